def matmul_kernel(
    a_ptr,
    b_ptr,
    c_ptr,
    M,
    N,
    K,
    stride_am,
    stride_ak,
    stride_bk,
    stride_bn,
    stride_cm,
    stride_cn,
    BLOCK_M: tl.constexpr,
    BLOCK_N: tl.constexpr,
    BLOCK_K: tl.constexpr,
    GROUP_M: tl.constexpr,
):
    pid = tl.program_id(axis=0)
    num_pid_m = tl.cdiv(M, BLOCK_M)
    num_pid_n = tl.cdiv(N, BLOCK_N)
    num_pid_in_group = GROUP_M * num_pid_n
    group_id = pid // num_pid_in_group
    first_pid_m = group_id * GROUP_M
    group_size_m = min(num_pid_m - first_pid_m, GROUP_M)
    pid_m = first_pid_m + ((pid % num_pid_in_group) % group_size_m)
    pid_n = (pid % num_pid_in_group) // group_size_m

    offs_am = (pid_m * BLOCK_M + tl.arange(0, BLOCK_M)) % M
    offs_bn = (pid_n * BLOCK_N + tl.arange(0, BLOCK_N)) % N
    offs_k = tl.arange(0, BLOCK_K)
    a_ptrs = a_ptr + offs_am[:, None] * stride_am + offs_k[None, :] * stride_ak
    b_ptrs = b_ptr + offs_k[:, None] * stride_bk + offs_bn[None, :] * stride_bn

    acc = tl.zeros((BLOCK_M, BLOCK_N), dtype=tl.float32)
    for kk in range(0, tl.cdiv(K, BLOCK_K)):
        a = tl.load(a_ptrs, mask=offs_k[None, :] < K - kk * BLOCK_K, other=0.0)
        b = tl.load(b_ptrs, mask=offs_k[:, None] < K - kk * BLOCK_K, other=0.0)
        acc = tl.dot(a, b, acc)
        a_ptrs += BLOCK_K * stride_ak
        b_ptrs += BLOCK_K * stride_bk

    c = acc.to(c_ptr.dtype.element_ty)
    offs_cm = pid_m * BLOCK_M + tl.arange(0, BLOCK_M)
    offs_cn = pid_n * BLOCK_N + tl.arange(0, BLOCK_N)
    c_ptrs = c_ptr + offs_cm[:, None] * stride_cm + offs_cn[None, :] * stride_cn
    mask = (offs_cm[:, None] < M) & (offs_cn[None, :] < N)
    tl.store(c_ptrs, c, mask=mask)

# config = {"BLOCK_K": 128, "BLOCK_M": 256, "BLOCK_N": 128, "GROUP_M": 8, "arch": "sm_100", "dtype": "fp32", "num_ctas": 1, "num_stages": 2, "num_warps": 4}
# arch = sm_100


// ===== COMPILED SASS (sm_100a) =====

	.target	sm_100a

	.elftype	@"ET_EXEC"


//--------------------- .note.nv.tkinfo           --------------------------
	.section	.note.nv.tkinfo,"",@"SHT_NOTE"
	.sectionflags	@"SHF_NOTE_NV_TKINFO"
	.tkinfo
        /*0018*/ 	.word	0x00000081
        /*0030*/ 	.string	""
        /*0030*/ 	.string	"ptxas-blackwell"
        /*0030*/ 	.string	"Cuda compilation tools, release 12.9, V12.9.86"
        /*0030*/ 	.string	"Build cuda_12.9.r12.9/compiler.36037853_0"
        /*0030*/ 	.string	"-v  -suppress-debug-info  -lineinfo  -arch sm_100a "



//--------------------- .note.nv.cuver            --------------------------
	.section	.note.nv.cuver,"",@"SHT_NOTE"
	.sectionflags	@"SHF_NOTE_NV_CUVER"
        /*0018*/ 	.short	0x0001
        /*001a*/ 	.short	0x0064
        /*001c*/ 	.short	0x0001
        /*001e*/ 	.short	0x0000
        /*0020*/ 	.short	0x0001
        /*0022*/ 	.short	0x0000


//--------------------- .nv.info                  --------------------------
	.section	.nv.info,"",@"SHT_CUDA_INFO"
	.align	4


	//----- nvinfo : EIATTR_REGCOUNT
	.align		4
        /*0000*/ 	.byte	0x04, 0x2f
        /*0002*/ 	.short	(.L_4 - .L_3)
	.align		4
.L_3:
        /*0004*/ 	.word	index@(matmul_kernel)
        /*0008*/ 	.word	0x000000ff


	//----- nvinfo : EIATTR_FRAME_SIZE
	.align		4
.L_4:
        /*000c*/ 	.byte	0x04, 0x11
        /*000e*/ 	.short	(.L_6 - .L_5)
	.align		4
.L_5:
        /*0010*/ 	.word	index@($__internal_2_$__cuda_sm10x_tcgen05_guardrail_trap_unallocated_columns_being_dealloced)
        /*0014*/ 	.word	0x00000ec0


	//----- nvinfo : EIATTR_FRAME_SIZE
	.align		4
.L_6:
        /*0018*/ 	.byte	0x04, 0x11
        /*001a*/ 	.short	(.L_8 - .L_7)
	.align		4
.L_7:
        /*001c*/ 	.word	index@($__internal_1_$__cuda_sm10x_tcgen05_guardrail_trap_phase_invalid_during_alloc)
        /*0020*/ 	.word	0x00000ec0


	//----- nvinfo : EIATTR_FRAME_SIZE
	.align		4
.L_8:
        /*0024*/ 	.byte	0x04, 0x11
        /*0026*/ 	.short	(.L_10 - .L_9)
	.align		4
.L_9:
        /*0028*/ 	.word	index@($__internal_0_$__cuda_sm10x_tcgen05_guardrail_trap_col_being_dealloced_not_returned_by_alloc)
        /*002c*/ 	.word	0x00000ec0


	//----- nvinfo : EIATTR_FRAME_SIZE
	.align		4
.L_10:
        /*0030*/ 	.byte	0x04, 0x11
        /*0032*/ 	.short	(.L_12 - .L_11)
	.align		4
.L_11:
        /*0034*/ 	.word	index@(matmul_kernel)
        /*0038*/ 	.word	0x00000ec0


	//----- nvinfo : EIATTR_MIN_STACK_SIZE
	.align		4
.L_12:
        /*003c*/ 	.byte	0x04, 0x12
        /*003e*/ 	.short	(.L_14 - .L_13)
	.align		4
.L_13:
        /*0040*/ 	.word	index@(matmul_kernel)
        /*0044*/ 	.word	0x00000ec0
.L_14:


//--------------------- .nv.info.matmul_kernel    --------------------------
	.section	.nv.info.matmul_kernel,"",@"SHT_CUDA_INFO"
	.sectionflags	@""
	.align	4


	//----- nvinfo : EIATTR_CUDA_API_VERSION
	.align		4
        /*0000*/ 	.byte	0x04, 0x37
        /*0002*/ 	.short	(.L_16 - .L_15)
.L_15:
        /*0004*/ 	.word	0x00000081


	//----- nvinfo : EIATTR_KPARAM_INFO
	.align		4
.L_16:
        /*0008*/ 	.byte	0x04, 0x17
        /*000a*/ 	.short	(.L_18 - .L_17)
.L_17:
        /*000c*/ 	.word	0x00000000
        /*0010*/ 	.short	0x000d
        /*0012*/ 	.short	0x0048
        /*0014*/ 	.byte	0x00, 0xf4, 0x21, 0x00


	//----- nvinfo : EIATTR_KPARAM_INFO
	.align		4
.L_18:
        /*0018*/ 	.byte	0x04, 0x17
        /*001a*/ 	.short	(.L_20 - .L_19)
.L_19:
        /*001c*/ 	.word	0x00000000
        /*0020*/ 	.short	0x000c
        /*0022*/ 	.short	0x0040
        /*0024*/ 	.byte	0x00, 0xf4, 0x21, 0x00


	//----- nvinfo : EIATTR_KPARAM_INFO
	.align		4
.L_20:
        /*0028*/ 	.byte	0x04, 0x17
        /*002a*/ 	.short	(.L_22 - .L_21)
.L_21:
        /*002c*/ 	.word	0x00000000
        /*0030*/ 	.short	0x000b
        /*0032*/ 	.short	0x0038
        /*0034*/ 	.byte	0x00, 0xf0, 0x11, 0x00


	//----- nvinfo : EIATTR_KPARAM_INFO
	.align		4
.L_22:
        /*0038*/ 	.byte	0x04, 0x17
        /*003a*/ 	.short	(.L_24 - .L_23)
.L_23:
        /*003c*/ 	.word	0x00000000
        /*0040*/ 	.short	0x000a
        /*0042*/ 	.short	0x0034
        /*0044*/ 	.byte	0x00, 0xf0, 0x11, 0x00


	//----- nvinfo : EIATTR_KPARAM_INFO
	.align		4
.L_24:
        /*0048*/ 	.byte	0x04, 0x17
        /*004a*/ 	.short	(.L_26 - .L_25)
.L_25:
        /*004c*/ 	.word	0x00000000
        /*0050*/ 	.short	0x0009
        /*0052*/ 	.short	0x0030
        /*0054*/ 	.byte	0x00, 0xf0, 0x11, 0x00


	//----- nvinfo : EIATTR_KPARAM_INFO
	.align		4
.L_26:
        /*0058*/ 	.byte	0x04, 0x17
        /*005a*/ 	.short	(.L_28 - .L_27)
.L_27:
        /*005c*/ 	.word	0x00000000
        /*0060*/ 	.short	0x0008
        /*0062*/ 	.short	0x002c
        /*0064*/ 	.byte	0x00, 0xf0, 0x11, 0x00


	//----- nvinfo : EIATTR_KPARAM_INFO
	.align		4
.L_28:
        /*0068*/ 	.byte	0x04, 0x17
        /*006a*/ 	.short	(.L_30 - .L_29)
.L_29:
        /*006c*/ 	.word	0x00000000
        /*0070*/ 	.short	0x0007
        /*0072*/ 	.short	0x0028
        /*0074*/ 	.byte	0x00, 0xf0, 0x11, 0x00


	//----- nvinfo : EIATTR_KPARAM_INFO
	.align		4
.L_30:
        /*0078*/ 	.byte	0x04, 0x17
        /*007a*/ 	.short	(.L_32 - .L_31)
.L_31:
        /*007c*/ 	.word	0x00000000
        /*0080*/ 	.short	0x0006
        /*0082*/ 	.short	0x0024
        /*0084*/ 	.byte	0x00, 0xf0, 0x11, 0x00


	//----- nvinfo : EIATTR_KPARAM_INFO
	.align		4
.L_32:
        /*0088*/ 	.byte	0x04, 0x17
        /*008a*/ 	.short	(.L_34 - .L_33)
.L_33:
        /*008c*/ 	.word	0x00000000
        /*0090*/ 	.short	0x0005
        /*0092*/ 	.short	0x0020
        /*0094*/ 	.byte	0x00, 0xf0, 0x11, 0x00


	//----- nvinfo : EIATTR_KPARAM_INFO
	.align		4
.L_34:
        /*0098*/ 	.byte	0x04, 0x17
        /*009a*/ 	.short	(.L_36 - .L_35)
.L_35:
        /*009c*/ 	.word	0x00000000
        /*00a0*/ 	.short	0x0004
        /*00a2*/ 	.short	0x001c
        /*00a4*/ 	.byte	0x00, 0xf0, 0x11, 0x00


	//----- nvinfo : EIATTR_KPARAM_INFO
	.align		4
.L_36:
        /*00a8*/ 	.byte	0x04, 0x17
        /*00aa*/ 	.short	(.L_38 - .L_37)
.L_37:
        /*00ac*/ 	.word	0x00000000
        /*00b0*/ 	.short	0x0003
        /*00b2*/ 	.short	0x0018
        /*00b4*/ 	.byte	0x00, 0xf0, 0x11, 0x00


	//----- nvinfo : EIATTR_KPARAM_INFO
	.align		4
.L_38:
        /*00b8*/ 	.byte	0x04, 0x17
        /*00ba*/ 	.short	(.L_40 - .L_39)
.L_39:
        /*00bc*/ 	.word	0x00000000
        /*00c0*/ 	.short	0x0002
        /*00c2*/ 	.short	0x0010
        /*00c4*/ 	.byte	0x00, 0xf4, 0x21, 0x00


	//----- nvinfo : EIATTR_KPARAM_INFO
	.align		4
.L_40:
        /*00c8*/ 	.byte	0x04, 0x17
        /*00ca*/ 	.short	(.L_42 - .L_41)
.L_41:
        /*00cc*/ 	.word	0x00000000
        /*00d0*/ 	.short	0x0001
        /*00d2*/ 	.short	0x0008
        /*00d4*/ 	.byte	0x00, 0xf4, 0x21, 0x00


	//----- nvinfo : EIATTR_KPARAM_INFO
	.align		4
.L_42:
        /*00d8*/ 	.byte	0x04, 0x17
        /*00da*/ 	.short	(.L_44 - .L_43)
.L_43:
        /*00dc*/ 	.word	0x00000000
        /*00e0*/ 	.short	0x0000
        /*00e2*/ 	.short	0x0000
        /*00e4*/ 	.byte	0x00, 0xf4, 0x21, 0x00


	//----- nvinfo : EIATTR_AT_ENTRY_FRAGMENTS
	.align		4
.L_44:
        /*00e8*/ 	.byte	0x04, 0x4f
        /*00ea*/ 	.short	(.L_46 - .L_45)


	//   ....[0]....
.L_45:
        /*00ec*/ 	.word	0x00000004


	//----- nvinfo : EIATTR_RESERVED_SMEM_USED
	.align		4
.L_46:
        /*00f0*/ 	.byte	0x01, 0x41
	.zero		2


	//----- nvinfo : EIATTR_SPARSE_MMA_MASK
	.align		4
        /*00f4*/ 	.byte	0x03, 0x50
        /*00f6*/ 	.short	0x0000


	//----- nvinfo : EIATTR_TCGEN05_1CTA_USED
	.align		4
        /*00f8*/ 	.byte	0x01, 0x51
	.zero		2


	//----- nvinfo : EIATTR_MAXREG_COUNT
	.align		4
        /*00fc*/ 	.byte	0x03, 0x1b
        /*00fe*/ 	.short	0x00ff


	//----- nvinfo : EIATTR_NUM_BARRIERS
	.align		4
        /*0100*/ 	.byte	0x02, 0x4c
        /*0102*/ 	.byte	0x01
	.zero		1


	//----- nvinfo : EIATTR_ANNOTATIONS
	.align		4
        /*0104*/ 	.byte	0x04, 0x55
        /*0106*/ 	.short	(.L_48 - .L_47)


	//   ....[0]....
.L_47:
        /*0108*/ 	.word	0x00000001
        /*010c*/ 	.byte	0xc0, 0x6e, 0x00, 0x00, 0x01, 0x00, 0x00, 0x00, 0x00, 0x6f, 0x00, 0x00, 0x01, 0x00, 0x00, 0x00
        /* <DEDUP_REMOVED lines=1877> */
        /*766c*/ 	.byte	0xf0, 0xfc, 0x02, 0x00


	//----- nvinfo : EIATTR_INT_WARP_WIDE_INSTR_OFFSETS
	.align		4
.L_48:
        /*7670*/ 	.byte	0x04, 0x31
        /*7672*/ 	.short	(.L_50 - .L_49)


	//   ....[0]....
.L_49:
        /*7674*/ 	.word	0x00009690


	//   ....[1]....
        /*7678*/ 	.word	0x00009710


	//   ....[2]....
        /*767c*/ 	.word	0x000097a0


	//   ....[3]....
        /*7680*/ 	.word	0x00035240


	//   ....[4]....
        /*7684*/ 	.word	0x00035290


	//----- nvinfo : EIATTR_COOP_GROUP_MASK_REGIDS
	.align		4
.L_50:
        /*7688*/ 	.byte	0x04, 0x29
        /*768a*/ 	.short	(.L_52 - .L_51)


	//   ....[0]....
.L_51:
        /*768c*/ 	.word	0xffffffff


	//   ....[1]....
        /*7690*/ 	.word	0xffffffff


	//   ....[2]....
        /*7694*/ 	.word	0xffffffff


	//   ....[3]....
        /*7698*/ 	.word	0xffffffff


	//----- nvinfo : EIATTR_COOP_GROUP_INSTR_OFFSETS
	.align		4
.L_52:
        /*769c*/ 	.byte	0x04, 0x28
        /*769e*/ 	.short	(.L_54 - .L_53)


	//   ....[0]....
.L_53:
        /*76a0*/ 	.word	0x00000070


	//   ....[1]....
        /*76a4*/ 	.word	0x00000330


	//   ....[2]....
        /*76a8*/ 	.word	0x000350d0


	//   ....[3]....
        /*76ac*/ 	.word	0x00035340


	//----- nvinfo : EIATTR_VRC_CTA_INIT_COUNT
	.align		4
.L_54:
        /*76b0*/ 	.byte	0x02, 0x4a
        /*76b2*/ 	.byte	0x80
	.zero		1


	//----- nvinfo : EIATTR_MBARRIER_INSTR_OFFSETS
	.align		4
        /*76b4*/ 	.byte	0x04, 0x39
        /*76b6*/ 	.short	(.L_56 - .L_55)


	//   ....[0]....
.L_55:
        /*76b8*/ 	.word	0x00009830
        /*76bc*/ 	.word	0x000000ff
        /*76c0*/ 	.word	0x00000000
        /*76c4*/ 	.short	0x0100
        /*76c6*/ 	.byte	0x31
	.zero		1


	//   ....[1]....
        /*76c8*/ 	.word	0x00009850
        /*76cc*/ 	.word	0x000000ff
        /*76d0*/ 	.word	0x00040008
        /*76d4*/ 	.short	0x0100
        /*76d6*/ 	.byte	0x2e
	.zero		1


	//   ....[2]....
        /*76d8*/ 	.word	0x0001d610
        /*76dc*/ 	.word	0x000000ff
        /*76e0*/ 	.word	0x00000000
        /*76e4*/ 	.short	0x010a
        /*76e6*/ 	.byte	0x31
	.zero		1


	//   ....[3]....
        /*76e8*/ 	.word	0x0002ec70
        /*76ec*/ 	.word	0x000000ff
        /*76f0*/ 	.word	0x00000000
        /*76f4*/ 	.short	0x010a
        /*76f6*/ 	.byte	0x31
	.zero		1


	//   ....[4]....
        /*76f8*/ 	.word	0x0002ed40
        /*76fc*/ 	.word	0x000000ff
        /*7700*/ 	.word	0x00040000
        /*7704*/ 	.short	0x0108
        /*7706*/ 	.byte	0x2e
	.zero		1


	//   ....[5]....
        /*7708*/ 	.word	0x0002ee20
        /*770c*/ 	.word	0x000000ff
        /*7710*/ 	.word	0x00040008
        /*7714*/ 	.short	0x0108
        /*7716*/ 	.byte	0x2e
	.zero		1


	//   ....[6]....
        /*7718*/ 	.word	0x00035360
        /*771c*/ 	.word	0x000000ff
        /*7720*/ 	.word	0x00000000
        /*7724*/ 	.short	0x010a
        /*7726*/ 	.byte	0x31
	.zero		1


	//   ....[7]....
        /*7728*/ 	.word	0x00035390
        /*772c*/ 	.word	0x000000ff
        /*7730*/ 	.word	0x00000000
        /*7734*/ 	.short	0x010a
        /*7736*/ 	.byte	0x31
	.zero		1


	//----- nvinfo : EIATTR_NUM_MBARRIERS
	.align		4
.L_56:
        /*7738*/ 	.byte	0x03, 0x38
        /*773a*/ 	.short	0x0002


	//----- nvinfo : EIATTR_EXIT_INSTR_OFFSETS
	.align		4
        /*773c*/ 	.byte	0x04, 0x1c
        /*773e*/ 	.short	(.L_58 - .L_57)


	//   ....[0]....
.L_57:
        /*7740*/ 	.word	0x00035350


	//----- nvinfo : EIATTR_REQNTID
	.align		4
.L_58:
        /*7744*/ 	.byte	0x04, 0x10
        /*7746*/ 	.short	(.L_60 - .L_59)
.L_59:
        /*7748*/ 	.word	0x00000080
        /*774c*/ 	.word	0x00000001
        /*7750*/ 	.word	0x00000001


	//----- nvinfo : EIATTR_CRS_STACK_SIZE
	.align		4
.L_60:
        /*7754*/ 	.byte	0x04, 0x1e
        /*7756*/ 	.short	(.L_62 - .L_61)
.L_61:
        /*7758*/ 	.word	0x00000000


	//----- nvinfo : EIATTR_CBANK_PARAM_SIZE
	.align		4
.L_62:
        /*775c*/ 	.byte	0x03, 0x19
        /*775e*/ 	.short	0x0050


	//----- nvinfo : EIATTR_PARAM_CBANK
	.align		4
        /*7760*/ 	.byte	0x04, 0x0a
        /*7762*/ 	.short	(.L_64 - .L_63)
	.align		4
.L_63:
        /*7764*/ 	.word	index@(.nv.constant0.matmul_kernel)
        /*7768*/ 	.short	0x0380
        /*776a*/ 	.short	0x0050


	//----- nvinfo : EIATTR_SW_WAR
	.align		4
.L_64:
        /*776c*/ 	.byte	0x04, 0x36
        /*776e*/ 	.short	(.L_66 - .L_65)
.L_65:
        /*7770*/ 	.word	0x00000008
.L_66:


//--------------------- .nv.compat                --------------------------
	.section	.nv.compat,"",@"SHT_CUDA_COMPAT_INFO"
	.align	4
        /*0000*/ 	.byte	0x02, 0x02, 0x02, 0x00, 0x02, 0x05, 0x05, 0x00, 0x02, 0x03, 0x00, 0x00, 0x02, 0x06, 0x01, 0x00


//--------------------- .nv.callgraph             --------------------------
	.section	.nv.callgraph,"",@"SHT_CUDA_CALLGRAPH"
	.align	4
	.sectionentsize	8
	.align		4
        /*0000*/ 	.word	0x00000000
	.align		4
        /*0004*/ 	.word	0xffffffff
	.align		4
        /*0008*/ 	.word	0x00000000
	.align		4
        /*000c*/ 	.word	0xfffffffe
	.align		4
        /*0010*/ 	.word	0x00000000
	.align		4
        /*0014*/ 	.word	0xfffffffd
	.align		4
        /*0018*/ 	.word	0x00000000
	.align		4
        /*001c*/ 	.word	0xfffffffc


//--------------------- .text.matmul_kernel       --------------------------
	.section	.text.matmul_kernel,"ax",@progbits
	.align	128
        .global         matmul_kernel
        .type           matmul_kernel,@function
        .size           matmul_kernel,(.L_x_22 - matmul_kernel)
        .other          matmul_kernel,@"STO_CUDA_ENTRY STV_DEFAULT"
matmul_kernel:
.text.matmul_kernel:
[----:B------:R-:W1:Y:S01]  /*0000*/  LDC R1, c[0x0][0x37c] ;  /* 0x0000df00ff017b82 */ /* 0x000e620000000800 */
[----:B------:R-:W2:Y:S01]  /*0010*/  S2R R28, SR_TID.X ;  /* 0x00000000001c7919 */ /* 0x000ea20000002100 */
[----:B-1----:R-:W-:Y:S01]  /*0020*/  VIADD R1, R1, 0xfffff140 ;  /* 0xfffff14001017836 */ /* 0x002fe20000000000 */
[----:B--2---:R-:W-:-:S13]  /*0030*/  ISETP.GE.U32.AND P0, PT, R28, 0x20, PT ;  /* 0x000000201c00780c */ /* 0x004fda0003f06070 */
[----:B------:R-:W-:Y:S02]  /*0040*/  VOTEU.ANY UP0, P0 ;  /* 0x0000000000ff7886 */ /* 0x000fe40000000100 */
[----:B------:R-:W-:Y:S05]  /*0050*/  BRA.U UP0, `(.L_x_0) ;  /* 0x0000000100b87547 */ /* 0x000fea000b800000 */
[----:B------:R-:W1:Y:S01]  /*0060*/  S2UR UR6, SR_CgaCtaId ;  /* 0x00000000000679c3 */ /* 0x000e620000008800 */
[----:B------:R-:W-:Y:S01]  /*0070*/  NOP ;  /* 0x0000000000007918 */ /* 0x000fe20000000000 */
[----:B------:R-:W-:Y:S02]  /*0080*/  UMOV UR4, 0x40 ;  /* 0x0000004000047882 */ /* 0x000fe40000000000 */
[----:B-1----:R-:W-:-:S09]  /*0090*/  ULEA UR4, UR6, UR4, 0x18 ;  /* 0x0000000406047291 */ /* 0x002fd2000f8ec0ff */
[----:B------:R-:W1:Y:S01]  /*00a0*/  LDS.U8 R0, [UR4] ;  /* 0x00000004ff007984 */ /* 0x000e620008000000 */
[----:B------:R-:W-:Y:S02]  /*00b0*/  UMOV UR4, 0x400 ;  /* 0x0000040000047882 */ /* 0x000fe40000000000 */
[----:B------:R-:W-:Y:S01]  /*00c0*/  ULEA UR4, UR6, UR4, 0x18 ;  /* 0x0000000406047291 */ /* 0x000fe2000f8ec0ff */
[----:B-1----:R-:W-:-:S13]  /*00d0*/  ISETP.NE.AND P0, PT, R0, RZ, PT ;  /* 0x000000ff0000720c */ /* 0x002fda0003f05270 */
[----:B------:R-:W-:Y:S05]  /*00e0*/  @P0 BRA `(.L_x_1) ;  /* 0x00000000007c0947 */ /* 0x000fea0003800000 */
[----:B------:R-:W-:-:S13]  /*00f0*/  ELECT P0, URZ, PT ;  /* 0x0000000000ff782f */ /* 0x000fda0003800000 */
[----:B------:R-:W-:Y:S05]  /*0100*/  @!P0 BRA `(.L_x_2) ;  /* 0x0000000000848947 */ /* 0x000fea0003800000 */
[----:B------:R-:W-:Y:S01]  /*0110*/  UMOV UR5, 0x10 ;  /* 0x0000001000057882 */ /* 0x000fe20000000000 */
[----:B------:R-:W-:Y:S02]  /*0120*/  IMAD.MOV.U32 R4, RZ, RZ, 0x1 ;  /* 0x00000001ff047424 */ /* 0x000fe400078e00ff */
[----:B------:R-:W-:Y:S02]  /*0130*/  IMAD.MOV.U32 R5, RZ, RZ, 0xffff ;  /* 0x0000ffffff057424 */ /* 0x000fe400078e00ff */
[----:B------:R-:W-:Y:S04]  /*0140*/  DEPBAR.LE SB1, 0x36 ;  /* 0x00009d800000791a */ /* 0x000fe80000000000 */
[----:B------:R-:W1:Y:S02]  /*0150*/  UTCATOMSWS.FIND_AND_SET.ALIGN UP1, UR5, UR5 ;  /* 0x00000005000575e3 */ /* 0x000e640008020800 */
[----:B-1----:R-:W-:-:S04]  /*0160*/  PLOP3.LUT P0, PT, PT, PT, UP1, 0x80, 0x8 ;  /* 0x000000000008781c */ /* 0x002fc80003f0f018 */
[----:B------:R-:W-:-:S04]  /*0170*/  SEL R0, RZ, 0xffffffff, !P0 ;  /* 0xffffffffff007807 */ /* 0x000fc80004000000 */
[----:B------:R-:W-:Y:S02]  /*0180*/  ISETP.NE.AND P0, PT, R0, RZ, PT ;  /* 0x000000ff0000720c */ /* 0x000fe40003f05270 */
[----:B------:R-:W-:-:S11]  /*0190*/  MOV R0, UR5 ;  /* 0x0000000500007c02 */ /* 0x000fd60008000f00 */
[----:B------:R-:W-:Y:S05]  /*01a0*/  @P0 BRA `(.L_x_3) ;  /* 0x0000000000240947 */ /* 0x000fea0003800000 */
.L_x_4:
[----:B------:R-:W-:Y:S05]  /*01b0*/  NANOSLEEP 0x64 ;  /* 0x000000640000795d */ /* 0x000fea0003800000 */
[----:B------:R-:W-:-:S05]  /*01c0*/  UMOV UR5, 0x10 ;  /* 0x0000001000057882 */ /* 0x000fca0000000000 */
[----:B------:R-:W-:Y:S04]  /*01d0*/  DEPBAR.LE SB1, 0x36 ;  /* 0x00009d800000791a */ /* 0x000fe80000000000 */
[----:B------:R-:W1:Y:S02]  /*01e0*/  UTCATOMSWS.FIND_AND_SET.ALIGN UP1, UR5, UR5 ;  /* 0x00000005000575e3 */ /* 0x000e640008020800 */
[----:B-1----:R-:W-:-:S04]  /*01f0*/  PLOP3.LUT P0, PT, PT, PT, UP1, 0x80, 0x8 ;  /* 0x000000000008781c */ /* 0x002fc80003f0f018 */
[----:B------:R-:W-:-:S04]  /*0200*/  SEL R0, RZ, 0xffffffff, !P0 ;  /* 0xffffffffff007807 */ /* 0x000fc80004000000 */
[----:B------:R-:W-:Y:S01]  /*0210*/  ISETP.NE.AND P0, PT, R0, RZ, PT ;  /* 0x000000ff0000720c */ /* 0x000fe20003f05270 */
[----:B------:R-:W-:-:S12]  /*0220*/  IMAD.U32 R0, RZ, RZ, UR5 ;  /* 0x00000005ff007e24 */ /* 0x000fd8000f8e00ff */
[----:B------:R-:W-:Y:S05]  /*0230*/  @!P0 BRA `(.L_x_4) ;  /* 0xfffffffc00dc8947 */ /* 0x000fea000383ffff */
.L_x_3:
[C---:B------:R-:W-:Y:S01]  /*0240*/  VIADD R3, R0.reuse, 0x10 ;  /* 0x0000001000037836 */ /* 0x040fe20000000000 */
[----:B------:R-:W-:Y:S01]  /*0250*/  UMOV UR5, 0x50 ;  /* 0x0000005000057882 */ /* 0x000fe20000000000 */
[----:B------:R-:W-:Y:S01]  /*0260*/  SHF.L.U32 R2, R5, R0, RZ ;  /* 0x0000000005027219 */ /* 0x000fe200000006ff */
[----:B------:R-:W-:Y:S01]  /*0270*/  ULEA UR5, UR6, UR5, 0x18 ;  /* 0x0000000506057291 */ /* 0x000fe2000f8ec0ff */
[----:B------:R-:W-:Y:S01]  /*0280*/  IMAD.SHL.U32 R0, R0, 0x20, RZ ;  /* 0x0000002000007824 */ /* 0x000fe200078e00ff */
[----:B------:R-:W-:-:S04]  /*0290*/  SHF.L.U32 R3, R4, R3, RZ ;  /* 0x0000000304037219 */ /* 0x000fc800000006ff */
[----:B------:R-:W-:-:S05]  /*02a0*/  LOP3.LUT R2, R3, R2, RZ, 0xfc, !PT ;  /* 0x0000000203027212 */ /* 0x000fca00078efcff */
[----:B------:R1:W-:Y:S04]  /*02b0*/  ATOMS.OR RZ, [UR5], R2 ;  /* 0x00000002ffff798c */ /* 0x0003e8000b000005 */
[----:B------:R1:W-:Y:S01]  /*02c0*/  STS [UR4], R0 ;  /* 0x00000000ff007988 */ /* 0x0003e20008000804 */
[----:B------:R-:W-:Y:S05]  /*02d0*/  BRA `(.L_x_2) ;  /* 0x0000000000107947 */ /* 0x000fea0003800000 */
.L_x_1:
[----:B------:R-:W-:Y:S02]  /*02e0*/  MOV R0, 0xffffffff ;  /* 0xffffffff00007802 */ /* 0x000fe40000000f00 */
[----:B------:R-:W-:-:S03]  /*02f0*/  MOV R2, 0x320 ;  /* 0x0000032000027802 */ /* 0x000fc60000000f00 */
[----:B------:R1:W-:Y:S04]  /*0300*/  STS [UR4], R0 ;  /* 0x00000000ff007988 */ /* 0x0003e80008000804 */
[----:B-1----:R-:W-:Y:S05]  /*0310*/  CALL.REL.NOINC `($__internal_1_$__cuda_sm10x_tcgen05_guardrail_trap_phase_invalid_during_alloc) ;  /* 0x0000035000347944 */ /* 0x002fea0003c00000 */
.L_x_2:
[----:B------:R-:W-:Y:S05]  /*0320*/  WARPSYNC.ALL ;  /* 0x0000000000007948 */ /* 0x000fea0003800000 */
[----:B------:R-:W-:Y:S01]  /*0330*/  NOP ;  /* 0x0000000000007918 */ /* 0x000fe20000000000 */
.L_x_0:
[----:B------:R-:W2:Y:S01]  /*0340*/  LDC.64 R4, c[0x0][0x398] ;  /* 0x0000e600ff047b82 */ /* 0x000ea20000000a00 */
[----:B------:R-:W3:Y:S01]  /*0350*/  S2R R7, SR_CTAID.X ;  /* 0x0000000000077919 */ /* 0x000ee20000002500 */
[----:B------:R-:W-:Y:S01]  /*0360*/  LOP3.LUT R82, R28, 0x7f, RZ, 0xc0, !PT ;  /* 0x0000007f1c527812 */ /* 0x000fe200078ec0ff */
[----:B------:R-:W-:Y:S01]  /*0370*/  UMOV UR46, 0x400 ;  /* 0x00000400002e7882 */ /* 0x000fe20000000000 */
[----:B------:R-:W4:Y:S04]  /*0380*/  LDCU UR74, c[0x0][0x3a4] ;  /* 0x00007480ff4a77ac */ /* 0x000f280008000800 */
[----:B------:R-:W5:Y:S01]  /*0390*/  S2UR UR9, SR_CgaCtaId ;  /* 0x00000000000979c3 */ /* 0x000f620000008800 */
[----:B------:R-:W1:Y:S01]  /*03a0*/  LDCU.128 UR4, c[0x0][0x380] ;  /* 0x00007000ff0477ac */ /* 0x000e620008000c00 */
[----:B------:R-:W1:Y:S06]  /*03b0*/  LDCU UR73, c[0x0][0x3b0] ;  /* 0x00007600ff4977ac */ /* 0x000e6c0008000800 */
[----:B------:R-:W1:Y:S01]  /*03c0*/  LDC R252, c[0x0][0x3a0] ;  /* 0x0000e800fffc7b82 */ /* 0x000e620000000800 */
[----:B------:R-:W1:Y:S01]  /*03d0*/  LDCU UR33, c[0x0][0x3b0] ;  /* 0x00007600ff2177ac */ /* 0x000e620008000800 */
[----:B------:R-:W1:Y:S02]  /*03e0*/  LDCU UR43, c[0x0][0x3b0] ;  /* 0x00007600ff2b77ac */ /* 0x000e640008000800 */
[----:B-12---:R-:W-:Y:S01]  /*03f0*/  VIADD R0, R5, 0x7f ;  /* 0x0000007f05007836 */ /* 0x006fe20000000000 */
[----:B------:R-:W1:Y:S04]  /*0400*/  LDCU UR41, c[0x0][0x3b0] ;  /* 0x00007600ff2977ac */ /* 0x000e680008000800 */
[----:B------:R-:W-:Y:S01]  /*0410*/  SHF.R.S32.HI R3, RZ, 0x1f, R0 ;  /* 0x0000001fff037819 */ /* 0x000fe20000011400 */
[----:B------:R-:W2:Y:S03]  /*0420*/  LDCU UR27, c[0x0][0x3b0] ;  /* 0x00007600ff1b77ac */ /* 0x000ea60008000800 */
[----:B------:R-:W-:Y:S01]  /*0430*/  LEA.HI R3, R3, R0, RZ, 0x7 ;  /* 0x0000000003037211 */ /* 0x000fe200078f38ff */
[----:B-----5:R-:W-:Y:S01]  /*0440*/  ULEA UR46, UR9, UR46, 0x18 ;  /* 0x0000002e092e7291 */ /* 0x020fe2000f8ec0ff */
[----:B---3--:R-:W-:Y:S01]  /*0450*/  IABS R10, R7 ;  /* 0x00000007000a7213 */ /* 0x008fe20000000000 */
[----:B------:R-:W-:Y:S01]  /*0460*/  BAR.SYNC.DEFER_BLOCKING 0x0 ;  /* 0x0000000000007b1d */ /* 0x000fe20000010000 */
[----:B------:R-:W-:-:S05]  /*0470*/  SHF.R.S32.HI R3, RZ, 0x7, R3 ;  /* 0x00000007ff037819 */ /* 0x000fca0000011403 */
[----:B------:R-:W-:Y:S01]  /*0480*/  IMAD.SHL.U32 R6, R3, 0x8, RZ ;  /* 0x0000000803067824 */ /* 0x000fe200078e00ff */
[----:B------:R-:W3:Y:S04]  /*0490*/  LDCU UR72, c[0x0][0x3b0] ;  /* 0x00007600ff4877ac */ /* 0x000ee80008000800 */
[-C--:B------:R-:W-:Y:S01]  /*04a0*/  IABS R9, R6.reuse ;  /* 0x0000000600097213 */ /* 0x080fe20000000000 */
[----:B------:R-:W5:Y:S01]  /*04b0*/  LDCU UR44, c[0x0][0x3b0] ;  /* 0x00007600ff2c77ac */ /* 0x000f620008000800 */
[----:B------:R-:W-:Y:S02]  /*04c0*/  IABS R12, R6 ;  /* 0x00000006000c7213 */ /* 0x000fe40000000000 */
[----:B------:R-:W1:Y:S01]  /*04d0*/  I2F.RP R0, R9 ;  /* 0x0000000900007306 */ /* 0x000e620000209400 */
[----:B------:R-:W2:Y:S01]  /*04e0*/  LDCU UR40, c[0x0][0x3b0] ;  /* 0x00007600ff2877ac */ /* 0x000ea20008000800 */
[----:B------:R-:W2:Y:S01]  /*04f0*/  LDCU UR28, c[0x0][0x3b0] ;  /* 0x00007600ff1c77ac */ /* 0x000ea20008000800 */
[----:B------:R-:W2:Y:S01]  /*0500*/  LDS R14, [UR46] ;  /* 0x0000002eff0e7984 */ /* 0x000ea20008000800 */
[----:B------:R-:W2:Y:S01]  /*0510*/  LDCU UR22, c[0x0][0x3b0] ;  /* 0x00007600ff1677ac */ /* 0x000ea20008000800 */
[----:B------:R-:W2:Y:S03]  /*0520*/  LDCU UR71, c[0x0][0x3b0] ;  /* 0x00007600ff4777ac */ /* 0x000ea60008000800 */
[----:B-1----:R-:W1:Y:S01]  /*0530*/  MUFU.RCP R0, R0 ;  /* 0x0000000000007308 */ /* 0x002e620000001000 */
[----:B------:R-:W2:Y:S01]  /*0540*/  LDCU UR70, c[0x0][0x3b0] ;  /* 0x00007600ff4677ac */ /* 0x000ea20008000800 */
[----:B------:R-:W2:Y:S01]  /*0550*/  LDCU UR69, c[0x0][0x3b0] ;  /* 0x00007600ff4577ac */ /* 0x000ea20008000800 */
[----:B------:R-:W2:Y:S01]  /*0560*/  LDCU UR68, c[0x0][0x3b0] ;  /* 0x00007600ff4477ac */ /* 0x000ea20008000800 */
[----:B------:R-:W2:Y:S01]  /*0570*/  LDCU UR67, c[0x0][0x3b0] ;  /* 0x00007600ff4377ac */ /* 0x000ea20008000800 */
[----:B-1----:R-:W-:-:S02]  /*0580*/  VIADD R2, R0, 0xffffffe ;  /* 0x0ffffffe00027836 */ /* 0x002fc40000000000 */
[----:B------:R-:W-:Y:S01]  /*0590*/  IMAD.MOV R0, RZ, RZ, -R12 ;  /* 0x000000ffff007224 */ /* 0x000fe200078e0a0c */
[----:B------:R-:W1:Y:S01]  /*05a0*/  LDCU UR66, c[0x0][0x3b0] ;  /* 0x00007600ff4277ac */ /* 0x000e620008000800 */
[----:B------:R2:W3:Y:S01]  /*05b0*/  F2I.FTZ.U32.TRUNC.NTZ R3, R2 ;  /* 0x0000000200037305 */ /* 0x0004e2000021f000 */
[----:B------:R-:W1:Y:S01]  /*05c0*/  LDCU UR65, c[0x0][0x3b0] ;  /* 0x00007600ff4177ac */ /* 0x000e620008000800 */
[----:B------:R-:W1:Y:S01]  /*05d0*/  LDCU UR64, c[0x0][0x3b0] ;  /* 0x00007600ff4077ac */ /* 0x000e620008000800 */
[----:B--2---:R-:W-:Y:S01]  /*05e0*/  IMAD.MOV.U32 R2, RZ, RZ, RZ ;  /* 0x000000ffff027224 */ /* 0x004fe200078e00ff */
[----:B------:R-:W2:Y:S01]  /*05f0*/  LDCU UR63, c[0x0][0x3b0] ;  /* 0x00007600ff3f77ac */ /* 0x000ea20008000800 */
[----:B------:R-:W-:Y:S02]  /*0600*/  R2UR UR47, R14 ;  /* 0x000000000e2f72ca */ /* 0x000fe400000e0000 */
[----:B---3--:R-:W-:Y:S01]  /*0610*/  IADD3 R8, PT, PT, RZ, -R3, RZ ;  /* 0x80000003ff087210 */ /* 0x008fe20007ffe0ff */
[----:B------:R-:W3:Y:S04]  /*0620*/  LDCU UR62, c[0x0][0x3b0] ;  /* 0x00007600ff3e77ac */ /* 0x000ee80008000800 */
[----:B------:R-:W-:Y:S01]  /*0630*/  IMAD R11, R8, R9, RZ ;  /* 0x00000009080b7224 */ /* 0x000fe200078e02ff */
[----:B------:R-:W1:Y:S01]  /*0640*/  LDCU UR61, c[0x0][0x3b0] ;  /* 0x00007600ff3d77ac */ /* 0x000e620008000800 */
[----:B------:R-:W-:Y:S01]  /*0650*/  IMAD.MOV.U32 R8, RZ, RZ, R10 ;  /* 0x000000ffff087224 */ /* 0x000fe200078e000a */
[----:B------:R-:W-:Y:S01]  /*0660*/  IABS R10, R4 ;  /* 0x00000004000a7213 */ /* 0x000fe20000000000 */
[----:B------:R-:W-:Y:S01]  /*0670*/  IMAD.HI.U32 R3, R3, R11, R2 ;  /* 0x0000000b03037227 */ /* 0x000fe200078e0002 */
[----:B------:R-:W1:Y:S01]  /*0680*/  LDCU UR60, c[0x0][0x3b0] ;  /* 0x00007600ff3c77ac */ /* 0x000e620008000800 */
[----:B------:R-:W1:Y:S04]  /*0690*/  LDCU UR59, c[0x0][0x3b0] ;  /* 0x00007600ff3b77ac */ /* 0x000e680008000800 */
[----:B------:R-:W-:Y:S01]  /*06a0*/  IMAD.HI.U32 R3, R3, R8, RZ ;  /* 0x0000000803037227 */ /* 0x000fe200078e00ff */
[----:B------:R-:W1:Y:S03]  /*06b0*/  LDCU UR58, c[0x0][0x3b0] ;  /* 0x00007600ff3a77ac */ /* 0x000e660008000800 */
[----:B------:R-:W-:Y:S01]  /*06c0*/  IMAD R0, R3, R0, R8 ;  /* 0x0000000003007224 */ /* 0x000fe200078e0208 */
[----:B------:R-:W1:Y:S04]  /*06d0*/  LDCU UR57, c[0x0][0x3b0] ;  /* 0x00007600ff3977ac */ /* 0x000e680008000800 */
[----:B------:R-:W-:Y:S01]  /*06e0*/  ISETP.GT.U32.AND P1, PT, R9, R0, PT ;  /* 0x000000000900720c */ /* 0x000fe20003f24070 */
[----:B------:R-:W1:Y:S01]  /*06f0*/  LDCU UR56, c[0x0][0x3b0] ;  /* 0x00007600ff3877ac */ /* 0x000e620008000800 */
[----:B------:R-:W1:Y:S01]  /*0700*/  LDCU UR55, c[0x0][0x3b0] ;  /* 0x00007600ff3777ac */ /* 0x000e620008000800 */
[----:B------:R-:W1:Y:S10]  /*0710*/  LDCU UR54, c[0x0][0x3b0] ;  /* 0x00007600ff3677ac */ /* 0x000e740008000800 */
[-C--:B------:R-:W-:Y:S01]  /*0720*/  @!P1 IADD3 R0, PT, PT, R0, -R9.reuse, RZ ;  /* 0x8000000900009210 */ /* 0x080fe20007ffe0ff */
[----:B------:R-:W-:Y:S01]  /*0730*/  @!P1 VIADD R3, R3, 0x1 ;  /* 0x0000000103039836 */ /* 0x000fe20000000000 */
[----:B------:R-:W-:Y:S01]  /*0740*/  ISETP.NE.AND P1, PT, R6, RZ, PT ;  /* 0x000000ff0600720c */ /* 0x000fe20003f25270 */
[----:B------:R-:W1:Y:S01]  /*0750*/  LDCU UR53, c[0x0][0x3b0] ;  /* 0x00007600ff3577ac */ /* 0x000e620008000800 */
[----:B------:R-:W-:-:S02]  /*0760*/  ISETP.GE.U32.AND P0, PT, R0, R9, PT ;  /* 0x000000090000720c */ /* 0x000fc40003f06070 */
[-C--:B------:R-:W-:Y:S01]  /*0770*/  LOP3.LUT R0, R7, R6.reuse, RZ, 0x3c, !PT ;  /* 0x0000000607007212 */ /* 0x080fe200078e3cff */
[----:B------:R-:W1:Y:S03]  /*0780*/  LDCU UR52, c[0x0][0x3b0] ;  /* 0x00007600ff3477ac */ /* 0x000e660008000800 */
[----:B------:R-:W-:Y:S01]  /*0790*/  ISETP.GE.AND P2, PT, R0, RZ, PT ;  /* 0x000000ff0000720c */ /* 0x000fe20003f46270 */
[----:B------:R-:W1:Y:S01]  /*07a0*/  LDCU UR51, c[0x0][0x3b0] ;  /* 0x00007600ff3377ac */ /* 0x000e620008000800 */
[----:B------:R-:W-:Y:S01]  /*07b0*/  IADD3 R0, PT, PT, R4, 0xff, RZ ;  /* 0x000000ff04007810 */ /* 0x000fe20007ffe0ff */
[----:B------:R-:W1:Y:S04]  /*07c0*/  LDCU UR50, c[0x0][0x3b0] ;  /* 0x00007600ff3277ac */ /* 0x000e680008000800 */
[----:B------:R-:W-:Y:S01]  /*07d0*/  @P0 VIADD R3, R3, 0x1 ;  /* 0x0000000103030836 */ /* 0x000fe20000000000 */
[----:B------:R-:W1:Y:S03]  /*07e0*/  LDCU UR48, c[0x0][0x3b0] ;  /* 0x00007600ff3077ac */ /* 0x000e660008000800 */
[----:B------:R-:W-:Y:S01]  /*07f0*/  IMAD.MOV.U32 R2, RZ, RZ, R3 ;  /* 0x000000ffff027224 */ /* 0x000fe200078e0003 */
[----:B------:R-:W-:Y:S01]  /*0800*/  SHF.R.S32.HI R3, RZ, 0x1f, R0 ;  /* 0x0000001fff037819 */ /* 0x000fe20000011400 */
[----:B------:R-:W1:Y:S02]  /*0810*/  LDCU UR49, c[0x0][0x3b0] ;  /* 0x00007600ff3177ac */ /* 0x000e640008000800 */
[----:B------:R-:W-:Y:S01]  /*0820*/  @!P2 IMAD.MOV R2, RZ, RZ, -R2 ;  /* 0x000000ffff02a224 */ /* 0x000fe200078e0a02 */
[----:B------:R-:W-:Y:S01]  /*0830*/  @!P1 LOP3.LUT R2, RZ, R6, RZ, 0x33, !PT ;  /* 0x00000006ff029212 */ /* 0x000fe200078e33ff */
[----:B------:R-:W1:Y:S01]  /*0840*/  LDCU UR45, c[0x0][0x3b0] ;  /* 0x00007600ff2d77ac */ /* 0x000e620008000800 */
[----:B------:R-:W-:-:S03]  /*0850*/  LEA.HI R3, R3, R0, RZ, 0x8 ;  /* 0x0000000003037211 */ /* 0x000fc600078f40ff */
[C---:B------:R-:W-:Y:S01]  /*0860*/  IMAD.SHL.U32 R199, R2.reuse, 0x8, RZ ;  /* 0x0000000802c77824 */ /* 0x040fe200078e00ff */
[----:B------:R-:W-:Y:S01]  /*0870*/  IADD3 R2, PT, PT, -R2, RZ, RZ ;  /* 0x000000ff02027210 */ /* 0x000fe20007ffe1ff */
[----:B------:R-:W1:Y:S03]  /*0880*/  LDCU UR42, c[0x0][0x3b0] ;  /* 0x00007600ff2a77ac */ /* 0x000e660008000800 */
[----:B------:R-:W-:Y:S01]  /*0890*/  LEA.HI.SX32 R3, R3, -R199, 0x18 ;  /* 0x800000c703037211 */ /* 0x000fe200078fc2ff */
[----:B------:R-:W-:Y:S01]  /*08a0*/  IMAD R12, R6, R2, R7 ;  /* 0x00000002060c7224 */ /* 0x000fe200078e0207 */
[----:B------:R-:W1:Y:S02]  /*08b0*/  LDCU UR39, c[0x0][0x3b0] ;  /* 0x00007600ff2777ac */ /* 0x000e640008000800 */
[----:B------:R-:W-:Y:S02]  /*08c0*/  VIMNMX R13, PT, PT, R3, 0x8, PT ;  /* 0x00000008030d7848 */ /* 0x000fe40003fe0100 */
[----:B------:R-:W-:Y:S01]  /*08d0*/  IABS R11, R12 ;  /* 0x0000000c000b7213 */ /* 0x000fe20000000000 */
[----:B------:R-:W1:Y:S01]  /*08e0*/  LDCU UR38, c[0x0][0x3b0] ;  /* 0x00007600ff2677ac */ /* 0x000e620008000800 */
[----:B------:R-:W-:-:S02]  /*08f0*/  IABS R9, R13 ;  /* 0x0000000d00097213 */ /* 0x000fc40000000000 */
[----:B------:R-:W-:Y:S01]  /*0900*/  IABS R6, R13 ;  /* 0x0000000d00067213 */ /* 0x000fe20000000000 */
[----:B------:R-:W1:Y:S01]  /*0910*/  LDCU UR37, c[0x0][0x3b0] ;  /* 0x00007600ff2577ac */ /* 0x000e620008000800 */
[----:B------:R-:W2:Y:S01]  /*0920*/  I2F.RP R0, R9 ;  /* 0x0000000900007306 */ /* 0x000ea20000209400 */
[----:B------:R-:W1:Y:S01]  /*0930*/  LDCU UR36, c[0x0][0x3b0] ;  /* 0x00007600ff2477ac */ /* 0x000e620008000800 */
[----:B------:R-:W1:Y:S01]  /*0940*/  LDCU UR35, c[0x0][0x3b0] ;  /* 0x00007600ff2377ac */ /* 0x000e620008000800 */
[----:B------:R-:W1:Y:S05]  /*0950*/  LDCU UR25, c[0x0][0x3b0] ;  /* 0x00007600ff1977ac */ /* 0x000e6a0008000800 */
[----:B--2---:R-:W2:Y:S01]  /*0960*/  MUFU.RCP R0, R0 ;  /* 0x0000000000007308 */ /* 0x004ea20000001000 */
[----:B------:R-:W1:Y:S01]  /*0970*/  LDCU UR34, c[0x0][0x3b0] ;  /* 0x00007600ff2277ac */ /* 0x000e620008000800 */
[----:B------:R-:W1:Y:S01]  /*0980*/  LDCU UR32, c[0x0][0x3b0] ;  /* 0x00007600ff2077ac */ /* 0x000e620008000800 */
[----:B------:R-:W1:Y:S01]  /*0990*/  LDCU UR31, c[0x0][0x3b0] ;  /* 0x00007600ff1f77ac */ /* 0x000e620008000800 */
[----:B------:R-:W1:Y:S01]  /*09a0*/  LDCU UR30, c[0x0][0x3b0] ;  /* 0x00007600ff1e77ac */ /* 0x000e620008000800 */
[----:B--2---:R-:W-:Y:S01]  /*09b0*/  VIADD R3, R0, 0xffffffe ;  /* 0x0ffffffe00037836 */ /* 0x004fe20000000000 */
[----:B------:R-:W-:Y:S01]  /*09c0*/  IADD3 R0, PT, PT, RZ, -R6, RZ ;  /* 0x80000006ff007210 */ /* 0x000fe20007ffe0ff */
[----:B------:R-:W2:Y:S01]  /*09d0*/  LDCU UR29, c[0x0][0x3b0] ;  /* 0x00007600ff1d77ac */ /* 0x000ea20008000800 */
[----:B------:R-:W-:-:S03]  /*09e0*/  IABS R6, R5 ;  /* 0x0000000500067213 */ /* 0x000fc60000000000 */
[----:B------:R-:W1:Y:S01]  /*09f0*/  F2I.FTZ.U32.TRUNC.NTZ R3, R3 ;  /* 0x0000000300037305 */ /* 0x000e62000021f000 */
[----:B------:R-:W2:Y:S01]  /*0a00*/  LDCU UR26, c[0x0][0x3b0] ;  /* 0x00007600ff1a77ac */ /* 0x000ea20008000800 */
[----:B------:R-:W2:Y:S01]  /*0a10*/  LDCU UR10, c[0x0][0x3b0] ;  /* 0x00007600ff0a77ac */ /* 0x000ea20008000800 */
[----:B------:R-:W2:Y:S01]  /*0a20*/  LDCU UR24, c[0x0][0x3b0] ;  /* 0x00007600ff1877ac */ /* 0x000ea20008000800 */
[----:B------:R-:W2:Y:S01]  /*0a30*/  LDCU UR23, c[0x0][0x3b0] ;  /* 0x00007600ff1777ac */ /* 0x000ea20008000800 */
[----:B-1----:R-:W-:Y:S01]  /*0a40*/  IMAD.MOV R8, RZ, RZ, -R3 ;  /* 0x000000ffff087224 */ /* 0x002fe200078e0a03 */
[----:B------:R-:W1:Y:S03]  /*0a50*/  LDCU UR21, c[0x0][0x3b0] ;  /* 0x00007600ff1577ac */ /* 0x000e660008000800 */
[----:B------:R-:W-:Y:S01]  /*0a60*/  IMAD.MOV.U32 R2, RZ, RZ, R8 ;  /* 0x000000ffff027224 */ /* 0x000fe200078e0008 */
[----:B------:R-:W1:Y:S03]  /*0a70*/  LDCU UR20, c[0x0][0x3b0] ;  /* 0x00007600ff1477ac */ /* 0x000e660008000800 */
[----:B------:R-:W-:-:S02]  /*0a80*/  IMAD R7, R2, R9, RZ ;  /* 0x0000000902077224 */ /* 0x000fc400078e02ff */
[----:B------:R-:W-:Y:S01]  /*0a90*/  IMAD.MOV.U32 R2, RZ, RZ, RZ ;  /* 0x000000ffff027224 */ /* 0x000fe200078e00ff */
[----:B------:R-:W1:Y:S03]  /*0aa0*/  LDCU UR19, c[0x0][0x3b0] ;  /* 0x00007600ff1377ac */ /* 0x000e660008000800 */
[----:B------:R-:W-:Y:S01]  /*0ab0*/  IMAD.HI.U32 R2, R3, R7, R2 ;  /* 0x0000000703027227 */ /* 0x000fe200078e0002 */
[----:B------:R-:W1:Y:S01]  /*0ac0*/  LDCU UR18, c[0x0][0x3b0] ;  /* 0x00007600ff1277ac */ /* 0x000e620008000800 */
[----:B------:R-:W1:Y:S01]  /*0ad0*/  I2F.RP R3, R10 ;  /* 0x0000000a00037306 */ /* 0x000e620000209400 */
[----:B------:R-:W2:Y:S03]  /*0ae0*/  LDCU UR17, c[0x0][0x3b0] ;  /* 0x00007600ff1177ac */ /* 0x000ea60008000800 */
[----:B------:R-:W-:Y:S01]  /*0af0*/  IMAD.HI.U32 R2, R2, R11, RZ ;  /* 0x0000000b02027227 */ /* 0x000fe200078e00ff */
[----:B------:R-:W2:Y:S03]  /*0b00*/  LDCU UR16, c[0x0][0x3b0] ;  /* 0x00007600ff1077ac */ /* 0x000ea60008000800 */
[----:B------:R-:W-:Y:S01]  /*0b10*/  IMAD R0, R2, R0, R11 ;  /* 0x0000000002007224 */ /* 0x000fe200078e020b */
[----:B------:R-:W2:Y:S01]  /*0b20*/  I2F.RP R7, R6 ;  /* 0x0000000600077306 */ /* 0x000ea20000209400 */
[----:B------:R-:W3:Y:S03]  /*0b30*/  LDCU UR15, c[0x0][0x3b0] ;  /* 0x00007600ff0f77ac */ /* 0x000ee60008000800 */
[----:B------:R-:W-:Y:S01]  /*0b40*/  ISETP.GT.U32.AND P1, PT, R9, R0, PT ;  /* 0x000000000900720c */ /* 0x000fe20003f24070 */
[----:B------:R-:W3:Y:S03]  /*0b50*/  LDCU UR14, c[0x0][0x3b0] ;  /* 0x00007600ff0e77ac */ /* 0x000ee60008000800 */
[----:B-1----:R-:W-:Y:S01]  /*0b60*/  MUFU.RCP R3, R3 ;  /* 0x0000000300037308 */ /* 0x002fe20000001000 */
[----:B------:R-:W1:Y:S01]  /*0b70*/  LDCU UR13, c[0x0][0x3b0] ;  /* 0x00007600ff0d77ac */ /* 0x000e620008000800 */
[----:B------:R-:W1:Y:S06]  /*0b80*/  LDCU UR12, c[0x0][0x3b0] ;  /* 0x00007600ff0c77ac */ /* 0x000e6c0008000800 */
[----:B--2---:R-:W2:Y:S01]  /*0b90*/  MUFU.RCP R7, R7 ;  /* 0x0000000700077308 */ /* 0x004ea20000001000 */
[----:B------:R-:W-:Y:S01]  /*0ba0*/  @!P1 IMAD.IADD R0, R0, 0x1, -R9 ;  /* 0x0000000100009824 */ /* 0x000fe200078e0a09 */
[----:B------:R-:W1:Y:S01]  /*0bb0*/  LDCU UR11, c[0x0][0x3b0] ;  /* 0x00007600ff0b77ac */ /* 0x000e620008000800 */
[----:B------:R-:W-:Y:S01]  /*0bc0*/  @!P1 VIADD R2, R2, 0x1 ;  /* 0x0000000102029836 */ /* 0x000fe20000000000 */
[----:B------:R-:W-:Y:S01]  /*0bd0*/  BAR.SYNC.DEFER_BLOCKING 0x0 ;  /* 0x0000000000007b1d */ /* 0x000fe20000010000 */
[----:B------:R-:W-:-:S02]  /*0be0*/  ISETP.NE.AND P1, PT, R13, RZ, PT ;  /* 0x000000ff0d00720c */ /* 0x000fc40003f25270 */
[----:B------:R-:W-:Y:S02]  /*0bf0*/  ISETP.GE.U32.AND P0, PT, R0, R9, PT ;  /* 0x000000090000720c */ /* 0x000fe40003f06070 */
[----:B------:R-:W-:Y:S01]  /*0c00*/  LOP3.LUT R0, R12, R13, RZ, 0x3c, !PT ;  /* 0x0000000d0c007212 */ /* 0x000fe200078e3cff */
[----:B------:R-:W1:Y:S03]  /*0c10*/  LDCU UR75, c[0x0][0x3b0] ;  /* 0x00007600ff4b77ac */ /* 0x000e660008000800 */
[----:B------:R-:W-:Y:S01]  /*0c20*/  ISETP.GE.AND P2, PT, R0, RZ, PT ;  /* 0x000000ff0000720c */ /* 0x000fe20003f46270 */
[----:B------:R-:W1:Y:S01]  /*0c30*/  LDCU UR76, c[0x0][0x3b0] ;  /* 0x00007600ff4c77ac */ /* 0x000e620008000800 */
[----:B--2---:R-:W-:Y:S01]  /*0c40*/  VIADD R8, R7, 0xffffffe ;  /* 0x0ffffffe07087836 */ /* 0x004fe20000000000 */
[----:B------:R-:W2:Y:S04]  /*0c50*/  LDCU UR77, c[0x0][0x3b0] ;  /* 0x00007600ff4d77ac */ /* 0x000ea80008000800 */
[----:B------:R-:W-:Y:S01]  /*0c60*/  @P0 VIADD R2, R2, 0x1 ;  /* 0x0000000102020836 */ /* 0x000fe20000000000 */
[----:B------:R1:W2:Y:S04]  /*0c70*/  F2I.FTZ.U32.TRUNC.NTZ R9, R8 ;  /* 0x0000000800097305 */ /* 0x0002a8000021f000 */
[----:B------:R-:W-:Y:S01]  /*0c80*/  MOV R198, R2 ;  /* 0x0000000200c67202 */ /* 0x000fe20000000f00 */
[----:B------:R-:W-:-:S04]  /*0c90*/  VIADD R2, R3, 0xffffffe ;  /* 0x0ffffffe03027836 */ /* 0x000fc80000000000 */
[----:B------:R-:W-:Y:S01]  /*0ca0*/  @!P2 IMAD.MOV R198, RZ, RZ, -R198 ;  /* 0x000000ffffc6a224 */ /* 0x000fe200078e0ac6 */
[----:B------:R3:W4:Y:S01]  /*0cb0*/  F2I.FTZ.U32.TRUNC.NTZ R3, R2 ;  /* 0x0000000200037305 */ /* 0x000722000021f000 */
[----:B------:R-:W-:Y:S01]  /*0cc0*/  @!P1 LOP3.LUT R198, RZ, R13, RZ, 0x33, !PT ;  /* 0x0000000dffc69212 */ /* 0x000fe200078e33ff */
[----:B-1----:R-:W-:-:S03]  /*0cd0*/  IMAD.MOV.U32 R8, RZ, RZ, RZ ;  /* 0x000000ffff087224 */ /* 0x002fc600078e00ff */
[C---:B------:R-:W-:Y:S01]  /*0ce0*/  IADD3 R0, PT, PT, -R198.reuse, RZ, RZ ;  /* 0x000000ffc6007210 */ /* 0x040fe20007ffe1ff */
[----:B------:R-:W-:Y:S02]  /*0cf0*/  IMAD.SHL.U32 R198, R198, 0x80, RZ ;  /* 0x00000080c6c67824 */ /* 0x000fe400078e00ff */
[----:B--2---:R-:W-:Y:S02]  /*0d00*/  IMAD.MOV R15, RZ, RZ, -R9 ;  /* 0x000000ffff0f7224 */ /* 0x004fe400078e0a09 */
[----:B---3--:R-:W-:Y:S02]  /*0d10*/  HFMA2 R2, -RZ, RZ, 0, 0 ;  /* 0x00000000ff027431 */ /* 0x008fe400000001ff */
[----:B------:R-:W-:Y:S01]  /*0d20*/  IMAD R0, R13, R0, R12 ;  /* 0x000000000d007224 */ /* 0x000fe200078e020c */
[C---:B------:R-:W-:Y:S01]  /*0d30*/  IADD3 R18, PT, PT, R198.reuse, 0x7f, RZ ;  /* 0x0000007fc6127810 */ /* 0x040fe20007ffe0ff */
[C---:B------:R-:W-:Y:S01]  /*0d40*/  VIADD R16, R198.reuse, 0x1 ;  /* 0x00000001c6107836 */ /* 0x040fe20000000000 */
[----:B------:R-:W-:Y:S01]  /*0d50*/  IADD3 R20, PT, PT, R198, 0xc, RZ ;  /* 0x0000000cc6147810 */ /* 0x000fe20007ffe0ff */
[----:B------:R-:W-:Y:S01]  /*0d60*/  IMAD.IADD R199, R199, 0x1, R0 ;  /* 0x00000001c7c77824 */ /* 0x000fe200078e0200 */
[----:B------:R-:W-:Y:S01]  /*0d70*/  ISETP.GE.AND P4, PT, R18, RZ, PT ;  /* 0x000000ff1200720c */ /* 0x000fe20003f86270 */
[--C-:B----4-:R-:W-:Y:S01]  /*0d80*/  IMAD.MOV R7, RZ, RZ, -R3.reuse ;  /* 0x000000ffff077224 */ /* 0x110fe200078e0a03 */
[----:B------:R-:W-:Y:S01]  /*0d90*/  IABS R39, R20 ;  /* 0x0000001400277213 */ /* 0x000fe20000000000 */
[----:B------:R-:W-:Y:S01]  /*0da0*/  IMAD R199, R199, 0x100, R82 ;  /* 0x00000100c7c77824 */ /* 0x000fe200078e0252 */
[C---:B------:R-:W-:Y:S01]  /*0db0*/  IADD3 R32, PT, PT, R198.reuse, 0x18, RZ ;  /* 0x00000018c6207810 */ /* 0x040fe20007ffe0ff */
[----:B------:R-:W-:Y:S01]  /*0dc0*/  IMAD R7, R7, R10, RZ ;  /* 0x0000000a07077224 */ /* 0x000fe200078e02ff */
[----:B------:R-:W-:Y:S01]  /*0dd0*/  IADD3 R36, PT, PT, R198, 0x1e, RZ ;  /* 0x0000001ec6247810 */ /* 0x000fe20007ffe0ff */
[----:B------:R-:W-:Y:S01]  /*0de0*/  VIADD R200, R199, 0x80 ;  /* 0x00000080c7c87836 */ /* 0x000fe20000000000 */
[----:B------:R-:W-:Y:S01]  /*0df0*/  IABS R11, R199 ;  /* 0x000000c7000b7213 */ /* 0x000fe20000000000 */
[----:B------:R-:W-:Y:S01]  /*0e00*/  IMAD.HI.U32 R2, R3, R7, R2 ;  /* 0x0000000703027227 */ /* 0x000fe200078e0002 */
[----:B------:R-:W-:-:S02]  /*0e10*/  IABS R7, R18 ;  /* 0x0000001200077213 */ /* 0x000fc40000000000 */
[----:B------:R-:W-:Y:S01]  /*0e20*/  IABS R13, R200 ;  /* 0x000000c8000d7213 */ /* 0x000fe20000000000 */
[----:B------:R-:W-:Y:S01]  /*0e30*/  IMAD R3, R15, R6, RZ ;  /* 0x000000060f037224 */ /* 0x000fe200078e02ff */
[----:B------:R-:W-:Y:S01]  /*0e40*/  IABS R31, R32 ;  /* 0x00000020001f7213 */ /* 0x000fe20000000000 */
[C---:B------:R-:W-:Y:S01]  /*0e50*/  VIADD R17, R198.reuse, 0x3 ;  /* 0x00000003c6117836 */ /* 0x040fe20000000000 */
[----:B------:R-:W-:Y:S01]  /*0e60*/  IABS R43, R36 ;  /* 0x00000024002b7213 */ /* 0x000fe20000000000 */
[----:B------:R-:W-:Y:S01]  /*0e70*/  IMAD.HI.U32 R0, R9, R3, R8 ;  /* 0x0000000309007227 */ /* 0x000fe200078e0008 */
[----:B------:R-:W-:Y:S02]  /*0e80*/  IADD3 R44, PT, PT, R198, 0x20, RZ ;  /* 0x00000020c62c7810 */ /* 0x000fe40007ffe0ff */
[----:B------:R-:W-:Y:S01]  /*0e90*/  IABS R15, R17 ;  /* 0x00000011000f7213 */ /* 0x000fe20000000000 */
[----:B------:R-:W-:Y:S01]  /*0ea0*/  IMAD.HI.U32 R3, R2, R11, RZ ;  /* 0x0000000b02037227 */ /* 0x000fe200078e00ff */
[----:B------:R-:W-:-:S02]  /*0eb0*/  IADD3 R54, PT, PT, R198, 0x27, RZ ;  /* 0x00000027c6367810 */ /* 0x000fc40007ffe0ff */
[----:B------:R-:W-:Y:S01]  /*0ec0*/  IADD3 R59, PT, PT, R198, 0x2a, RZ ;  /* 0x0000002ac63b7810 */ /* 0x000fe20007ffe0ff */
[----:B------:R-:W-:Y:S01]  /*0ed0*/  IMAD.HI.U32 R2, R2, R13, RZ ;  /* 0x0000000d02027227 */ /* 0x000fe200078e00ff */
[----:B------:R-:W-:Y:S02]  /*0ee0*/  IADD3 R61, PT, PT, R198, 0x2c, RZ ;  /* 0x0000002cc63d7810 */ /* 0x000fe40007ffe0ff */
[----:B------:R-:W-:Y:S01]  /*0ef0*/  IABS R55, R59 ;  /* 0x0000003b00377213 */ /* 0x000fe20000000000 */
[----:B------:R-:W-:Y:S01]  /*0f00*/  IMAD.MOV.U32 R9, RZ, RZ, R7 ;  /* 0x000000ffff097224 */ /* 0x000fe200078e0007 */
[----:B------:R-:W-:Y:S01]  /*0f10*/  IADD3 R8, PT, PT, -R2, RZ, RZ ;  /* 0x000000ff02087210 */ /* 0x000fe20007ffe1ff */
[----:B------:R-:W-:Y:S01]  /*0f20*/  IMAD.MOV R3, RZ, RZ, -R3 ;  /* 0x000000ffff037224 */ /* 0x000fe200078e0a03 */
[----:B------:R-:W-:Y:S01]  /*0f30*/  IADD3 R74, PT, PT, R198, 0x3c, RZ ;  /* 0x0000003cc64a7810 */ /* 0x000fe20007ffe0ff */
[----:B------:R-:W-:Y:S01]  /*0f40*/  IMAD.HI.U32 R7, R0, R9, RZ ;  /* 0x0000000900077227 */ /* 0x000fe200078e00ff */
[----:B------:R-:W-:-:S02]  /*0f50*/  IADD3 R77, PT, PT, R198, 0x3f, RZ ;  /* 0x0000003fc64d7810 */ /* 0x000fc40007ffe0ff */
[----:B------:R-:W-:Y:S01]  /*0f60*/  IADD3 R80, PT, PT, R198, 0x45, RZ ;  /* 0x00000045c6507810 */ /* 0x000fe20007ffe0ff */
[C---:B------:R-:W-:Y:S01]  /*0f70*/  IMAD R2, R10.reuse, R3, R11 ;  /* 0x000000030a027224 */ /* 0x040fe200078e020b */
[----:B------:R-:W-:Y:S01]  /*0f80*/  IABS R3, R16 ;  /* 0x0000001000037213 */ /* 0x000fe20000000000 */
[----:B------:R-:W-:Y:S01]  /*0f90*/  IMAD.MOV R12, RZ, RZ, -R7 ;  /* 0x000000ffff0c7224 */ /* 0x000fe200078e0a07 */
[----:B------:R-:W-:Y:S01]  /*0fa0*/  IABS R79, R80 ;  /* 0x00000050004f7213 */ /* 0x000fe20000000000 */
[C---:B------:R-:W-:Y:S01]  /*0fb0*/  IMAD R7, R10.reuse, R8, R13 ;  /* 0x000000080a077224 */ /* 0x040fe200078e020d */
[----:B------:R-:W-:Y:S01]  /*0fc0*/  ISETP.GT.U32.AND P0, PT, R10, R2, PT ;  /* 0x000000020a00720c */ /* 0x000fe20003f04070 */
[----:B------:R-:W-:Y:S01]  /*0fd0*/  IMAD R13, R6, R12, R9 ;  /* 0x0000000c060d7224 */ /* 0x000fe200078e0209 */
[----:B------:R-:W-:Y:S01]  /*0fe0*/  IADD3 R12, PT, PT, R198, 0x2, RZ ;  /* 0x00000002c60c7810 */ /* 0x000fe20007ffe0ff */
[----:B------:R-:W-:Y:S01]  /*0ff0*/  IMAD.MOV.U32 R9, RZ, RZ, R3 ;  /* 0x000000ffff097224 */ /* 0x000fe200078e0003 */
[----:B------:R-:W-:Y:S01]  /*1000*/  ISETP.GT.U32.AND P1, PT, R10, R7, PT ;  /* 0x000000070a00720c */ /* 0x000fe20003f24070 */
[----:B------:R-:W-:Y:S01]  /*1010*/  VIADD R14, R198, 0x8 ;  /* 0x00000008c60e7836 */ /* 0x000fe20000000000 */
[----:B------:R-:W-:Y:S01]  /*1020*/  ISETP.GT.U32.AND P2, PT, R6, R13, PT ;  /* 0x0000000d0600720c */ /* 0x000fe20003f44070 */
[----:B------:R-:W-:Y:S01]  /*1030*/  IMAD.HI.U32 R3, R0, R9, RZ ;  /* 0x0000000900037227 */ /* 0x000fe200078e00ff */
[----:B------:R-:W-:-:S02]  /*1040*/  IABS R11, R12 ;  /* 0x0000000c000b7213 */ /* 0x000fc40000000000 */
[----:B------:R-:W-:Y:S01]  /*1050*/  SHF.R.U32.HI R8, RZ, 0x5, R28 ;  /* 0x00000005ff087819 */ /* 0x000fe2000001161c */
[----:B------:R-:W-:Y:S01]  /*1060*/  IMAD.MOV R3, RZ, RZ, -R3 ;  /* 0x000000ffff037224 */ /* 0x000fe200078e0a03 */
[----:B------:R-:W-:Y:S01]  /*1070*/  ISETP.GE.AND P6, PT, R12, RZ, PT ;  /* 0x000000ff0c00720c */ /* 0x000fe20003fc6270 */
[----:B------:R-:W-:Y:S01]  /*1080*/  @!P0 IMAD.IADD R2, R2, 0x1, -R10 ;  /* 0x0000000102028824 */ /* 0x000fe200078e0a0a */
[----:B------:R-:W-:Y:S01]  /*1090*/  R2UR UR8, R8 ;  /* 0x00000000080872ca */ /* 0x000fe200000e0000 */
[----:B------:R-:W-:Y:S01]  /*10a0*/  IMAD R9, R6, R3, R9 ;  /* 0x0000000306097224 */ /* 0x000fe200078e0209 */
[----:B------:R-:W-:Y:S01]  /*10b0*/  ISETP.GE.AND P0, PT, R16, RZ, PT ;  /* 0x000000ff1000720c */ /* 0x000fe20003f06270 */
[----:B------:R-:W-:Y:S01]  /*10c0*/  IMAD.HI.U32 R3, R0, R11, RZ ;  /* 0x0000000b00037227 */ /* 0x000fe200078e00ff */
[----:B------:R-:W-:Y:S02]  /*10d0*/  @!P1 IADD3 R7, PT, PT, R7, -R10, RZ ;  /* 0x8000000a07079210 */ /* 0x000fe40007ffe0ff */
[C---:B------:R-:W-:Y:S01]  /*10e0*/  ISETP.GT.U32.AND P3, PT, R10.reuse, R2, PT ;  /* 0x000000020a00720c */ /* 0x040fe20003f64070 */
[----:B------:R-:W-:Y:S01]  /*10f0*/  @!P2 IMAD.IADD R13, R13, 0x1, -R6 ;  /* 0x000000010d0da824 */ /* 0x000fe200078e0a06 */
[----:B------:R-:W-:Y:S01]  /*1100*/  ISETP.GT.U32.AND P5, PT, R10, R7, PT ;  /* 0x000000070a00720c */ /* 0x000fe20003fa4070 */
[----:B------:R-:W-:Y:S01]  /*1110*/  IMAD.HI.U32 R8, R0, R15, RZ ;  /* 0x0000000f00087227 */ /* 0x000fe200078e00ff */
[----:B------:R-:W-:-:S02]  /*1120*/  ISETP.GT.U32.AND P1, PT, R6, R9, PT ;  /* 0x000000090600720c */ /* 0x000fc40003f24070 */
[----:B------:R-:W-:Y:S01]  /*1130*/  ISETP.GT.U32.AND P2, PT, R6, R13, PT ;  /* 0x0000000d0600720c */ /* 0x000fe20003f44070 */
[----:B------:R-:W-:Y:S01]  /*1140*/  IMAD.MOV R3, RZ, RZ, -R3 ;  /* 0x000000ffff037224 */ /* 0x000fe200078e0a03 */
[----:B------:R-:W-:Y:S01]  /*1150*/  IABS R19, R14 ;  /* 0x0000000e00137213 */ /* 0x000fe20000000000 */
[----:B------:R-:W-:Y:S01]  /*1160*/  IMAD.MOV R8, RZ, RZ, -R8 ;  /* 0x000000ffff087224 */ /* 0x000fe200078e0a08 */
[----:B------:R-:W-:Y:S01]  /*1170*/  IADD3 R164, PT, PT, R198, 0x64, RZ ;  /* 0x00000064c6a47810 */ /* 0x000fe20007ffe0ff */
[----:B------:R-:W-:Y:S01]  /*1180*/  IMAD R11, R6, R3, R11 ;  /* 0x00000003060b7224 */ /* 0x000fe200078e020b */
[----:B------:R-:W-:Y:S01]  /*1190*/  LOP3.LUT R3, RZ, R4, RZ, 0x33, !PT ;  /* 0x00000004ff037212 */ /* 0x000fe200078e33ff */
[----:B------:R-:W-:Y:S01]  /*11a0*/  VIADD R16, R198, 0x9 ;  /* 0x00000009c6107836 */ /* 0x000fe20000000000 */
[----:B------:R-:W-:Y:S01]  /*11b0*/  @!P3 IADD3 R2, PT, PT, R2, -R10, RZ ;  /* 0x8000000a0202b210 */ /* 0x000fe20007ffe0ff */
[----:B------:R-:W-:Y:S01]  /*11c0*/  @!P5 IMAD.IADD R7, R7, 0x1, -R10 ;  /* 0x000000010707d824 */ /* 0x000fe200078e0a0a */
[----:B------:R-:W-:Y:S01]  /*11d0*/  ISETP.GE.AND P3, PT, R199, RZ, PT ;  /* 0x000000ffc700720c */ /* 0x000fe20003f66270 */
[----:B------:R-:W-:Y:S01]  /*11e0*/  IMAD R10, R6, R8, R15 ;  /* 0x00000008060a7224 */ /* 0x000fe200078e020f */
[----:B------:R-:W-:Y:S01]  /*11f0*/  ISETP.GE.AND P5, PT, R200, RZ, PT ;  /* 0x000000ffc800720c */ /* 0x000fe20003fa6270 */
[--C-:B------:R-:W-:Y:S01]  /*1200*/  @!P1 IMAD.IADD R9, R9, 0x1, -R6.reuse ;  /* 0x0000000109099824 */ /* 0x100fe200078e0a06 */
[----:B------:R-:W-:Y:S01]  /*1210*/  ISETP.NE.AND P1, PT, R4, RZ, PT ;  /* 0x000000ff0400720c */ /* 0x000fe20003f25270 */
[----:B------:R-:W-:Y:S01]  /*1220*/  @!P2 IMAD.IADD R13, R13, 0x1, -R6 ;  /* 0x000000010d0da824 */ /* 0x000fe200078e0a06 */
[C---:B------:R-:W-:Y:S01]  /*1230*/  IADD3 R4, PT, PT, R198.reuse, 0x4, RZ ;  /* 0x00000004c6047810 */ /* 0x040fe20007ffe0ff */
[----:B------:R-:W-:Y:S01]  /*1240*/  VIADD R8, R198, 0x5 ;  /* 0x00000005c6087836 */ /* 0x000fe20000000000 */
[----:B------:R-:W-:Y:S01]  /*1250*/  ISETP.GT.U32.AND P2, PT, R6, R9, PT ;  /* 0x000000090600720c */ /* 0x000fe20003f44070 */
[C---:B------:R-:W-:Y:S01]  /*1260*/  VIADD R18, R198.reuse, 0xa ;  /* 0x0000000ac6127836 */ /* 0x040fe20000000000 */
[----:B------:R-:W-:Y:S01]  /*1270*/  IABS R15, R4 ;  /* 0x00000004000f7213 */ /* 0x000fe20000000000 */
[----:B------:R-:W-:Y:S01]  /*1280*/  VIADD R26, R198, 0x11 ;  /* 0x00000011c61a7836 */ /* 0x000fe20000000000 */
[----:B------:R-:W-:Y:S01]  /*1290*/  IABS R21, R16 ;  /* 0x0000001000157213 */ /* 0x000fe20000000000 */
[----:B------:R-:W-:Y:S01]  /*12a0*/  @!P3 IMAD.MOV R2, RZ, RZ, -R2 ;  /* 0x000000ffff02b224 */ /* 0x000fe200078e0a02 */
[C---:B------:R-:W-:Y:S01]  /*12b0*/  ISETP.GT.U32.AND P3, PT, R6.reuse, R11, PT ;  /* 0x0000000b0600720c */ /* 0x040fe20003f64070 */
[----:B------:R-:W-:Y:S01]  /*12c0*/  @!P5 IMAD.MOV R7, RZ, RZ, -R7 ;  /* 0x000000ffff07d224 */ /* 0x000fe200078e0a07 */
[----:B------:R-:W-:Y:S01]  /*12d0*/  ISETP.GT.U32.AND P5, PT, R6, R10, PT ;  /* 0x0000000a0600720c */ /* 0x000fe20003fa4070 */
[C---:B------:R-:W-:Y:S01]  /*12e0*/  VIADD R29, R198.reuse, 0x12 ;  /* 0x00000012c61d7836 */ /* 0x040fe20000000000 */
[C---:B------:R-:W-:Y:S01]  /*12f0*/  SEL R2, R3.reuse, R2, !P1 ;  /* 0x0000000203027207 */ /* 0x040fe20004800000 */
[C---:B------:R-:W-:Y:S01]  /*1300*/  VIADD R30, R198.reuse, 0x13 ;  /* 0x00000013c61e7836 */ /* 0x040fe20000000000 */
[----:B------:R-:W-:Y:S01]  /*1310*/  SEL R3, R3, R7, !P1 ;  /* 0x0000000703037207 */ /* 0x000fe20004800000 */
[C---:B------:R-:W-:Y:S01]  /*1320*/  VIADD R34, R198.reuse, 0x1b ;  /* 0x0000001bc6227836 */ /* 0x040fe20000000000 */
[----:B------:R-:W-:Y:S01]  /*1330*/  @!P2 IADD3 R9, PT, PT, R9, -R6, RZ ;  /* 0x800000060909a210 */ /* 0x000fe20007ffe0ff */
[----:B------:R-:W-:Y:S01]  /*1340*/  VIADD R42, R198, 0x1f ;  /* 0x0000001fc62a7836 */ /* 0x000fe20000000000 */
[----:B------:R-:W-:Y:S01]  /*1350*/  ISETP.GE.AND P2, PT, R4, RZ, PT ;  /* 0x000000ff0400720c */ /* 0x000fe20003f46270 */
[----:B------:R-:W-:Y:S01]  /*1360*/  IMAD.HI.U32 R4, R0, R15, RZ ;  /* 0x0000000f00047227 */ /* 0x000fe200078e00ff */
[----:B------:R-:W-:-:S02]  /*1370*/  ISETP.GE.AND P1, PT, R17, RZ, PT ;  /* 0x000000ff1100720c */ /* 0x000fc40003f26270 */
[----:B------:R-:W-:Y:S01]  /*1380*/  IABS R17, R8 ;  /* 0x0000000800117213 */ /* 0x000fe20000000000 */
[--C-:B------:R-:W-:Y:S01]  /*1390*/  @!P3 IMAD.IADD R11, R11, 0x1, -R6.reuse ;  /* 0x000000010b0bb824 */ /* 0x100fe200078e0a06 */
[----:B------:R-:W-:Y:S01]  /*13a0*/  ISETP.GE.AND P3, PT, R8, RZ, PT ;  /* 0x000000ff0800720c */ /* 0x000fe20003f66270 */
[----:B------:R-:W-:Y:S01]  /*13b0*/  @!P5 IMAD.IADD R10, R10, 0x1, -R6 ;  /* 0x000000010a0ad824 */ /* 0x000fe200078e0a06 */
[----:B------:R-:W-:Y:S01]  /*13c0*/  IABS R27, R18 ;  /* 0x00000012001b7213 */ /* 0x000fe20000000000 */
[----:B------:R-:W-:Y:S01]  /*13d0*/  IMAD.MOV R4, RZ, RZ, -R4 ;  /* 0x000000ffff047224 */ /* 0x000fe200078e0a04 */
[----:B------:R-:W-:Y:S01]  /*13e0*/  ISETP.GT.U32.AND P5, PT, R6, R11, PT ;  /* 0x0000000b0600720c */ /* 0x000fe20003fa4070 */
[----:B------:R-:W-:Y:S01]  /*13f0*/  IMAD.MOV.U32 R7, RZ, RZ, R9 ;  /* 0x000000ffff077224 */ /* 0x000fe200078e0009 */
[----:B------:R-:W-:Y:S01]  /*1400*/  IABS R23, R29 ;  /* 0x0000001d00177213 */ /* 0x000fe20000000000 */
[----:B------:R-:W-:Y:S01]  /*1410*/  VIADD R9, R198, 0x6 ;  /* 0x00000006c6097836 */ /* 0x000fe20000000000 */
[----:B------:R-:W-:Y:S01]  /*1420*/  IABS R25, R30 ;  /* 0x0000001e00197213 */ /* 0x000fe20000000000 */
[----:B------:R-:W-:Y:S01]  /*1430*/  IMAD.MOV.U32 R8, RZ, RZ, R13 ;  /* 0x000000ffff087224 */ /* 0x000fe200078e000d */
[----:B------:R-:W-:Y:S01]  /*1440*/  IABS R35, R34 ;  /* 0x0000002200237213 */ /* 0x000fe20000000000 */
[----:B------:R-:W-:Y:S01]  /*1450*/  IMAD R13, R6, R4, R15 ;  /* 0x00000004060d7224 */ /* 0x000fe200078e020f */
[----:B------:R-:W-:Y:S01]  /*1460*/  IABS R45, R42 ;  /* 0x0000002a002d7213 */ /* 0x000fe20000000000 */
[----:B------:R-:W-:Y:S01]  /*1470*/  IMAD.HI.U32 R12, R0, R17, RZ ;  /* 0x00000011000c7227 */ /* 0x000fe200078e00ff */
[----:B------:R-:W-:-:S02]  /*1480*/  @!P4 IADD3 R8, PT, PT, -R8, RZ, RZ ;  /* 0x000000ff0808c210 */ /* 0x000fc40007ffe1ff */
[----:B------:R-:W-:Y:S01]  /*1490*/  ISETP.GT.U32.AND P4, PT, R6, R10, PT ;  /* 0x0000000a0600720c */ /* 0x000fe20003f84070 */
[----:B------:R-:W-:Y:S01]  /*14a0*/  @!P0 IMAD.MOV R7, RZ, RZ, -R7 ;  /* 0x000000ffff078224 */ /* 0x000fe200078e0a07 */
[----:B------:R-:W-:Y:S01]  /*14b0*/  ISETP.GE.AND P0, PT, R9, RZ, PT ;  /* 0x000000ff0900720c */ /* 0x000fe20003f06270 */
[C---:B------:R-:W-:Y:S01]  /*14c0*/  VIADD R4, R198.reuse, 0x7 ;  /* 0x00000007c6047836 */ /* 0x040fe20000000000 */
[----:B------:R-:W-:Y:S01]  /*14d0*/  IABS R9, R9 ;  /* 0x0000000900097213 */ /* 0x000fe20000000000 */
[C---:B------:R-:W-:Y:S01]  /*14e0*/  VIADD R46, R198.reuse, 0x21 ;  /* 0x00000021c62e7836 */ /* 0x040fe20000000000 */
[----:B------:R-:W-:Y:S01]  /*14f0*/  @!P5 IADD3 R11, PT, PT, R11, -R6, RZ ;  /* 0x800000060b0bd210 */ /* 0x000fe20007ffe0ff */
[----:B------:R-:W-:Y:S01]  /*1500*/  VIADD R47, R198, 0x22 ;  /* 0x00000022c62f7836 */ /* 0x000fe20000000000 */
[----:B------:R-:W-:Y:S01]  /*1510*/  ISETP.GT.U32.AND P5, PT, R6, R13, PT ;  /* 0x0000000d0600720c */ /* 0x000fe20003fa4070 */
[----:B------:R-:W-:Y:S01]  /*1520*/  IMAD.MOV.U32 R15, RZ, RZ, R9 ;  /* 0x000000ffff0f7224 */ /* 0x000fe200078e0009 */
[----:B------:R-:W-:Y:S01]  /*1530*/  IADD3 R12, PT, PT, -R12, RZ, RZ ;  /* 0x000000ff0c0c7210 */ /* 0x000fe20007ffe1ff */
[----:B------:R-:W-:Y:S01]  /*1540*/  VIADD R50, R198, 0x26 ;  /* 0x00000026c6327836 */ /* 0x000fe20000000000 */
[----:B------:R-:W-:Y:S01]  /*1550*/  MOV R9, R11 ;  /* 0x0000000b00097202 */ /* 0x000fe20000000f00 */
[----:B------:R-:W-:Y:S01]  /*1560*/  @!P4 IMAD.IADD R10, R10, 0x1, -R6 ;  /* 0x000000010a0ac824 */ /* 0x000fe200078e0a06 */
[----:B------:R-:W-:Y:S01]  /*1570*/  ISETP.GE.AND P4, PT, R4, RZ, PT ;  /* 0x000000ff0400720c */ /* 0x000fe20003f86270 */
[----:B------:R-:W-:Y:S01]  /*1580*/  IMAD R12, R6, R12, R17 ;  /* 0x0000000c060c7224 */ /* 0x000fe200078e0211 */
[----:B------:R-:W-:Y:S01]  /*1590*/  IABS R17, R4 ;  /* 0x0000000400117213 */ /* 0x000fe20000000000 */
[----:B------:R-:W-:Y:S01]  /*15a0*/  @!P6 IMAD.MOV R9, RZ, RZ, -R9 ;  /* 0x000000ffff09e224 */ /* 0x000fe200078e0a09 */
[----:B------:R-:W-:Y:S01]  /*15b0*/  @!P1 IADD3 R10, PT, PT, -R10, RZ, RZ ;  /* 0x000000ff0a0a9210 */ /* 0x000fe20007ffe1ff */
[----:B------:R-:W-:Y:S01]  /*15c0*/  IMAD.HI.U32 R4, R0, R15, RZ ;  /* 0x0000000f00047227 */ /* 0x000fe200078e00ff */
[----:B------:R-:W-:-:S02]  /*15d0*/  ISETP.GT.U32.AND P6, PT, R6, R12, PT ;  /* 0x0000000c0600720c */ /* 0x000fc40003fc4070 */
[----:B------:R-:W-:Y:S01]  /*15e0*/  ISETP.GE.AND P1, PT, R14, RZ, PT ;  /* 0x000000ff0e00720c */ /* 0x000fe20003f26270 */
[----:B------:R-:W-:Y:S01]  /*15f0*/  @!P5 IMAD.IADD R13, R13, 0x1, -R6 ;  /* 0x000000010d0dd824 */ /* 0x000fe200078e0a06 */
[----:B------:R-:W-:Y:S01]  /*1600*/  IABS R49, R50 ;  /* 0x0000003200317213 */ /* 0x000fe20000000000 */
[----:B------:R-:W-:Y:S01]  /*1610*/  IMAD.MOV R11, RZ, RZ, -R4 ;  /* 0x000000ffff0b7224 */ /* 0x000fe200078e0a04 */
[----:B------:R-:W-:Y:S01]  /*1620*/  IABS R155, R164 ;  /* 0x000000a4009b7213 */ /* 0x000fe20000000000 */
[----:B------:R-:W-:Y:S01]  /*1630*/  IMAD.HI.U32 R4, R0, R17, RZ ;  /* 0x0000001100047227 */ /* 0x000fe200078e00ff */
[----:B------:R-:W-:Y:S02]  /*1640*/  ISETP.GT.U32.AND P5, PT, R6, R13, PT ;  /* 0x0000000d0600720c */ /* 0x000fe40003fa4070 */
[C---:B------:R-:W-:Y:S01]  /*1650*/  IADD3 R159, PT, PT, R198.reuse, 0x68, RZ ;  /* 0x00000068c69f7810 */ /* 0x040fe20007ffe0ff */
[----:B------:R-:W-:Y:S01]  /*1660*/  IMAD.MOV R4, RZ, RZ, -R4 ;  /* 0x000000ffff047224 */ /* 0x000fe200078e0a04 */
[----:B------:R-:W-:Y:S01]  /*1670*/  IADD3 R140, PT, PT, R198, 0x6e, RZ ;  /* 0x0000006ec68c7810 */ /* 0x000fe20007ffe0ff */
[----:B------:R-:W-:Y:S01]  /*1680*/  @!P6 IMAD.IADD R12, R12, 0x1, -R6 ;  /* 0x000000010c0ce824 */ /* 0x000fe200078e0a06 */
[----:B------:R-:W-:Y:S01]  /*1690*/  IABS R119, R159 ;  /* 0x0000009f00777213 */ /* 0x000fe20000000000 */
[C---:B------:R-:W-:Y:S01]  /*16a0*/  IMAD R15, R6.reuse, R11, R15 ;  /* 0x0000000b060f7224 */ /* 0x040fe200078e020f */
[----:B------:R-:W-:Y:S01]  /*16b0*/  IABS R137, R140 ;  /* 0x0000008c00897213 */ /* 0x000fe20000000000 */
[C---:B------:R-:W-:Y:S01]  /*16c0*/  IMAD R17, R6.reuse, R4, R17 ;  /* 0x0000000406117224 */ /* 0x040fe200078e0211 */
[----:B------:R-:W-:Y:S01]  /*16d0*/  ISETP.GT.U32.AND P6, PT, R6, R12, PT ;  /* 0x0000000c0600720c */ /* 0x000fe20003fc4070 */
[----:B------:R-:W-:Y:S01]  /*16e0*/  IMAD.HI.U32 R4, R0, R19, RZ ;  /* 0x0000001300047227 */ /* 0x000fe200078e00ff */
[----:B------:R-:W-:-:S02]  /*16f0*/  IADD3 R142, PT, PT, R198, 0x70, RZ ;  /* 0x00000070c68e7810 */ /* 0x000fc40007ffe0ff */
[----:B------:R-:W-:Y:S01]  /*1700*/  @!P5 IADD3 R13, PT, PT, R13, -R6, RZ ;  /* 0x800000060d0dd210 */ /* 0x000fe20007ffe0ff */
[----:B------:R-:W-:Y:S01]  /*1710*/  IMAD.HI.U32 R14, R0, R21, RZ ;  /* 0x00000015000e7227 */ /* 0x000fe200078e00ff */
[----:B------:R-:W-:Y:S02]  /*1720*/  ISETP.GT.U32.AND P5, PT, R6, R15, PT ;  /* 0x0000000f0600720c */ /* 0x000fe40003fa4070 */
[----:B------:R-:W-:Y:S01]  /*1730*/  IABS R149, R142 ;  /* 0x0000008e00957213 */ /* 0x000fe20000000000 */
[----:B------:R-:W-:Y:S01]  /*1740*/  IMAD.MOV R4, RZ, RZ, -R4 ;  /* 0x000000ffff047224 */ /* 0x000fe200078e0a04 */
[C---:B------:R-:W-:Y:S01]  /*1750*/  IADD3 R154, PT, PT, R198.reuse, 0x73, RZ ;  /* 0x00000073c69a7810 */ /* 0x040fe20007ffe0ff */
[----:B------:R-:W-:Y:S01]  /*1760*/  IMAD.MOV R14, RZ, RZ, -R14 ;  /* 0x000000ffff0e7224 */ /* 0x000fe200078e0a0e */
[----:B------:R-:W-:Y:S01]  /*1770*/  IADD3 R120, PT, PT, R198, 0x72, RZ ;  /* 0x00000072c6787810 */ /* 0x000fe20007ffe0ff */
[C---:B------:R-:W-:Y:S01]  /*1780*/  IMAD R22, R6.reuse, R4, R19 ;  /* 0x0000000406167224 */ /* 0x040fe200078e0213 */
[----:B------:R-:W-:Y:S01]  /*1790*/  IABS R131, R154 ;  /* 0x0000009a00837213 */ /* 0x000fe20000000000 */
[----:B------:R-:W-:Y:S01]  /*17a0*/  IMAD R24, R6, R14, R21 ;  /* 0x0000000e06187224 */ /* 0x000fe200078e0215 */
[----:B------:R-:W-:Y:S01]  /*17b0*/  IABS R133, R120 ;  /* 0x0000007800857213 */ /* 0x000fe20000000000 */
[--C-:B------:R-:W-:Y:S01]  /*17c0*/  @!P6 IMAD.IADD R12, R12, 0x1, -R6.reuse ;  /* 0x000000010c0ce824 */ /* 0x100fe200078e0a06 */
[----:B------:R-:W-:Y:S01]  /*17d0*/  ISETP.GT.U32.AND P6, PT, R6, R22, PT ;  /* 0x000000160600720c */ /* 0x000fe20003fc4070 */
[----:B------:R-:W-:Y:S01]  /*17e0*/  IMAD.MOV.U32 R11, RZ, RZ, R13 ;  /* 0x000000ffff0b7224 */ /* 0x000fe200078e000d */
[----:B------:R-:W-:Y:S01]  /*17f0*/  IADD3 R156, PT, PT, R198, 0x77, RZ ;  /* 0x00000077c69c7810 */ /* 0x000fe20007ffe0ff */
[----:B------:R-:W-:Y:S01]  /*1800*/  @!P5 IMAD.IADD R15, R15, 0x1, -R6 ;  /* 0x000000010f0fd824 */ /* 0x000fe200078e0a06 */
[----:B------:R-:W-:Y:S01]  /*1810*/  ISETP.GT.U32.AND P5, PT, R6, R24, PT ;  /* 0x000000180600720c */ /* 0x000fe20003fa4070 */
[----:B------:R-:W-:Y:S01]  /*1820*/  VIADD R14, R198, 0xb ;  /* 0x0000000bc60e7836 */ /* 0x000fe20000000000 */
[----:B------:R-:W-:Y:S01]  /*1830*/  @!P2 IADD3 R11, PT, PT, -R11, RZ, RZ ;  /* 0x000000ff0b0ba210 */ /* 0x000fe20007ffe1ff */
[----:B------:R-:W-:Y:S01]  /*1840*/  IMAD.HI.U32 R4, R0, R27, RZ ;  /* 0x0000001b00047227 */ /* 0x000fe200078e00ff */
[----:B------:R-:W-:-:S02]  /*1850*/  ISETP.GT.U32.AND P2, PT, R6, R17, PT ;  /* 0x000000110600720c */ /* 0x000fc40003f44070 */
[----:B------:R-:W-:Y:S01]  /*1860*/  IABS R13, R14 ;  /* 0x0000000e000d7213 */ /* 0x000fe20000000000 */
[----:B------:R-:W-:Y:S01]  /*1870*/  IMAD.MOV R4, RZ, RZ, -R4 ;  /* 0x000000ffff047224 */ /* 0x000fe200078e0a04 */
[C---:B------:R-:W-:Y:S01]  /*1880*/  IADD3 R134, PT, PT, R198.reuse, 0x79, RZ ;  /* 0x00000079c6867810 */ /* 0x040fe20007ffe0ff */
[----:B------:R-:W-:Y:S01]  /*1890*/  VIADD R21, R198, 0xd ;  /* 0x0000000dc6157836 */ /* 0x000fe20000000000 */
[----:B------:R-:W-:Y:S01]  /*18a0*/  @!P6 IADD3 R22, PT, PT, R22, -R6, RZ ;  /* 0x800000061616e210 */ /* 0x000fe20007ffe0ff */
[----:B------:R-:W-:Y:S01]  /*18b0*/  IMAD R27, R6, R4, R27 ;  /* 0x00000004061b7224 */ /* 0x000fe200078e021b */
[----:B------:R-:W-:Y:S01]  /*18c0*/  IADD3 R122, PT, PT, R198, 0x76, RZ ;  /* 0x00000076c67a7810 */ /* 0x000fe20007ffe0ff */
[----:B------:R-:W-:Y:S01]  /*18d0*/  @!P5 IMAD.IADD R24, R24, 0x1, -R6 ;  /* 0x000000011818d824 */ /* 0x000fe200078e0a06 */
[----:B------:R-:W-:Y:S01]  /*18e0*/  ISETP.GT.U32.AND P5, PT, R6, R22, PT ;  /* 0x000000160600720c */ /* 0x000fe20003fa4070 */
[----:B------:R-:W-:Y:S01]  /*18f0*/  IMAD.HI.U32 R4, R0, R13, RZ ;  /* 0x0000000d00047227 */ /* 0x000fe200078e00ff */
[----:B------:R-:W-:-:S02]  /*1900*/  IABS R19, R21 ;  /* 0x0000001500137213 */ /* 0x000fc40000000000 */
[----:B------:R-:W-:Y:S01]  /*1910*/  IABS R127, R134 ;  /* 0x00000086007f7213 */ /* 0x000fe20000000000 */
[----:B------:R-:W-:Y:S01]  /*1920*/  @!P2 IMAD.IADD R17, R17, 0x1, -R6 ;  /* 0x000000011111a824 */ /* 0x000fe200078e0a06 */
[C---:B------:R-:W-:Y:S01]  /*1930*/  ISETP.GT.U32.AND P2, PT, R6.reuse, R15, PT ;  /* 0x0000000f0600720c */ /* 0x040fe20003f44070 */
[----:B------:R-:W-:Y:S01]  /*1940*/  IMAD.MOV R4, RZ, RZ, -R4 ;  /* 0x000000ffff047224 */ /* 0x000fe200078e0a04 */
[----:B------:R-:W-:Y:S01]  /*1950*/  IABS R129, R122 ;  /* 0x0000007a00817213 */ /* 0x000fe20000000000 */
[----:B------:R-:W-:Y:S01]  /*1960*/  @!P3 IMAD.MOV R12, RZ, RZ, -R12 ;  /* 0x000000ffff0cb224 */ /* 0x000fe200078e0a0c */
[C---:B------:R-:W-:Y:S01]  /*1970*/  ISETP.GT.U32.AND P6, PT, R6.reuse, R17, PT ;  /* 0x000000110600720c */ /* 0x040fe20003fc4070 */
[C---:B------:R-:W-:Y:S01]  /*1980*/  IMAD R38, R6.reuse, R4, R13 ;  /* 0x0000000406267224 */ /* 0x040fe200078e020d */
[----:B------:R-:W-:Y:S01]  /*1990*/  ISETP.GT.U32.AND P3, PT, R6, R24, PT ;  /* 0x000000180600720c */ /* 0x000fe20003f64070 */
[----:B------:R-:W-:Y:S01]  /*19a0*/  @!P5 IMAD.IADD R22, R22, 0x1, -R6 ;  /* 0x000000011616d824 */ /* 0x000fe200078e0a06 */
[----:B------:R-:W-:Y:S01]  /*19b0*/  IADD3 R148, PT, PT, R198, 0x7c, RZ ;  /* 0x0000007cc6947810 */ /* 0x000fe20007ffe0ff */
[----:B------:R-:W-:Y:S01]  /*19c0*/  IMAD.HI.U32 R4, R0, R39, RZ ;  /* 0x0000002700047227 */ /* 0x000fe200078e00ff */
[----:B------:R-:W-:-:S02]  /*19d0*/  ISETP.GT.U32.AND P5, PT, R6, R38, PT ;  /* 0x000000260600720c */ /* 0x000fc40003fa4070 */
[----:B------:R-:W-:Y:S01]  /*19e0*/  IABS R251, R148 ;  /* 0x0000009400fb7213 */ /* 0x000fe20000000000 */
[----:B------:R-:W-:Y:S01]  /*19f0*/  IMAD.MOV R4, RZ, RZ, -R4 ;  /* 0x000000ffff047224 */ /* 0x000fe200078e0a04 */
[-C--:B------:R-:W-:Y:S01]  /*1a00*/  @!P2 IADD3 R15, PT, PT, R15, -R6.reuse, RZ ;  /* 0x800000060f0fa210 */ /* 0x080fe20007ffe0ff */
[----:B------:R-:W-:Y:S01]  /*1a10*/  IMAD.HI.U32 R13, R0, R19, RZ ;  /* 0x00000013000d7227 */ /* 0x000fe200078e00ff */
[----:B------:R-:W-:Y:S02]  /*1a20*/  ISETP.GT.U32.AND P2, PT, R6, R27, PT ;  /* 0x0000001b0600720c */ /* 0x000fe40003f44070 */
[----:B------:R-:W-:Y:S01]  /*1a30*/  IADD3 R136, PT, PT, R198, 0x7d, RZ ;  /* 0x0000007dc6887810 */ /* 0x000fe20007ffe0ff */
[--C-:B------:R-:W-:Y:S01]  /*1a40*/  @!P6 IMAD.IADD R17, R17, 0x1, -R6.reuse ;  /* 0x000000011111e824 */ /* 0x100fe200078e0a06 */
[----:B------:R-:W-:Y:S01]  /*1a50*/  ISETP.GE.AND P6, PT, R16, RZ, PT ;  /* 0x000000ff1000720c */ /* 0x000fe20003fc6270 */
[----:B------:R-:W-:Y:S01]  /*1a60*/  VIADD R16, R198, 0xe ;  /* 0x0000000ec6107836 */ /* 0x000fe20000000000 */
[----:B------:R-:W-:Y:S01]  /*1a70*/  @!P3 IADD3 R24, PT, PT, R24, -R6, RZ ;  /* 0x800000061818b210 */ /* 0x000fe20007ffe0ff */
[----:B------:R-:W-:Y:S01]  /*1a80*/  @!P5 IMAD.IADD R38, R38, 0x1, -R6 ;  /* 0x000000012626d824 */ /* 0x000fe200078e0a06 */
[----:B------:R-:W-:Y:S01]  /*1a90*/  ISETP.GE.AND P3, PT, R18, RZ, PT ;  /* 0x000000ff1200720c */ /* 0x000fe20003f66270 */
[C---:B------:R-:W-:Y:S01]  /*1aa0*/  IMAD R39, R6.reuse, R4, R39 ;  /* 0x0000000406277224 */ /* 0x040fe200078e0227 */
[----:B------:R-:W-:Y:S01]  /*1ab0*/  IABS R41, R16 ;  /* 0x0000001000297213 */ /* 0x000fe20000000000 */
[----:B------:R-:W-:Y:S01]  /*1ac0*/  IMAD.MOV R13, RZ, RZ, -R13 ;  /* 0x000000ffff0d7224 */ /* 0x000fe200078e0a0d */
[----:B------:R-:W-:Y:S01]  /*1ad0*/  ISETP.GT.U32.AND P5, PT, R6, R38, PT ;  /* 0x000000260600720c */ /* 0x000fe20003fa4070 */
[----:B------:R-:W-:Y:S01]  /*1ae0*/  @!P1 IMAD.MOV R22, RZ, RZ, -R22 ;  /* 0x000000ffff169224 */ /* 0x000fe200078e0a16 */
[----:B------:R-:W-:Y:S01]  /*1af0*/  IADD3 R18, PT, PT, R198, 0xf, RZ ;  /* 0x0000000fc6127810 */ /* 0x000fe20007ffe0ff */
[----:B------:R-:W-:Y:S01]  /*1b00*/  IMAD.HI.U32 R4, R0, R41, RZ ;  /* 0x0000002900047227 */ /* 0x000fe200078e00ff */
[----:B------:R-:W-:-:S02]  /*1b10*/  ISETP.GE.AND P1, PT, R20, RZ, PT ;  /* 0x000000ff1400720c */ /* 0x000fc40003f26270 */
[----:B------:R-:W-:Y:S01]  /*1b20*/  @!P6 IADD3 R24, PT, PT, -R24, RZ, RZ ;  /* 0x000000ff1818e210 */ /* 0x000fe20007ffe1ff */
[----:B------:R-:W-:Y:S01]  /*1b30*/  IMAD.MOV R4, RZ, RZ, -R4 ;  /* 0x000000ffff047224 */ /* 0x000fe200078e0a04 */
[----:B------:R-:W-:Y:S01]  /*1b40*/  IABS R247, R136 ;  /* 0x0000008800f77213 */ /* 0x000fe20000000000 */
[C---:B------:R-:W-:Y:S01]  /*1b50*/  IMAD R40, R6.reuse, R13, R19 ;  /* 0x0000000d06287224 */ /* 0x040fe200078e0213 */
[----:B------:R-:W-:Y:S01]  /*1b60*/  IABS R157, R198 ;  /* 0x000000c6009d7213 */ /* 0x000fe20000000000 */
[----:B------:R-:W-:Y:S02]  /*1b70*/  IMAD R41, R6, R4, R41 ;  /* 0x0000000406297224 */ /* 0x000fe400078e0229 */
[--C-:B------:R-:W-:Y:S01]  /*1b80*/  @!P5 IMAD.IADD R38, R38, 0x1, -R6.reuse ;  /* 0x000000012626d824 */ /* 0x100fe200078e0a06 */
[C---:B------:R-:W-:Y:S01]  /*1b90*/  ISETP.GT.U32.AND P6, PT, R6.reuse, R40, PT ;  /* 0x000000280600720c */ /* 0x040fe20003fc4070 */
[----:B------:R-:W-:Y:S01]  /*1ba0*/  IMAD.MOV.U32 R13, RZ, RZ, R15 ;  /* 0x000000ffff0d7224 */ /* 0x000fe200078e000f */
[----:B------:R-:W-:Y:S01]  /*1bb0*/  ISETP.GT.U32.AND P5, PT, R6, R41, PT ;  /* 0x000000290600720c */ /* 0x000fe20003fa4070 */
[----:B------:R-:W-:Y:S01]  /*1bc0*/  IMAD.MOV.U32 R15, RZ, RZ, R17 ;  /* 0x000000ffff0f7224 */ /* 0x000fe200078e0011 */
[----:B------:R-:W-:Y:S01]  /*1bd0*/  IABS R17, R18 ;  /* 0x0000001200117213 */ /* 0x000fe20000000000 */
[----:B------:R-:W-:Y:S01]  /*1be0*/  VIADD R20, R198, 0x10 ;  /* 0x00000010c6147836 */ /* 0x000fe20000000000 */
[----:B------:R-:W-:Y:S01]  /*1bf0*/  @!P0 IADD3 R13, PT, PT, -R13, RZ, RZ ;  /* 0x000000ff0d0d8210 */ /* 0x000fe20007ffe1ff */
[----:B------:R-:W-:Y:S01]  /*1c00*/  @!P2 IMAD.IADD R27, R27, 0x1, -R6 ;  /* 0x000000011b1ba824 */ /* 0x000fe200078e0a06 */
[----:B------:R-:W-:Y:S01]  /*1c10*/  ISETP.GE.AND P2, PT, R14, RZ, PT ;  /* 0x000000ff0e00720c */ /* 0x000fe20003f46270 */
[----:B------:R-:W-:Y:S01]  /*1c20*/  @!P4 IMAD.MOV R15, RZ, RZ, -R15 ;  /* 0x000000ffff0fc224 */ /* 0x000fe200078e0a0f */
[----:B------:R-:W-:Y:S01]  /*1c30*/  ISETP.GT.U32.AND P4, PT, R6, R39, PT ;  /* 0x000000270600720c */ /* 0x000fe20003f84070 */
[----:B------:R-:W-:Y:S01]  /*1c40*/  IMAD.HI.U32 R4, R0, R17, RZ ;  /* 0x0000001100047227 */ /* 0x000fe200078e00ff */
[----:B------:R-:W-:-:S02]  /*1c50*/  IABS R19, R20 ;  /* 0x0000001400137213 */ /* 0x000fc40000000000 */
[----:B------:R-:W-:Y:S01]  /*1c60*/  ISETP.GT.U32.AND P0, PT, R6, R27, PT ;  /* 0x0000001b0600720c */ /* 0x000fe20003f04070 */
[----:B------:R-:W-:Y:S01]  /*1c70*/  @!P5 IMAD.IADD R41, R41, 0x1, -R6 ;  /* 0x000000012929d824 */ /* 0x000fe200078e0a06 */
[----:B------:R-:W-:Y:S01]  /*1c80*/  IADD3 R14, PT, PT, -R4, RZ, RZ ;  /* 0x000000ff040e7210 */ /* 0x000fe20007ffe1ff */
[----:B------:R-:W-:-:S03]  /*1c90*/  IMAD.HI.U32 R4, R0, R19, RZ ;  /* 0x0000001300047227 */ /* 0x000fc600078e00ff */
[C---:B------:R-:W-:Y:S01]  /*1ca0*/  ISETP.GT.U32.AND P5, PT, R6.reuse, R41, PT ;  /* 0x000000290600720c */ /* 0x040fe20003fa4070 */
[----:B------:R-:W-:Y:S02]  /*1cb0*/  IMAD.MOV R4, RZ, RZ, -R4 ;  /* 0x000000ffff047224 */ /* 0x000fe400078e0a04 */
[C---:B------:R-:W-:Y:S01]  /*1cc0*/  IMAD R14, R6.reuse, R14, R17 ;  /* 0x0000000e060e7224 */ /* 0x040fe200078e0211 */
[----:B------:R-:W-:Y:S01]  /*1cd0*/  @!P4 IADD3 R39, PT, PT, R39, -R6, RZ ;  /* 0x800000062727c210 */ /* 0x000fe20007ffe0ff */
[----:B------:R-:W-:Y:S01]  /*1ce0*/  IMAD R17, R6, R4, R19 ;  /* 0x0000000406117224 */ /* 0x000fe200078e0213 */
[----:B------:R-:W-:Y:S01]  /*1cf0*/  ISETP.GE.AND P4, PT, R16, RZ, PT ;  /* 0x000000ff1000720c */ /* 0x000fe20003f86270 */
[--C-:B------:R-:W-:Y:S01]  /*1d00*/  @!P0 IMAD.IADD R27, R27, 0x1, -R6.reuse ;  /* 0x000000011b1b8824 */ /* 0x100fe200078e0a06 */
[----:B------:R-:W-:Y:S01]  /*1d10*/  ISETP.GE.AND P0, PT, R21, RZ, PT ;  /* 0x000000ff1500720c */ /* 0x000fe20003f06270 */
[--C-:B------:R-:W-:Y:S01]  /*1d20*/  @!P6 IMAD.IADD R40, R40, 0x1, -R6.reuse ;  /* 0x000000012828e824 */ /* 0x100fe200078e0a06 */
[C---:B------:R-:W-:Y:S01]  /*1d30*/  ISETP.GT.U32.AND P6, PT, R6.reuse, R39, PT ;  /* 0x000000270600720c */ /* 0x040fe20003fc4070 */
[----:B------:R-:W-:Y:S01]  /*1d40*/  @!P3 IMAD.MOV R27, RZ, RZ, -R27 ;  /* 0x000000ffff1bb224 */ /* 0x000fe200078e0a1b */
[----:B------:R-:W-:Y:S01]  /*1d50*/  IABS R21, R26 ;  /* 0x0000001a00157213 */ /* 0x000fe20000000000 */
[----:B------:R-:W-:Y:S01]  /*1d60*/  @!P5 IMAD.IADD R41, R41, 0x1, -R6 ;  /* 0x000000012929d824 */ /* 0x000fe200078e0a06 */
[C---:B------:R-:W-:Y:S01]  /*1d70*/  ISETP.GT.U32.AND P5, PT, R6.reuse, R17, PT ;  /* 0x000000110600720c */ /* 0x040fe20003fa4070 */
[----:B------:R-:W-:Y:S01]  /*1d80*/  @!P2 IMAD.MOV R38, RZ, RZ, -R38 ;  /* 0x000000ffff26a224 */ /* 0x000fe200078e0a26 */
[----:B------:R-:W-:Y:S01]  /*1d90*/  ISETP.GT.U32.AND P3, PT, R6, R40, PT ;  /* 0x000000280600720c */ /* 0x000fe20003f64070 */
[----:B------:R-:W-:-:S04]  /*1da0*/  IMAD.HI.U32 R4, R0, R21, RZ ;  /* 0x0000001500047227 */ /* 0x000fc800078e00ff */
[----:B------:R-:W-:Y:S01]  /*1db0*/  IMAD.HI.U32 R16, R0, R23, RZ ;  /* 0x0000001700107227 */ /* 0x000fe200078e00ff */
[----:B------:R-:W-:Y:S02]  /*1dc0*/  IADD3 R4, PT, PT, -R4, RZ, RZ ;  /* 0x000000ff04047210 */ /* 0x000fe40007ffe1ff */
[----:B------:R-:W-:Y:S01]  /*1dd0*/  @!P6 IADD3 R39, PT, PT, R39, -R6, RZ ;  /* 0x800000062727e210 */ /* 0x000fe20007ffe0ff */
[----:B------:R-:W-:Y:S01]  /*1de0*/  IMAD.MOV R16, RZ, RZ, -R16 ;  /* 0x000000ffff107224 */ /* 0x000fe200078e0a10 */
[----:B------:R-:W-:Y:S01]  /*1df0*/  ISETP.GT.U32.AND P6, PT, R6, R14, PT ;  /* 0x0000000e0600720c */ /* 0x000fe20003fc4070 */
[----:B------:R-:W-:Y:S01]  /*1e00*/  @!P4 IMAD.MOV R41, RZ, RZ, -R41 ;  /* 0x000000ffff29c224 */ /* 0x000fe200078e0a29 */
[----:B------:R-:W-:Y:S01]  /*1e10*/  @!P5 IADD3 R17, PT, PT, R17, -R6, RZ ;  /* 0x800000061111d210 */ /* 0x000fe20007ffe0ff */
[----:B------:R-:W-:Y:S01]  /*1e20*/  @!P3 IMAD.IADD R40, R40, 0x1, -R6 ;  /* 0x000000012828b824 */ /* 0x000fe200078e0a06 */
[----:B------:R-:W-:Y:S01]  /*1e30*/  ISETP.GE.AND P3, PT, R18, RZ, PT ;  /* 0x000000ff1200720c */ /* 0x000fe20003f66270 */
[C---:B------:R-:W-:Y:S01]  /*1e40*/  IMAD R18, R6.reuse, R4, R21 ;  /* 0x0000000406127224 */ /* 0x040fe200078e0215 */
[----:B------:R-:W-:Y:S01]  /*1e50*/  ISETP.GT.U32.AND P2, PT, R6, R17, PT ;  /* 0x000000110600720c */ /* 0x000fe20003f44070 */
[----:B------:R-:W-:Y:S01]  /*1e60*/  IMAD.HI.U32 R4, R0, R25, RZ ;  /* 0x0000001900047227 */ /* 0x000fe200078e00ff */
[----:B------:R-:W-:-:S02]  /*1e70*/  @!P0 IADD3 R40, PT, PT, -R40, RZ, RZ ;  /* 0x000000ff28288210 */ /* 0x000fc40007ffe1ff */
[----:B------:R-:W-:Y:S01]  /*1e80*/  ISETP.GE.AND P0, PT, R26, RZ, PT ;  /* 0x000000ff1a00720c */ /* 0x000fe20003f06270 */
[----:B------:R-:W-:Y:S02]  /*1e90*/  IMAD.MOV R4, RZ, RZ, -R4 ;  /* 0x000000ffff047224 */ /* 0x000fe400078e0a04 */
[----:B------:R-:W-:Y:S02]  /*1ea0*/  IMAD R19, R6, R16, R23 ;  /* 0x0000001006137224 */ /* 0x000fe400078e0217 */
[----:B------:R-:W-:Y:S01]  /*1eb0*/  @!P6 IMAD.IADD R14, R14, 0x1, -R6 ;  /* 0x000000010e0ee824 */ /* 0x000fe200078e0a06 */
[----:B------:R-:W-:Y:S01]  /*1ec0*/  ISETP.GE.AND P6, PT, R20, RZ, PT ;  /* 0x000000ff1400720c */ /* 0x000fe20003fc6270 */
[C---:B------:R-:W-:Y:S01]  /*1ed0*/  IMAD R16, R6.reuse, R4, R25 ;  /* 0x0000000406107224 */ /* 0x040fe200078e0219 */
[----:B------:R-:W-:Y:S01]  /*1ee0*/  ISETP.GT.U32.AND P4, PT, R6, R19, PT ;  /* 0x000000130600720c */ /* 0x000fe20003f84070 */
[----:B------:R-:W-:Y:S01]  /*1ef0*/  VIADD R20, R198, 0x14 ;  /* 0x00000014c6147836 */ /* 0x000fe20000000000 */
[----:B------:R-:W-:Y:S01]  /*1f00*/  @!P2 IADD3 R17, PT, PT, R17, -R6, RZ ;  /* 0x800000061111a210 */ /* 0x000fe20007ffe0ff */
[----:B------:R-:W-:Y:S01]  /*1f10*/  @!P1 IMAD.MOV R39, RZ, RZ, -R39 ;  /* 0x000000ffff279224 */ /* 0x000fe200078e0a27 */
[----:B------:R-:W-:Y:S01]  /*1f20*/  ISETP.GT.U32.AND P5, PT, R6, R14, PT ;  /* 0x0000000e0600720c */ /* 0x000fe20003fa4070 */
[----:B------:R-:W-:Y:S01]  /*1f30*/  VIADD R26, R198, 0x15 ;  /* 0x00000015c61a7836 */ /* 0x000fe20000000000 */
[----:B------:R-:W-:Y:S01]  /*1f40*/  ISETP.GT.U32.AND P1, PT, R6, R18, PT ;  /* 0x000000120600720c */ /* 0x000fe20003f24070 */
[----:B------:R-:W-:Y:S01]  /*1f50*/  VIADD R56, R198, 0x28 ;  /* 0x00000028c6387836 */ /* 0x000fe20000000000 */
[----:B------:R-:W-:Y:S01]  /*1f60*/  ISETP.GT.U32.AND P2, PT, R6, R16, PT ;  /* 0x000000100600720c */ /* 0x000fe20003f44070 */
[C---:B------:R-:W-:Y:S01]  /*1f70*/  VIADD R58, R198.reuse, 0x29 ;  /* 0x00000029c63a7836 */ /* 0x040fe20000000000 */
[----:B------:R-:W-:Y:S01]  /*1f80*/  IABS R21, R20 ;  /* 0x0000001400157213 */ /* 0x000fe20000000000 */
[----:B------:R-:W-:Y:S01]  /*1f90*/  @!P6 IMAD.MOV R17, RZ, RZ, -R17 ;  /* 0x000000ffff11e224 */ /* 0x000fe200078e0a11 */
[----:B------:R-:W-:Y:S01]  /*1fa0*/  IABS R23, R26 ;  /* 0x0000001a00177213 */ /* 0x000fe20000000000 */
[----:B------:R-:W-:Y:S01]  /*1fb0*/  VIADD R60, R198, 0x2b ;  /* 0x0000002bc63c7836 */ /* 0x000fe20000000000 */
[----:B------:R-:W-:Y:S01]  /*1fc0*/  @!P4 IADD3 R19, PT, PT, R19, -R6, RZ ;  /* 0x800000061313c210 */ /* 0x000fe20007ffe0ff */
[----:B------:R-:W-:Y:S01]  /*1fd0*/  IMAD.HI.U32 R4, R0, R21, RZ ;  /* 0x0000001500047227 */ /* 0x000fe200078e00ff */
[----:B------:R-:W-:-:S02]  /*1fe0*/  ISETP.GE.AND P6, PT, R20, RZ, PT ;  /* 0x000000ff1400720c */ /* 0x000fc40003fc6270 */
[----:B------:R-:W-:Y:S01]  /*1ff0*/  ISETP.GT.U32.AND P4, PT, R6, R19, PT ;  /* 0x000000130600720c */ /* 0x000fe20003f84070 */
[----:B------:R-:W-:Y:S01]  /*2000*/  IMAD.MOV R4, RZ, RZ, -R4 ;  /* 0x000000ffff047224 */ /* 0x000fe200078e0a04 */
[----:B------:R-:W-:Y:S01]  /*2010*/  IABS R51, R56 ;  /* 0x0000003800337213 */ /* 0x000fe20000000000 */
[--C-:B------:R-:W-:Y:S01]  /*2020*/  @!P5 IMAD.IADD R14, R14, 0x1, -R6.reuse ;  /* 0x000000010e0ed824 */ /* 0x100fe200078e0a06 */
[----:B------:R-:W-:Y:S01]  /*2030*/  ISETP.GE.AND P5, PT, R29, RZ, PT ;  /* 0x000000ff1d00720c */ /* 0x000fe20003fa6270 */
[--C-:B------:R-:W-:Y:S01]  /*2040*/  @!P1 IMAD.IADD R18, R18, 0x1, -R6.reuse ;  /* 0x0000000112129824 */ /* 0x100fe200078e0a06 */
[----:B------:R-:W-:Y:S01]  /*2050*/  ISETP.GE.AND P1, PT, R30, RZ, PT ;  /* 0x000000ff1e00720c */ /* 0x000fe20003f26270 */
[----:B------:R-:W-:Y:S01]  /*2060*/  @!P2 IMAD.IADD R16, R16, 0x1, -R6 ;  /* 0x000000011010a824 */ /* 0x000fe200078e0a06 */
[----:B------:R-:W-:Y:S01]  /*2070*/  IABS R53, R58 ;  /* 0x0000003a00357213 */ /* 0x000fe20000000000 */
[C---:B------:R-:W-:Y:S01]  /*2080*/  IMAD R21, R6.reuse, R4, R21 ;  /* 0x0000000406157224 */ /* 0x040fe200078e0215 */
[----:B------:R-:W-:Y:S01]  /*2090*/  IABS R57, R60 ;  /* 0x0000003c00397213 */ /* 0x000fe20000000000 */
[----:B------:R-:W-:Y:S01]  /*20a0*/  @!P3 IMAD.MOV R14, RZ, RZ, -R14 ;  /* 0x000000ffff0eb224 */ /* 0x000fe200078e0a0e */
[----:B------:R-:W-:Y:S01]  /*20b0*/  ISETP.GT.U32.AND P3, PT, R6, R18, PT ;  /* 0x000000120600720c */ /* 0x000fe20003f64070 */
[----:B------:R-:W-:Y:S01]  /*20c0*/  IMAD.HI.U32 R4, R0, R23, RZ ;  /* 0x0000001700047227 */ /* 0x000fe200078e00ff */
[----:B------:R-:W-:-:S03]  /*20d0*/  ISETP.GT.U32.AND P2, PT, R6, R16, PT ;  /* 0x000000100600720c */ /* 0x000fc60003f44070 */
[----:B------:R-:W-:Y:S01]  /*20e0*/  VIADD R30, R198, 0x16 ;  /* 0x00000016c61e7836 */ /* 0x000fe20000000000 */
[----:B------:R-:W-:Y:S01]  /*20f0*/  IADD3 R4, PT, PT, -R4, RZ, RZ ;  /* 0x000000ff04047210 */ /* 0x000fe20007ffe1ff */
[--C-:B------:R-:W-:Y:S01]  /*2100*/  @!P4 IMAD.IADD R19, R19, 0x1, -R6.reuse ;  /* 0x000000011313c824 */ /* 0x100fe200078e0a06 */
[----:B------:R-:W-:Y:S01]  /*2110*/  ISETP.GE.AND P4, PT, R26, RZ, PT ;  /* 0x000000ff1a00720c */ /* 0x000fe20003f86270 */
[----:B------:R-:W-:Y:S01]  /*2120*/  VIADD R26, R198, 0x17 ;  /* 0x00000017c61a7836 */ /* 0x000fe20000000000 */
[----:B------:R-:W-:Y:S01]  /*2130*/  IABS R25, R30 ;  /* 0x0000001e00197213 */ /* 0x000fe20000000000 */
[----:B------:R-:W-:Y:S02]  /*2140*/  IMAD R20, R6, R4, R23 ;  /* 0x0000000406147224 */ /* 0x000fe400078e0217 */
[--C-:B------:R-:W-:Y:S01]  /*2150*/  @!P3 IMAD.IADD R18, R18, 0x1, -R6.reuse ;  /* 0x000000011212b824 */ /* 0x100fe200078e0a06 */
[----:B------:R-:W-:Y:S01]  /*2160*/  ISETP.GT.U32.AND P3, PT, R6, R21, PT ;  /* 0x000000150600720c */ /* 0x000fe20003f64070 */
[----:B------:R-:W-:Y:S01]  /*2170*/  @!P2 IMAD.IADD R16, R16, 0x1, -R6 ;  /* 0x000000011010a824 */ /* 0x000fe200078e0a06 */
[----:B------:R-:W-:Y:S01]  /*2180*/  ISETP.GT.U32.AND P2, PT, R6, R20, PT ;  /* 0x000000140600720c */ /* 0x000fe20003f44070 */
[----:B------:R-:W-:Y:S01]  /*2190*/  IMAD.HI.U32 R4, R0, R25, RZ ;  /* 0x0000001900047227 */ /* 0x000fe200078e00ff */
[----:B------:R-:W-:-:S02]  /*21a0*/  IABS R29, R26 ;  /* 0x0000001a001d7213 */ /* 0x000fc40000000000 */
[----:B------:R-:W-:Y:S01]  /*21b0*/  @!P0 IADD3 R18, PT, PT, -R18, RZ, RZ ;  /* 0x000000ff12128210 */ /* 0x000fe20007ffe1ff */
[----:B------:R-:W-:Y:S02]  /*21c0*/  IMAD.MOV R4, RZ, RZ, -R4 ;  /* 0x000000ffff047224 */ /* 0x000fe400078e0a04 */
[----:B------:R-:W-:Y:S01]  /*21d0*/  @!P1 IMAD.MOV R16, RZ, RZ, -R16 ;  /* 0x000000ffff109224 */ /* 0x000fe200078e0a10 */
[----:B------:R-:W-:Y:S01]  /*21e0*/  ISETP.GE.AND P1, PT, R26, RZ, PT ;  /* 0x000000ff1a00720c */ /* 0x000fe20003f26270 */
[----:B------:R-:W-:Y:S02]  /*21f0*/  IMAD R23, R6, R4, R25 ;  /* 0x0000000406177224 */ /* 0x000fe400078e0219 */
[--C-:B------:R-:W-:Y:S01]  /*2200*/  @!P3 IMAD.IADD R21, R21, 0x1, -R6.reuse ;  /* 0x000000011515b824 */ /* 0x100fe200078e0a06 */
[----:B------:R-:W-:Y:S01]  /*2210*/  ISETP.GE.AND P3, PT, R30, RZ, PT ;  /* 0x000000ff1e00720c */ /* 0x000fe20003f66270 */
[----:B------:R-:W-:Y:S02]  /*2220*/  @!P2 IMAD.IADD R20, R20, 0x1, -R6 ;  /* 0x000000011414a824 */ /* 0x000fe400078e0a06 */
[----:B------:R-:W-:Y:S01]  /*2230*/  IMAD.HI.U32 R4, R0, R29, RZ ;  /* 0x0000001d00047227 */ /* 0x000fe200078e00ff */
[----:B------:R-:W-:-:S02]  /*2240*/  ISETP.GT.U32.AND P0, PT, R6, R21, PT ;  /* 0x000000150600720c */ /* 0x000fc40003f04070 */
[----:B------:R-:W-:Y:S01]  /*2250*/  ISETP.GT.U32.AND P2, PT, R6, R20, PT ;  /* 0x000000140600720c */ /* 0x000fe20003f44070 */
[----:B------:R-:W-:Y:S01]  /*2260*/  IMAD.HI.U32 R25, R0, R31, RZ ;  /* 0x0000001f00197227 */ /* 0x000fe200078e00ff */
[----:B------:R-:W-:-:S03]  /*2270*/  IADD3 R4, PT, PT, -R4, RZ, RZ ;  /* 0x000000ff04047210 */ /* 0x000fc60007ffe1ff */
[----:B------:R-:W-:Y:S02]  /*2280*/  IMAD.MOV R26, RZ, RZ, -R25 ;  /* 0x000000ffff1a7224 */ /* 0x000fe400078e0a19 */
[C---:B------:R-:W-:Y:S02]  /*2290*/  IMAD R25, R6.reuse, R4, R29 ;  /* 0x0000000406197224 */ /* 0x040fe400078e021d */
[----:B------:R-:W-:Y:S02]  /*22a0*/  IMAD R26, R6, R26, R31 ;  /* 0x0000001a061a7224 */ /* 0x000fe400078e021f */
[--C-:B------:R-:W-:Y:S01]  /*22b0*/  @!P0 IMAD.IADD R21, R21, 0x1, -R6.reuse ;  /* 0x0000000115158824 */ /* 0x100fe200078e0a06 */
[----:B------:R-:W-:Y:S01]  /*22c0*/  ISETP.GE.AND P0, PT, R32, RZ, PT ;  /* 0x000000ff2000720c */ /* 0x000fe20003f06270 */
[----:B------:R-:W-:Y:S01]  /*22d0*/  @!P2 IMAD.IADD R20, R20, 0x1, -R6 ;  /* 0x000000011414a824 */ /* 0x000fe200078e0a06 */
[----:B------:R-:W-:Y:S01]  /*22e0*/  ISETP.GT.U32.AND P2, PT, R6, R25, PT ;  /* 0x000000190600720c */ /* 0x000fe20003f44070 */
[----:B------:R-:W-:Y:S01]  /*22f0*/  @!P5 IMAD.MOV R19, RZ, RZ, -R19 ;  /* 0x000000ffff13d224 */ /* 0x000fe200078e0a13 */
[----:B------:R-:W-:Y:S01]  /*2300*/  @!P6 IADD3 R21, PT, PT, -R21, RZ, RZ ;  /* 0x000000ff1515e210 */ /* 0x000fe20007ffe1ff */
[----:B------:R-:W-:Y:S01]  /*2310*/  VIADD R30, R198, 0x19 ;  /* 0x00000019c61e7836 */ /* 0x000fe20000000000 */
[C---:B------:R-:W-:Y:S01]  /*2320*/  ISETP.GT.U32.AND P6, PT, R6.reuse, R26, PT ;  /* 0x0000001a0600720c */ /* 0x040fe20003fc4070 */
[----:B------:R-:W-:Y:S01]  /*2330*/  @!P4 IMAD.MOV R20, RZ, RZ, -R20 ;  /* 0x000000ffff14c224 */ /* 0x000fe200078e0a14 */
[----:B------:R-:W-:Y:S01]  /*2340*/  ISETP.GT.U32.AND P5, PT, R6, R23, PT ;  /* 0x000000170600720c */ /* 0x000fe20003fa4070 */
[C---:B------:R-:W-:Y:S01]  /*2350*/  VIADD R62, R198.reuse, 0x2d ;  /* 0x0000002dc63e7836 */ /* 0x040fe20000000000 */
[----:B------:R-:W-:Y:S01]  /*2360*/  IABS R29, R30 ;  /* 0x0000001e001d7213 */ /* 0x000fe20000000000 */
[----:B------:R-:W-:Y:S01]  /*2370*/  VIADD R66, R198, 0x35 ;  /* 0x00000035c6427836 */ /* 0x000fe20000000000 */
[----:B------:R-:W-:Y:S01]  /*2380*/  ISETP.GE.AND P4, PT, R30, RZ, PT ;  /* 0x000000ff1e00720c */ /* 0x000fe20003f86270 */
[----:B------:R-:W-:Y:S01]  /*2390*/  IMAD.HI.U32 R30, R0, R35, RZ ;  /* 0x00000023001e7227 */ /* 0x000fe200078e00ff */
[----:B------:R-:W-:-:S02]  /*23a0*/  IADD3 R32, PT, PT, R198, 0x1a, RZ ;  /* 0x0000001ac6207810 */ /* 0x000fc40007ffe0ff */
[----:B------:R-:W-:Y:S01]  /*23b0*/  IABS R65, R66 ;  /* 0x0000004200417213 */ /* 0x000fe20000000000 */
[--C-:B------:R-:W-:Y:S01]  /*23c0*/  @!P2 IMAD.IADD R25, R25, 0x1, -R6.reuse ;  /* 0x000000011919a824 */ /* 0x100fe200078e0a06 */
[----:B------:R-:W-:Y:S01]  /*23d0*/  IABS R33, R32 ;  /* 0x0000002000217213 */ /* 0x000fe20000000000 */
[--C-:B------:R-:W-:Y:S02]  /*23e0*/  @!P6 IMAD.IADD R26, R26, 0x1, -R6.reuse ;  /* 0x000000011a1ae824 */ /* 0x100fe400078e0a06 */
[----:B------:R-:W-:Y:S01]  /*23f0*/  @!P5 IMAD.IADD R23, R23, 0x1, -R6 ;  /* 0x000000011717d824 */ /* 0x000fe200078e0a06 */
[----:B------:R-:W-:Y:S01]  /*2400*/  ISETP.GT.U32.AND P2, PT, R6, R25, PT ;  /* 0x000000190600720c */ /* 0x000fe20003f44070 */
[----:B------:R-:W-:Y:S01]  /*2410*/  IMAD.HI.U32 R4, R0, R29, RZ ;  /* 0x0000001d00047227 */ /* 0x000fe200078e00ff */
[C---:B------:R-:W-:Y:S02]  /*2420*/  ISETP.GT.U32.AND P6, PT, R6.reuse, R26, PT ;  /* 0x0000001a0600720c */ /* 0x040fe40003fc4070 */
[----:B------:R-:W-:Y:S01]  /*2430*/  ISETP.GT.U32.AND P5, PT, R6, R23, PT ;  /* 0x000000170600720c */ /* 0x000fe20003fa4070 */
[----:B------:R-:W-:-:S02]  /*2440*/  IMAD.MOV R31, RZ, RZ, -R4 ;  /* 0x000000ffff1f7224 */ /* 0x000fc400078e0a04 */
[----:B------:R-:W-:Y:S02]  /*2450*/  IMAD.MOV R30, RZ, RZ, -R30 ;  /* 0x000000ffff1e7224 */ /* 0x000fe400078e0a1e */
[C---:B------:R-:W-:Y:S02]  /*2460*/  IMAD R29, R6.reuse, R31, R29 ;  /* 0x0000001f061d7224 */ /* 0x040fe400078e021d */
[C---:B------:R-:W-:Y:S02]  /*2470*/  IMAD R30, R6.reuse, R30, R35 ;  /* 0x0000001e061e7224 */ /* 0x040fe400078e0223 */
[--C-:B------:R-:W-:Y:S01]  /*2480*/  @!P2 IMAD.IADD R25, R25, 0x1, -R6.reuse ;  /* 0x000000011919a824 */ /* 0x100fe200078e0a06 */
[----:B------:R-:W-:Y:S01]  /*2490*/  ISETP.GT.U32.AND P2, PT, R6, R29, PT ;  /* 0x0000001d0600720c */ /* 0x000fe20003f44070 */
[----:B------:R-:W-:Y:S02]  /*24a0*/  @!P6 IMAD.IADD R26, R26, 0x1, -R6 ;  /* 0x000000011a1ae824 */ /* 0x000fe400078e0a06 */
[----:B------:R-:W-:Y:S01]  /*24b0*/  @!P5 IADD3 R23, PT, PT, R23, -R6, RZ ;  /* 0x800000061717d210 */ /* 0x000fe20007ffe0ff */
[----:B------:R-:W-:Y:S01]  /*24c0*/  IMAD.HI.U32 R4, R0, R33, RZ ;  /* 0x0000002100047227 */ /* 0x000fe200078e00ff */
[----:B------:R-:W-:-:S02]  /*24d0*/  ISETP.GE.AND P5, PT, R32, RZ, PT ;  /* 0x000000ff2000720c */ /* 0x000fc40003fa6270 */
[----:B------:R-:W-:Y:S01]  /*24e0*/  @!P3 IADD3 R23, PT, PT, -R23, RZ, RZ ;  /* 0x000000ff1717b210 */ /* 0x000fe20007ffe1ff */
[----:B------:R-:W-:Y:S01]  /*24f0*/  @!P0 IMAD.MOV R26, RZ, RZ, -R26 ;  /* 0x000000ffff1a8224 */ /* 0x000fe200078e0a1a */
[----:B------:R-:W-:Y:S01]  /*2500*/  ISETP.GT.U32.AND P0, PT, R6, R30, PT ;  /* 0x0000001e0600720c */ /* 0x000fe20003f04070 */
[----:B------:R-:W-:Y:S01]  /*2510*/  IMAD.MOV R4, RZ, RZ, -R4 ;  /* 0x000000ffff047224 */ /* 0x000fe200078e0a04 */
[----:B------:R-:W-:Y:S01]  /*2520*/  ISETP.GE.AND P3, PT, R34, RZ, PT ;  /* 0x000000ff2200720c */ /* 0x000fe20003f66270 */
[----:B------:R-:W-:Y:S01]  /*2530*/  VIADD R34, R198, 0x1d ;  /* 0x0000001dc6227836 */ /* 0x000fe20000000000 */
[----:B------:R-:W-:Y:S01]  /*2540*/  @!P2 IADD3 R29, PT, PT, R29, -R6, RZ ;  /* 0x800000061d1da210 */ /* 0x000fe20007ffe0ff */
[----:B------:R-:W-:Y:S02]  /*2550*/  IMAD R33, R6, R4, R33 ;  /* 0x0000000406217224 */ /* 0x000fe400078e0221 */
[----:B------:R-:W-:Y:S01]  /*2560*/  @!P1 IMAD.MOV R25, RZ, RZ, -R25 ;  /* 0x000000ffff199224 */ /* 0x000fe200078e0a19 */
[----:B------:R-:W-:Y:S01]  /*2570*/  IABS R37, R34 ;  /* 0x0000002200257213 */ /* 0x000fe20000000000 */
[----:B------:R-:W-:Y:S01]  /*2580*/  VIADD R4, R198, 0x1c ;  /* 0x0000001cc6047836 */ /* 0x000fe20000000000 */
[----:B------:R-:W-:Y:S01]  /*2590*/  ISETP.GT.U32.AND P2, PT, R6, R29, PT ;  /* 0x0000001d0600720c */ /* 0x000fe20003f44070 */
[----:B------:R-:W-:Y:S01]  /*25a0*/  VIADD R68, R198, 0x36 ;  /* 0x00000036c6447836 */ /* 0x000fe20000000000 */
[----:B------:R-:W-:Y:S01]  /*25b0*/  ISETP.GT.U32.AND P1, PT, R6, R33, PT ;  /* 0x000000210600720c */ /* 0x000fe20003f24070 */
[----:B------:R-:W-:Y:S01]  /*25c0*/  IMAD.HI.U32 R31, R0, R37, RZ ;  /* 0x00000025001f7227 */ /* 0x000fe200078e00ff */
[----:B------:R-:W-:-:S02]  /*25d0*/  @!P0 IADD3 R30, PT, PT, R30, -R6, RZ ;  /* 0x800000061e1e8210 */ /* 0x000fc40007ffe0ff */
[----:B------:R-:W-:Y:S01]  /*25e0*/  IABS R35, R4 ;  /* 0x0000000400237213 */ /* 0x000fe20000000000 */
[C---:B------:R-:W-:Y:S01]  /*25f0*/  VIADD R64, R198.reuse, 0x34 ;  /* 0x00000034c6407836 */ /* 0x040fe20000000000 */
[----:B------:R-:W-:Y:S01]  /*2600*/  IADD3 R31, PT, PT, -R31, RZ, RZ ;  /* 0x000000ff1f1f7210 */ /* 0x000fe20007ffe1ff */
[----:B------:R-:W-:Y:S01]  /*2610*/  VIADD R70, R198, 0x3a ;  /* 0x0000003ac6467836 */ /* 0x000fe20000000000 */
[----:B------:R-:W-:Y:S01]  /*2620*/  ISETP.GT.U32.AND P0, PT, R6, R30, PT ;  /* 0x0000001e0600720c */ /* 0x000fe20003f04070 */
[----:B------:R-:W-:Y:S01]  /*2630*/  VIADD R72, R198, 0x3b ;  /* 0x0000003bc6487836 */ /* 0x000fe20000000000 */
[----:B------:R-:W-:Y:S01]  /*2640*/  ISETP.GE.AND P6, PT, R4, RZ, PT ;  /* 0x000000ff0400720c */ /* 0x000fe20003fc6270 */
[--C-:B------:R-:W-:Y:S01]  /*2650*/  @!P2 IMAD.IADD R29, R29, 0x1, -R6.reuse ;  /* 0x000000011d1da824 */ /* 0x100fe200078e0a06 */
[----:B------:R-:W-:Y:S01]  /*2660*/  ISETP.GE.AND P2, PT, R34, RZ, PT ;  /* 0x000000ff2200720c */ /* 0x000fe20003f46270 */
[----:B------:R-:W-:Y:S01]  /*2670*/  IMAD R31, R6, R31, R37 ;  /* 0x0000001f061f7224 */ /* 0x000fe200078e0225 */
[----:B------:R-:W-:Y:S01]  /*2680*/  IABS R37, R44 ;  /* 0x0000002c00257213 */ /* 0x000fe20000000000 */
[----:B------:R-:W-:Y:S01]  /*2690*/  @!P1 IMAD.IADD R33, R33, 0x1, -R6 ;  /* 0x0000000121219824 */ /* 0x000fe200078e0a06 */
[----:B------:R-:W-:Y:S01]  /*26a0*/  IABS R67, R68 ;  /* 0x0000004400437213 */ /* 0x000fe20000000000 */
[----:B------:R-:W-:Y:S01]  /*26b0*/  IMAD.HI.U32 R34, R0, R45, RZ ;  /* 0x0000002d00227227 */ /* 0x000fe200078e00ff */
[----:B------:R-:W-:-:S02]  /*26c0*/  IABS R69, R70 ;  /* 0x0000004600457213 */ /* 0x000fc40000000000 */
[C---:B------:R-:W-:Y:S01]  /*26d0*/  ISETP.GT.U32.AND P1, PT, R6.reuse, R33, PT ;  /* 0x000000210600720c */ /* 0x040fe20003f24070 */
[----:B------:R-:W-:Y:S01]  /*26e0*/  @!P4 IMAD.MOV R29, RZ, RZ, -R29 ;  /* 0x000000ffff1dc224 */ /* 0x000fe200078e0a1d */
[----:B------:R-:W-:Y:S01]  /*26f0*/  ISETP.GT.U32.AND P4, PT, R6, R31, PT ;  /* 0x0000001f0600720c */ /* 0x000fe20003f84070 */
[----:B------:R-:W-:Y:S01]  /*2700*/  IMAD.MOV R34, RZ, RZ, -R34 ;  /* 0x000000ffff227224 */ /* 0x000fe200078e0a22 */
[----:B------:R-:W-:Y:S01]  /*2710*/  @!P0 IADD3 R30, PT, PT, R30, -R6, RZ ;  /* 0x800000061e1e8210 */ /* 0x000fe20007ffe0ff */
[----:B------:R-:W-:Y:S01]  /*2720*/  IMAD.HI.U32 R4, R0, R35, RZ ;  /* 0x0000002300047227 */ /* 0x000fe200078e00ff */
[----:B------:R-:W-:-:S03]  /*2730*/  IABS R71, R72 ;  /* 0x0000004800477213 */ /* 0x000fc60000000000 */
[C---:B------:R-:W-:Y:S01]  /*2740*/  IMAD R34, R6.reuse, R34, R45 ;  /* 0x0000002206227224 */ /* 0x040fe200078e022d */
[----:B------:R-:W-:Y:S01]  /*2750*/  IABS R45, R47 ;  /* 0x0000002f002d7213 */ /* 0x000fe20000000000 */
[----:B------:R-:W-:Y:S02]  /*2760*/  IMAD.MOV R32, RZ, RZ, -R4 ;  /* 0x000000ffff207224 */ /* 0x000fe400078e0a04 */
[----:B------:R-:W-:Y:S01]  /*2770*/  @!P3 IMAD.MOV R30, RZ, RZ, -R30 ;  /* 0x000000ffff1eb224 */ /* 0x000fe200078e0a1e */
[----:B------:R-:W-:Y:S01]  /*2780*/  ISETP.GT.U32.AND P3, PT, R6, R34, PT ;  /* 0x000000220600720c */ /* 0x000fe20003f64070 */
[----:B------:R-:W-:-:S04]  /*2790*/  IMAD.HI.U32 R4, R0, R43, RZ ;  /* 0x0000002b00047227 */ /* 0x000fc800078e00ff */
[C---:B------:R-:W-:Y:S02]  /*27a0*/  IMAD R32, R6.reuse, R32, R35 ;  /* 0x0000002006207224 */ /* 0x040fe400078e0223 */
[----:B------:R-:W-:Y:S02]  /*27b0*/  IMAD.MOV R4, RZ, RZ, -R4 ;  /* 0x000000ffff047224 */ /* 0x000fe400078e0a04 */
[--C-:B------:R-:W-:Y:S02]  /*27c0*/  @!P4 IMAD.IADD R31, R31, 0x1, -R6.reuse ;  /* 0x000000011f1fc824 */ /* 0x100fe400078e0a06 */
[----:B------:R-:W-:Y:S01]  /*27d0*/  @!P1 IMAD.IADD R33, R33, 0x1, -R6 ;  /* 0x0000000121219824 */ /* 0x000fe200078e0a06 */
[C---:B------:R-:W-:Y:S01]  /*27e0*/  ISETP.GT.U32.AND P1, PT, R6.reuse, R32, PT ;  /* 0x000000200600720c */ /* 0x040fe20003f24070 */
[C---:B------:R-:W-:Y:S01]  /*27f0*/  IMAD R35, R6.reuse, R4, R43 ;  /* 0x0000000406237224 */ /* 0x040fe200078e022b */
[----:B------:R-:W-:Y:S01]  /*2800*/  ISETP.GT.U32.AND P4, PT, R6, R31, PT ;  /* 0x0000001f0600720c */ /* 0x000fe20003f84070 */
[----:B------:R-:W-:Y:S01]  /*2810*/  IMAD.HI.U32 R4, R0, R37, RZ ;  /* 0x0000002500047227 */ /* 0x000fe200078e00ff */
[----:B------:R-:W-:-:S02]  /*2820*/  IABS R43, R46 ;  /* 0x0000002e002b7213 */ /* 0x000fc40000000000 */
[----:B------:R-:W-:Y:S01]  /*2830*/  ISETP.GT.U32.AND P0, PT, R6, R35, PT ;  /* 0x000000230600720c */ /* 0x000fe20003f04070 */
[----:B------:R-:W-:Y:S02]  /*2840*/  @!P3 IMAD.IADD R34, R34, 0x1, -R6 ;  /* 0x000000012222b824 */ /* 0x000fe400078e0a06 */
[----:B------:R-:W-:Y:S02]  /*2850*/  IMAD.MOV R4, RZ, RZ, -R4 ;  /* 0x000000ffff047224 */ /* 0x000fe400078e0a04 */
[----:B------:R-:W-:Y:S01]  /*2860*/  @!P5 IMAD.MOV R33, RZ, RZ, -R33 ;  /* 0x000000ffff21d224 */ /* 0x000fe200078e0a21 */
[C---:B------:R-:W-:Y:S01]  /*2870*/  ISETP.GT.U32.AND P3, PT, R6.reuse, R34, PT ;  /* 0x000000220600720c */ /* 0x040fe20003f64070 */
[----:B------:R-:W-:Y:S01]  /*2880*/  IMAD R37, R6, R4, R37 ;  /* 0x0000000406257224 */ /* 0x000fe200078e0225 */
[----:B------:R-:W-:Y:S01]  /*2890*/  ISETP.GE.AND P5, PT, R36, RZ, PT ;  /* 0x000000ff2400720c */ /* 0x000fe20003fa6270 */
[----:B------:R-:W-:Y:S02]  /*28a0*/  @!P1 IMAD.IADD R32, R32, 0x1, -R6 ;  /* 0x0000000120209824 */ /* 0x000fe400078e0a06 */
[----:B------:R-:W-:-:S03]  /*28b0*/  IMAD.HI.U32 R4, R0, R43, RZ ;  /* 0x0000002b00047227 */ /* 0x000fc600078e00ff */
[C---:B------:R-:W-:Y:S01]  /*28c0*/  ISETP.GT.U32.AND P1, PT, R6.reuse, R32, PT ;  /* 0x000000200600720c */ /* 0x040fe20003f24070 */
[----:B------:R-:W-:Y:S01]  /*28d0*/  @!P4 IMAD.IADD R31, R31, 0x1, -R6 ;  /* 0x000000011f1fc824 */ /* 0x000fe200078e0a06 */
[----:B------:R-:W-:Y:S01]  /*28e0*/  ISETP.GT.U32.AND P4, PT, R6, R37, PT ;  /* 0x000000250600720c */ /* 0x000fe20003f84070 */
[----:B------:R-:W-:-:S04]  /*28f0*/  IMAD.HI.U32 R36, R0, R45, RZ ;  /* 0x0000002d00247227 */ /* 0x000fc800078e00ff */
[----:B------:R-:W-:Y:S02]  /*2900*/  IMAD.MOV R4, RZ, RZ, -R4 ;  /* 0x000000ffff047224 */ /* 0x000fe400078e0a04 */
[----:B------:R-:W-:Y:S02]  /*2910*/  @!P0 IMAD.IADD R35, R35, 0x1, -R6 ;  /* 0x0000000123238824 */ /* 0x000fe400078e0a06 */
[----:B------:R-:W-:Y:S02]  /*2920*/  IMAD.MOV R48, RZ, RZ, -R36 ;  /* 0x000000ffff307224 */ /* 0x000fe400078e0a24 */
[C---:B------:R-:W-:Y:S01]  /*2930*/  IMAD R36, R6.reuse, R4, R43 ;  /* 0x0000000406247224 */ /* 0x040fe200078e022b */
[----:B------:R-:W-:Y:S01]  /*2940*/  ISETP.GT.U32.AND P0, PT, R6, R35, PT ;  /* 0x000000230600720c */ /* 0x000fe20003f04070 */
[--C-:B------:R-:W-:Y:S01]  /*2950*/  @!P3 IMAD.IADD R34, R34, 0x1, -R6.reuse ;  /* 0x000000012222b824 */ /* 0x100fe200078e0a06 */
[----:B------:R-:W-:Y:S01]  /*2960*/  @!P1 IADD3 R32, PT, PT, R32, -R6, RZ ;  /* 0x8000000620209210 */ /* 0x000fe20007ffe0ff */
[--C-:B------:R-:W-:Y:S01]  /*2970*/  @!P4 IMAD.IADD R37, R37, 0x1, -R6.reuse ;  /* 0x000000012525c824 */ /* 0x100fe200078e0a06 */
[----:B------:R-:W-:Y:S01]  /*2980*/  ISETP.GT.U32.AND P3, PT, R6, R36, PT ;  /* 0x000000240600720c */ /* 0x000fe20003f64070 */
[----:B------:R-:W-:Y:S01]  /*2990*/  VIADD R4, R198, 0x23 ;  /* 0x00000023c6047836 */ /* 0x000fe20000000000 */
[----:B------:R-:W-:Y:S01]  /*29a0*/  ISETP.GE.AND P1, PT, R42, RZ, PT ;  /* 0x000000ff2a00720c */ /* 0x000fe20003f26270 */
[C---:B------:R-:W-:Y:S01]  /*29b0*/  IMAD R48, R6.reuse, R48, R45 ;  /* 0x0000003006307224 */ /* 0x040fe200078e022d */
[----:B------:R-:W-:Y:S01]  /*29c0*/  ISETP.GT.U32.AND P4, PT, R6, R37, PT ;  /* 0x000000250600720c */ /* 0x000fe20003f84070 */
[----:B------:R-:W-:Y:S01]  /*29d0*/  @!P2 IMAD.MOV R31, RZ, RZ, -R31 ;  /* 0x000000ffff1fa224 */ /* 0x000fe200078e0a1f */
[C---:B------:R-:W-:Y:S01]  /*29e0*/  IADD3 R42, PT, PT, R198.reuse, 0x24, RZ ;  /* 0x00000024c62a7810 */ /* 0x040fe20007ffe0ff */
[C---:B------:R-:W-:Y:S01]  /*29f0*/  VIADD R75, R198.reuse, 0x3d ;  /* 0x0000003dc64b7836 */ /* 0x040fe20000000000 */
[----:B------:R-:W-:Y:S01]  /*2a00*/  IABS R43, R4 ;  /* 0x00000004002b7213 */ /* 0x000fe20000000000 */
[C---:B------:R-:W-:Y:S01]  /*2a10*/  VIADD R76, R198.reuse, 0x3e ;  /* 0x0000003ec64c7836 */ /* 0x040fe20000000000 */
[----:B------:R-:W-:Y:S01]  /*2a20*/  @!P0 IADD3 R35, PT, PT, R35, -R6, RZ ;  /* 0x8000000623238210 */ /* 0x000fe20007ffe0ff */
[----:B------:R-:W-:Y:S01]  /*2a30*/  VIADD R78, R198, 0x40 ;  /* 0x00000040c64e7836 */ /* 0x000fe20000000000 */
[----:B------:R-:W-:Y:S01]  /*2a40*/  IABS R45, R42 ;  /* 0x0000002a002d7213 */ /* 0x000fe20000000000 */
[----:B------:R-:W-:Y:S01]  /*2a50*/  @!P3 IMAD.IADD R36, R36, 0x1, -R6 ;  /* 0x000000012424b824 */ /* 0x000fe200078e0a06 */
[----:B------:R-:W-:Y:S01]  /*2a60*/  @!P6 IADD3 R32, PT, PT, -R32, RZ, RZ ;  /* 0x000000ff2020e210 */ /* 0x000fe20007ffe1ff */
[----:B------:R-:W-:Y:S01]  /*2a70*/  @!P5 IMAD.MOV R35, RZ, RZ, -R35 ;  /* 0x000000ffff23d224 */ /* 0x000fe200078e0a23 */
[----:B------:R-:W-:Y:S01]  /*2a80*/  ISETP.GE.AND P5, PT, R4, RZ, PT ;  /* 0x000000ff0400720c */ /* 0x000fe20003fa6270 */
[----:B------:R-:W-:Y:S01]  /*2a90*/  @!P1 IMAD.MOV R34, RZ, RZ, -R34 ;  /* 0x000000ffff229224 */ /* 0x000fe200078e0a22 */
[----:B------:R-:W-:Y:S01]  /*2aa0*/  ISETP.GT.U32.AND P3, PT, R6, R36, PT ;  /* 0x000000240600720c */ /* 0x000fe20003f64070 */
[----:B------:R-:W-:Y:S01]  /*2ab0*/  IMAD.HI.U32 R4, R0, R43, RZ ;  /* 0x0000002b00047227 */ /* 0x000fe200078e00ff */
[----:B------:R-:W-:-:S02]  /*2ac0*/  ISETP.GE.AND P1, PT, R42, RZ, PT ;  /* 0x000000ff2a00720c */ /* 0x000fc40003f26270 */
[----:B------:R-:W-:Y:S01]  /*2ad0*/  ISETP.GE.AND P6, PT, R44, RZ, PT ;  /* 0x000000ff2c00720c */ /* 0x000fe20003fc6270 */
[----:B------:R-:W-:Y:S01]  /*2ae0*/  IMAD.HI.U32 R42, R0, R45, RZ ;  /* 0x0000002d002a7227 */ /* 0x000fe200078e00ff */
[----:B------:R-:W-:Y:S02]  /*2af0*/  ISETP.GE.AND P2, PT, R46, RZ, PT ;  /* 0x000000ff2e00720c */ /* 0x000fe40003f46270 */
[----:B------:R-:W-:Y:S01]  /*2b00*/  IADD3 R46, PT, PT, R198, 0x25, RZ ;  /* 0x00000025c62e7810 */ /* 0x000fe20007ffe0ff */
[----:B------:R-:W-:Y:S01]  /*2b10*/  @!P4 IMAD.IADD R37, R37, 0x1, -R6 ;  /* 0x000000012525c824 */ /* 0x000fe200078e0a06 */
[----:B------:R-:W-:Y:S01]  /*2b20*/  ISETP.GT.U32.AND P4, PT, R6, R48, PT ;  /* 0x000000300600720c */ /* 0x000fe20003f84070 */
[----:B------:R-:W-:Y:S01]  /*2b30*/  IMAD.MOV R4, RZ, RZ, -R4 ;  /* 0x000000ffff047224 */ /* 0x000fe200078e0a04 */
[----:B------:R-:W-:Y:S01]  /*2b40*/  IADD3 R44, PT, PT, -R42, RZ, RZ ;  /* 0x000000ff2a2c7210 */ /* 0x000fe20007ffe1ff */
[----:B------:R-:W-:Y:S01]  /*2b50*/  @!P3 IMAD.IADD R36, R36, 0x1, -R6 ;  /* 0x000000012424b824 */ /* 0x000fe200078e0a06 */
[----:B------:R-:W-:Y:S01]  /*2b60*/  ISETP.GE.AND P0, PT, R47, RZ, PT ;  /* 0x000000ff2f00720c */ /* 0x000fe20003f06270 */
[C---:B------:R-:W-:Y:S01]  /*2b70*/  IMAD R42, R6.reuse, R4, R43 ;  /* 0x00000004062a7224 */ /* 0x040fe200078e022b */
[----:B------:R-:W-:Y:S01]  /*2b80*/  IABS R47, R46 ;  /* 0x0000002e002f7213 */ /* 0x000fe20000000000 */
[C---:B------:R-:W-:Y:S01]  /*2b90*/  IMAD R43, R6.reuse, R44, R45 ;  /* 0x0000002c062b7224 */ /* 0x040fe200078e022d */
[----:B------:R-:W-:Y:S01]  /*2ba0*/  IABS R73, R76 ;  /* 0x0000004c00497213 */ /* 0x000fe20000000000 */
[----:B------:R-:W-:Y:S01]  /*2bb0*/  @!P6 IMAD.MOV R37, RZ, RZ, -R37 ;  /* 0x000000ffff25e224 */ /* 0x000fe200078e0a25 */
[----:B------:R-:W-:Y:S01]  /*2bc0*/  ISETP.GT.U32.AND P3, PT, R6, R42, PT ;  /* 0x0000002a0600720c */ /* 0x000fe20003f64070 */
[----:B------:R-:W-:Y:S01]  /*2bd0*/  IMAD.HI.U32 R44, R0, R49, RZ ;  /* 0x00000031002c7227 */ /* 0x000fe200078e00ff */
[----:B------:R-:W-:-:S03]  /*2be0*/  ISETP.GT.U32.AND P6, PT, R6, R43, PT ;  /* 0x0000002b0600720c */ /* 0x000fc60003fc4070 */
[----:B------:R-:W-:Y:S01]  /*2bf0*/  @!P4 IMAD.IADD R48, R48, 0x1, -R6 ;  /* 0x000000013030c824 */ /* 0x000fe200078e0a06 */
[----:B------:R-:W-:Y:S01]  /*2c00*/  IADD3 R44, PT, PT, -R44, RZ, RZ ;  /* 0x000000ff2c2c7210 */ /* 0x000fe20007ffe1ff */
[----:B------:R-:W-:-:S03]  /*2c10*/  IMAD.HI.U32 R4, R0, R47, RZ ;  /* 0x0000002f00047227 */ /* 0x000fc600078e00ff */
[----:B------:R-:W-:Y:S01]  /*2c20*/  ISETP.GT.U32.AND P4, PT, R6, R48, PT ;  /* 0x000000300600720c */ /* 0x000fe20003f84070 */
[----:B------:R-:W-:Y:S02]  /*2c30*/  IMAD.MOV R4, RZ, RZ, -R4 ;  /* 0x000000ffff047224 */ /* 0x000fe400078e0a04 */
[--C-:B------:R-:W-:Y:S02]  /*2c40*/  @!P3 IMAD.IADD R42, R42, 0x1, -R6.reuse ;  /* 0x000000012a2ab824 */ /* 0x100fe400078e0a06 */
[----:B------:R-:W-:Y:S02]  /*2c50*/  @!P6 IMAD.IADD R43, R43, 0x1, -R6 ;  /* 0x000000012b2be824 */ /* 0x000fe400078e0a06 */
[C---:B------:R-:W-:Y:S01]  /*2c60*/  IMAD R47, R6.reuse, R4, R47 ;  /* 0x00000004062f7224 */ /* 0x040fe200078e022f */
[----:B------:R-:W-:Y:S01]  /*2c70*/  ISETP.GT.U32.AND P3, PT, R6, R42, PT ;  /* 0x0000002a0600720c */ /* 0x000fe20003f64070 */
[----:B------:R-:W-:Y:S01]  /*2c80*/  IMAD.HI.U32 R45, R0, R53, RZ ;  /* 0x00000035002d7227 */ /* 0x000fe200078e00ff */
[----:B------:R-:W-:-:S03]  /*2c90*/  ISETP.GT.U32.AND P6, PT, R6, R43, PT ;  /* 0x0000002b0600720c */ /* 0x000fc60003fc4070 */
[----:B------:R-:W-:Y:S01]  /*2ca0*/  @!P4 IMAD.IADD R48, R48, 0x1, -R6 ;  /* 0x000000013030c824 */ /* 0x000fe200078e0a06 */
[----:B------:R-:W-:Y:S01]  /*2cb0*/  ISETP.GE.AND P4, PT, R50, RZ, PT ;  /* 0x000000ff3200720c */ /* 0x000fe20003f86270 */
[----:B------:R-:W-:Y:S01]  /*2cc0*/  IMAD R50, R6, R44, R49 ;  /* 0x0000002c06327224 */ /* 0x000fe200078e0231 */
[----:B------:R-:W-:Y:S01]  /*2cd0*/  IABS R49, R54 ;  /* 0x0000003600317213 */ /* 0x000fe20000000000 */
[----:B------:R-:W-:Y:S02]  /*2ce0*/  IMAD.MOV R52, RZ, RZ, -R45 ;  /* 0x000000ffff347224 */ /* 0x000fe400078e0a2d */
[----:B------:R-:W-:Y:S01]  /*2cf0*/  @!P2 IMAD.MOV R36, RZ, RZ, -R36 ;  /* 0x000000ffff24a224 */ /* 0x000fe200078e0a24 */
[----:B------:R-:W-:Y:S01]  /*2d00*/  ISETP.GE.AND P2, PT, R46, RZ, PT ;  /* 0x000000ff2e00720c */ /* 0x000fe20003f46270 */
[----:B------:R-:W-:-:S04]  /*2d10*/  IMAD.HI.U32 R4, R0, R49, RZ ;  /* 0x0000003100047227 */ /* 0x000fc800078e00ff */
[--C-:B------:R-:W-:Y:S01]  /*2d20*/  @!P3 IMAD.IADD R42, R42, 0x1, -R6.reuse ;  /* 0x000000012a2ab824 */ /* 0x100fe200078e0a06 */
[----:B------:R-:W-:Y:S01]  /*2d30*/  ISETP.GT.U32.AND P3, PT, R6, R47, PT ;  /* 0x0000002f0600720c */ /* 0x000fe20003f64070 */
[----:B------:R-:W-:Y:S01]  /*2d40*/  @!P6 IMAD.IADD R43, R43, 0x1, -R6 ;  /* 0x000000012b2be824 */ /* 0x000fe200078e0a06 */
[----:B------:R-:W-:Y:S01]  /*2d50*/  IADD3 R44, PT, PT, -R4, RZ, RZ ;  /* 0x000000ff042c7210 */ /* 0x000fe20007ffe1ff */
[----:B------:R-:W-:Y:S01]  /*2d60*/  IMAD.HI.U32 R4, R0, R51, RZ ;  /* 0x0000003300047227 */ /* 0x000fe200078e00ff */
[----:B------:R-:W-:-:S03]  /*2d70*/  ISETP.GT.U32.AND P6, PT, R6, R50, PT ;  /* 0x000000320600720c */ /* 0x000fc60003fc4070 */
[----:B------:R-:W-:Y:S02]  /*2d80*/  IMAD R44, R6, R44, R49 ;  /* 0x0000002c062c7224 */ /* 0x000fe400078e0231 */
[----:B------:R-:W-:Y:S02]  /*2d90*/  IMAD.MOV R49, RZ, RZ, -R4 ;  /* 0x000000ffff317224 */ /* 0x000fe400078e0a04 */
[----:B------:R-:W-:Y:S02]  /*2da0*/  IMAD.HI.U32 R46, R0, R55, RZ ;  /* 0x00000037002e7227 */ /* 0x000fe400078e00ff */
[----:B------:R-:W-:Y:S02]  /*2db0*/  @!P3 IADD3 R47, PT, PT, R47, -R6, RZ ;  /* 0x800000062f2fb210 */ /* 0x000fe40007ffe0ff */
[C---:B------:R-:W-:Y:S01]  /*2dc0*/  IMAD R45, R6.reuse, R49, R51 ;  /* 0x00000031062d7224 */ /* 0x040fe200078e0233 */
[----:B------:R-:W-:Y:S01]  /*2dd0*/  ISETP.GT.U32.AND P3, PT, R6, R44, PT ;  /* 0x0000002c0600720c */ /* 0x000fe20003f64070 */
[----:B------:R-:W-:-:S02]  /*2de0*/  @!P6 IMAD.IADD R50, R50, 0x1, -R6 ;  /* 0x000000013232e824 */ /* 0x000fc400078e0a06 */
[----:B------:R-:W-:Y:S01]  /*2df0*/  IMAD.MOV R49, RZ, RZ, -R46 ;  /* 0x000000ffff317224 */ /* 0x000fe200078e0a2e */
[C---:B------:R-:W-:Y:S01]  /*2e00*/  ISETP.GT.U32.AND P6, PT, R6.reuse, R45, PT ;  /* 0x0000002d0600720c */ /* 0x040fe20003fc4070 */
[C---:B------:R-:W-:Y:S01]  /*2e10*/  IMAD R46, R6.reuse, R52, R53 ;  /* 0x00000034062e7224 */ /* 0x040fe200078e0235 */
[----:B------:R-:W-:Y:S01]  /*2e20*/  IABS R53, R61 ;  /* 0x0000003d00357213 */ /* 0x000fe20000000000 */
[----:B------:R-:W-:Y:S01]  /*2e30*/  @!P0 IMAD.MOV R48, RZ, RZ, -R48 ;  /* 0x000000ffff308224 */ /* 0x000fe200078e0a30 */
[C---:B------:R-:W-:Y:S01]  /*2e40*/  ISETP.GT.U32.AND P0, PT, R6.reuse, R47, PT ;  /* 0x0000002f0600720c */ /* 0x040fe20003f04070 */
[----:B------:R-:W-:Y:S01]  /*2e50*/  @!P1 IMAD.MOV R43, RZ, RZ, -R43 ;  /* 0x000000ffff2b9224 */ /* 0x000fe200078e0a2b */
[----:B------:R-:W-:Y:S01]  /*2e60*/  ISETP.GT.U32.AND P1, PT, R6, R46, PT ;  /* 0x0000002e0600720c */ /* 0x000fe20003f24070 */
[----:B------:R-:W-:-:S04]  /*2e70*/  IMAD.HI.U32 R4, R0, R57, RZ ;  /* 0x0000003900047227 */ /* 0x000fc800078e00ff */
[----:B------:R-:W-:Y:S01]  /*2e80*/  @!P3 IMAD.IADD R44, R44, 0x1, -R6 ;  /* 0x000000012c2cb824 */ /* 0x000fe200078e0a06 */
[C---:B------:R-:W-:Y:S01]  /*2e90*/  ISETP.GT.U32.AND P3, PT, R6.reuse, R50, PT ;  /* 0x000000320600720c */ /* 0x040fe20003f64070 */
[----:B------:R-:W-:Y:S01]  /*2ea0*/  IMAD.MOV R4, RZ, RZ, -R4 ;  /* 0x000000ffff047224 */ /* 0x000fe200078e0a04 */
[----:B------:R-:W-:Y:S01]  /*2eb0*/  @!P6 IADD3 R45, PT, PT, R45, -R6, RZ ;  /* 0x800000062d2de210 */ /* 0x000fe20007ffe0ff */
[----:B------:R-:W-:Y:S01]  /*2ec0*/  @!P5 IMAD.MOV R42, RZ, RZ, -R42 ;  /* 0x000000ffff2ad224 */ /* 0x000fe200078e0a2a */
[C---:B------:R-:W-:Y:S01]  /*2ed0*/  ISETP.GT.U32.AND P6, PT, R6.reuse, R44, PT ;  /* 0x0000002c0600720c */ /* 0x040fe20003fc4070 */
[C---:B------:R-:W-:Y:S01]  /*2ee0*/  IMAD R49, R6.reuse, R49, R55 ;  /* 0x0000003106317224 */ /* 0x040fe200078e0237 */
[C---:B------:R-:W-:Y:S01]  /*2ef0*/  ISETP.GT.U32.AND P5, PT, R6.reuse, R45, PT ;  /* 0x0000002d0600720c */ /* 0x040fe20003fa4070 */
[C---:B------:R-:W-:Y:S01]  /*2f00*/  IMAD R51, R6.reuse, R4, R57 ;  /* 0x0000000406337224 */ /* 0x040fe200078e0239 */
[----:B------:R-:W-:Y:S01]  /*2f10*/  IABS R55, R62 ;  /* 0x0000003e00377213 */ /* 0x000fe20000000000 */
[--C-:B------:R-:W-:Y:S01]  /*2f20*/  @!P0 IMAD.IADD R47, R47, 0x1, -R6.reuse ;  /* 0x000000012f2f8824 */ /* 0x100fe200078e0a06 */
[----:B------:R-:W-:Y:S01]  /*2f30*/  ISETP.GT.U32.AND P0, PT, R6, R49, PT ;  /* 0x000000310600720c */ /* 0x000fe20003f04070 */
[----:B------:R-:W-:Y:S01]  /*2f40*/  @!P1 IMAD.IADD R46, R46, 0x1, -R6 ;  /* 0x000000012e2e9824 */ /* 0x000fe200078e0a06 */
[----:B------:R-:W-:Y:S01]  /*2f50*/  ISETP.GE.AND P1, PT, R58, RZ, PT ;  /* 0x000000ff3a00720c */ /* 0x000fe20003f26270 */
[----:B------:R-:W-:Y:S01]  /*2f60*/  IMAD.HI.U32 R52, R0, R55, RZ ;  /* 0x0000003700347227 */ /* 0x000fe200078e00ff */
[----:B------:R-:W-:-:S02]  /*2f70*/  @!P3 IADD3 R50, PT, PT, R50, -R6, RZ ;  /* 0x800000063232b210 */ /* 0x000fc40007ffe0ff */
[----:B------:R-:W-:Y:S01]  /*2f80*/  ISETP.GE.AND P3, PT, R54, RZ, PT ;  /* 0x000000ff3600720c */ /* 0x000fe20003f66270 */
[----:B------:R-:W-:Y:S01]  /*2f90*/  @!P6 IMAD.IADD R44, R44, 0x1, -R6 ;  /* 0x000000012c2ce824 */ /* 0x000fe200078e0a06 */
[C---:B------:R-:W-:Y:S01]  /*2fa0*/  ISETP.GT.U32.AND P6, PT, R6.reuse, R51, PT ;  /* 0x000000330600720c */ /* 0x040fe20003fc4070 */
[----:B------:R-:W-:Y:S01]  /*2fb0*/  @!P2 IMAD.MOV R47, RZ, RZ, -R47 ;  /* 0x000000ffff2fa224 */ /* 0x000fe200078e0a2f */
[----:B------:R-:W-:Y:S01]  /*2fc0*/  ISETP.GT.U32.AND P2, PT, R6, R46, PT ;  /* 0x0000002e0600720c */ /* 0x000fe20003f44070 */
[----:B------:R-:W-:Y:S01]  /*2fd0*/  IMAD.HI.U32 R4, R0, R53, RZ ;  /* 0x0000003500047227 */ /* 0x000fe200078e00ff */
[----:B------:R-:W-:-:S03]  /*2fe0*/  IADD3 R54, PT, PT, -R52, RZ, RZ ;  /* 0x000000ff34367210 */ /* 0x000fc60007ffe1ff */
[----:B------:R-:W-:Y:S02]  /*2ff0*/  IMAD.MOV R4, RZ, RZ, -R4 ;  /* 0x000000ffff047224 */ /* 0x000fe400078e0a04 */
[--C-:B------:R-:W-:Y:S01]  /*3000*/  @!P5 IMAD.IADD R45, R45, 0x1, -R6.reuse ;  /* 0x000000012d2dd824 */ /* 0x100fe200078e0a06 */
[----:B------:R-:W-:Y:S01]  /*3010*/  ISETP.GE.AND P5, PT, R56, RZ, PT ;  /* 0x000000ff3800720c */ /* 0x000fe20003fa6270 */
[----:B------:R-:W-:Y:S01]  /*3020*/  IMAD R52, R6, R4, R53 ;  /* 0x0000000406347224 */ /* 0x000fe200078e0235 */
[----:B------:R-:W-:Y:S01]  /*3030*/  @!P3 IADD3 R44, PT, PT, -R44, RZ, RZ ;  /* 0x000000ff2c2cb210 */ /* 0x000fe20007ffe1ff */
[----:B------:R-:W-:Y:S01]  /*3040*/  IMAD R53, R6, R54, R55 ;  /* 0x0000003606357224 */ /* 0x000fe200078e0237 */
[----:B------:R-:W-:Y:S01]  /*3050*/  @!P6 IADD3 R51, PT, PT, R51, -R6, RZ ;  /* 0x800000063333e210 */ /* 0x000fe20007ffe0ff */
[----:B------:R-:W-:Y:S01]  /*3060*/  VIADD R54, R198, 0x2e ;  /* 0x0000002ec6367836 */ /* 0x000fe20000000000 */
[----:B------:R-:W-:Y:S01]  /*3070*/  ISETP.GT.U32.AND P3, PT, R6, R52, PT ;  /* 0x000000340600720c */ /* 0x000fe20003f64070 */
[--C-:B------:R-:W-:Y:S01]  /*3080*/  @!P2 IMAD.IADD R46, R46, 0x1, -R6.reuse ;  /* 0x000000012e2ea824 */ /* 0x100fe200078e0a06 */
[----:B------:R-:W-:Y:S01]  /*3090*/  ISETP.GT.U32.AND P2, PT, R6, R53, PT ;  /* 0x000000350600720c */ /* 0x000fe20003f44070 */
[----:B------:R-:W-:Y:S01]  /*30a0*/  VIADD R56, R198, 0x2f ;  /* 0x0000002fc6387836 */ /* 0x000fe20000000000 */
[----:B------:R-:W-:Y:S01]  /*30b0*/  ISETP.GT.U32.AND P6, PT, R6, R51, PT ;  /* 0x000000330600720c */ /* 0x000fe20003fc4070 */
[----:B------:R-:W-:Y:S01]  /*30c0*/  @!P0 IMAD.IADD R49, R49, 0x1, -R6 ;  /* 0x0000000131318824 */ /* 0x000fe200078e0a06 */
[----:B------:R-:W-:Y:S01]  /*30d0*/  IABS R55, R54 ;  /* 0x0000003600377213 */ /* 0x000fe20000000000 */
[----:B------:R-:W-:Y:S01]  /*30e0*/  @!P5 IMAD.MOV R45, RZ, RZ, -R45 ;  /* 0x000000ffff2dd224 */ /* 0x000fe200078e0a2d */
[----:B------:R-:W-:Y:S01]  /*30f0*/  ISETP.GE.AND P5, PT, R60, RZ, PT ;  /* 0x000000ff3c00720c */ /* 0x000fe20003fa6270 */
[----:B------:R-:W-:Y:S01]  /*3100*/  @!P4 IMAD.MOV R50, RZ, RZ, -R50 ;  /* 0x000000ffff32c224 */ /* 0x000fe200078e0a32 */
[----:B------:R-:W-:Y:S01]  /*3110*/  IABS R57, R56 ;  /* 0x0000003800397213 */ /* 0x000fe20000000000 */
[----:B------:R-:W-:Y:S01]  /*3120*/  IMAD.HI.U32 R4, R0, R55, RZ ;  /* 0x0000003700047227 */ /* 0x000fe200078e00ff */
[----:B------:R-:W-:-:S02]  /*3130*/  @!P1 IADD3 R46, PT, PT, -R46, RZ, RZ ;  /* 0x000000ff2e2e9210 */ /* 0x000fc40007ffe1ff */
[C---:B------:R-:W-:Y:S01]  /*3140*/  ISETP.GT.U32.AND P4, PT, R6.reuse, R49, PT ;  /* 0x000000310600720c */ /* 0x040fe20003f84070 */
[----:B------:R-:W-:Y:S01]  /*3150*/  IMAD.MOV R4, RZ, RZ, -R4 ;  /* 0x000000ffff047224 */ /* 0x000fe200078e0a04 */
[----:B------:R-:W-:Y:S01]  /*3160*/  ISETP.GE.AND P0, PT, R59, RZ, PT ;  /* 0x000000ff3b00720c */ /* 0x000fe20003f06270 */
[--C-:B------:R-:W-:Y:S01]  /*3170*/  @!P2 IMAD.IADD R53, R53, 0x1, -R6.reuse ;  /* 0x000000013535a824 */ /* 0x100fe200078e0a06 */
[----:B------:R-:W-:Y:S01]  /*3180*/  @!P6 IADD3 R51, PT, PT, R51, -R6, RZ ;  /* 0x800000063333e210 */ /* 0x000fe20007ffe0ff */
[----:B------:R-:W-:Y:S01]  /*3190*/  IMAD R55, R6, R4, R55 ;  /* 0x0000000406377224 */ /* 0x000fe200078e0237 */
[----:B------:R-:W-:Y:S01]  /*31a0*/  ISETP.GE.AND P6, PT, R62, RZ, PT ;  /* 0x000000ff3e00720c */ /* 0x000fe20003fc6270 */
[----:B------:R-:W-:Y:S01]  /*31b0*/  @!P3 IMAD.IADD R52, R52, 0x1, -R6 ;  /* 0x000000013434b824 */ /* 0x000fe200078e0a06 */
[----:B------:R-:W-:Y:S01]  /*31c0*/  ISETP.GE.AND P3, PT, R54, RZ, PT ;  /* 0x000000ff3600720c */ /* 0x000fe20003f66270 */
[----:B------:R-:W-:Y:S01]  /*31d0*/  IMAD.HI.U32 R54, R0, R57, RZ ;  /* 0x0000003900367227 */ /* 0x000fe200078e00ff */
[----:B------:R-:W-:-:S02]  /*31e0*/  ISETP.GT.U32.AND P2, PT, R6, R53, PT ;  /* 0x000000350600720c */ /* 0x000fc40003f44070 */
[C---:B------:R-:W-:Y:S01]  /*31f0*/  ISETP.GT.U32.AND P1, PT, R6.reuse, R52, PT ;  /* 0x000000340600720c */ /* 0x040fe20003f24070 */
[----:B------:R-:W-:Y:S01]  /*3200*/  @!P5 IMAD.MOV R51, RZ, RZ, -R51 ;  /* 0x000000ffff33d224 */ /* 0x000fe200078e0a33 */
[----:B------:R-:W-:Y:S01]  /*3210*/  ISETP.GT.U32.AND P5, PT, R6, R55, PT ;  /* 0x000000370600720c */ /* 0x000fe20003fa4070 */
[----:B------:R-:W-:Y:S02]  /*3220*/  IMAD.MOV R54, RZ, RZ, -R54 ;  /* 0x000000ffff367224 */ /* 0x000fe400078e0a36 */
[----:B------:R-:W-:Y:S02]  /*3230*/  VIADD R4, R198, 0x30 ;  /* 0x00000030c6047836 */ /* 0x000fe40000000000 */
[----:B------:R-:W-:Y:S02]  /*3240*/  IMAD R54, R6, R54, R57 ;  /* 0x0000003606367224 */ /* 0x000fe400078e0239 */
[--C-:B------:R-:W-:Y:S01]  /*3250*/  @!P4 IMAD.IADD R49, R49, 0x1, -R6.reuse ;  /* 0x000000013131c824 */ /* 0x100fe200078e0a06 */
[----:B------:R-:W-:Y:S01]  /*3260*/  IABS R59, R4 ;  /* 0x00000004003b7213 */ /* 0x000fe20000000000 */
[----:B------:R-:W-:Y:S01]  /*3270*/  VIADD R58, R198, 0x32 ;  /* 0x00000032c63a7836 */ /* 0x000fe20000000000 */
[----:B------:R-:W-:Y:S01]  /*3280*/  @!P2 IADD3 R53, PT, PT, R53, -R6, RZ ;  /* 0x800000063535a210 */ /* 0x000fe20007ffe0ff */
[--C-:B------:R-:W-:Y:S01]  /*3290*/  @!P1 IMAD.IADD R52, R52, 0x1, -R6.reuse ;  /* 0x0000000134349824 */ /* 0x100fe200078e0a06 */
[----:B------:R-:W-:Y:S01]  /*32a0*/  ISETP.GT.U32.AND P2, PT, R6, R54, PT ;  /* 0x000000360600720c */ /* 0x000fe20003f44070 */
[----:B------:R-:W-:Y:S01]  /*32b0*/  @!P5 IMAD.IADD R55, R55, 0x1, -R6 ;  /* 0x000000013737d824 */ /* 0x000fe200078e0a06 */
[----:B------:R-:W-:Y:S01]  /*32c0*/  ISETP.GE.AND P4, PT, R61, RZ, PT ;  /* 0x000000ff3d00720c */ /* 0x000fe20003f86270 */
[----:B------:R-:W-:Y:S01]  /*32d0*/  @!P0 IMAD.MOV R49, RZ, RZ, -R49 ;  /* 0x000000ffff318224 */ /* 0x000fe200078e0a31 */
[----:B------:R-:W-:Y:S01]  /*32e0*/  ISETP.GE.AND P1, PT, R4, RZ, PT ;  /* 0x000000ff0400720c */ /* 0x000fe20003f26270 */
[----:B------:R-:W-:Y:S01]  /*32f0*/  IMAD.HI.U32 R4, R0, R59, RZ ;  /* 0x0000003b00047227 */ /* 0x000fe200078e00ff */
[----:B------:R-:W-:-:S02]  /*3300*/  ISETP.GT.U32.AND P5, PT, R6, R55, PT ;  /* 0x000000370600720c */ /* 0x000fc40003fa4070 */
[----:B------:R-:W-:Y:S01]  /*3310*/  ISETP.GE.AND P0, PT, R56, RZ, PT ;  /* 0x000000ff3800720c */ /* 0x000fe20003f06270 */
[----:B------:R-:W-:Y:S01]  /*3320*/  @!P6 IMAD.MOV R53, RZ, RZ, -R53 ;  /* 0x000000ffff35e224 */ /* 0x000fe200078e0a35 */
[----:B------:R-:W-:Y:S01]  /*3330*/  IADD3 R56, PT, PT, R198, 0x31, RZ ;  /* 0x00000031c6387810 */ /* 0x000fe20007ffe0ff */
[----:B------:R-:W-:Y:S01]  /*3340*/  IMAD.HI.U32 R60, R0, R65, RZ ;  /* 0x00000041003c7227 */ /* 0x000fe200078e00ff */
[----:B------:R-:W-:Y:S02]  /*3350*/  IADD3 R4, PT, PT, -R4, RZ, RZ ;  /* 0x000000ff04047210 */ /* 0x000fe40007ffe1ff */
[----:B------:R-:W-:Y:S01]  /*3360*/  IABS R61, R56 ;  /* 0x00000038003d7213 */ /* 0x000fe20000000000 */
[----:B------:R-:W-:Y:S01]  /*3370*/  @!P2 IMAD.IADD R54, R54, 0x1, -R6 ;  /* 0x000000013636a824 */ /* 0x000fe200078e0a06 */
[----:B------:R-:W-:Y:S01]  /*3380*/  IABS R63, R58 ;  /* 0x0000003a003f7213 */ /* 0x000fe20000000000 */
[----:B------:R-:W-:Y:S01]  /*3390*/  IMAD R59, R6, R4, R59 ;  /* 0x00000004063b7224 */ /* 0x000fe200078e023b */
[----:B------:R-:W-:Y:S01]  /*33a0*/  ISETP.GE.AND P6, PT, R58, RZ, PT ;  /* 0x000000ff3a00720c */ /* 0x000fe20003fc6270 */
[----:B------:R-:W-:Y:S01]  /*33b0*/  @!P4 IMAD.MOV R52, RZ, RZ, -R52 ;  /* 0x000000ffff34c224 */ /* 0x000fe200078e0a34 */
[----:B------:R-:W-:Y:S01]  /*33c0*/  ISETP.GE.AND P4, PT, R56, RZ, PT ;  /* 0x000000ff3800720c */ /* 0x000fe20003f86270 */
[----:B------:R-:W-:Y:S01]  /*33d0*/  IMAD.HI.U32 R56, R0, R61, RZ ;  /* 0x0000003d00387227 */ /* 0x000fe200078e00ff */
[----:B------:R-:W-:-:S02]  /*33e0*/  ISETP.GT.U32.AND P2, PT, R6, R54, PT ;  /* 0x000000360600720c */ /* 0x000fc40003f44070 */
[----:B------:R-:W-:Y:S01]  /*33f0*/  IADD3 R58, PT, PT, R198, 0x33, RZ ;  /* 0x00000033c63a7810 */ /* 0x000fe20007ffe0ff */
[----:B------:R-:W-:Y:S01]  /*3400*/  @!P5 IMAD.IADD R55, R55, 0x1, -R6 ;  /* 0x000000013737d824 */ /* 0x000fe200078e0a06 */
[----:B------:R-:W-:Y:S01]  /*3410*/  ISETP.GT.U32.AND P5, PT, R6, R59, PT ;  /* 0x0000003b0600720c */ /* 0x000fe20003fa4070 */
[----:B------:R-:W-:-:S04]  /*3420*/  IMAD.HI.U32 R57, R0, R63, RZ ;  /* 0x0000003f00397227 */ /* 0x000fc800078e00ff */
[----:B------:R-:W-:Y:S02]  /*3430*/  IMAD.MOV R56, RZ, RZ, -R56 ;  /* 0x000000ffff387224 */ /* 0x000fe400078e0a38 */
[----:B------:R-:W-:Y:S02]  /*3440*/  IMAD.MOV R57, RZ, RZ, -R57 ;  /* 0x000000ffff397224 */ /* 0x000fe400078e0a39 */
[----:B------:R-:W-:Y:S01]  /*3450*/  IMAD R56, R6, R56, R61 ;  /* 0x0000003806387224 */ /* 0x000fe200078e023d */
[----:B------:R-:W-:Y:S01]  /*3460*/  @!P2 IADD3 R54, PT, PT, R54, -R6, RZ ;  /* 0x800000063636a210 */ /* 0x000fe20007ffe0ff */
[C---:B------:R-:W-:Y:S01]  /*3470*/  IMAD R57, R6.reuse, R57, R63 ;  /* 0x0000003906397224 */ /* 0x040fe200078e023f */
[----:B------:R-:W-:Y:S01]  /*3480*/  IABS R61, R58 ;  /* 0x0000003a003d7213 */ /* 0x000fe20000000000 */
[----:B------:R-:W-:Y:S01]  /*3490*/  @!P5 IMAD.IADD R59, R59, 0x1, -R6 ;  /* 0x000000013b3bd824 */ /* 0x000fe200078e0a06 */
[C---:B------:R-:W-:Y:S01]  /*34a0*/  ISETP.GT.U32.AND P2, PT, R6.reuse, R56, PT ;  /* 0x000000380600720c */ /* 0x040fe20003f44070 */
[----:B------:R-:W-:Y:S01]  /*34b0*/  @!P3 IMAD.MOV R55, RZ, RZ, -R55 ;  /* 0x000000ffff37b224 */ /* 0x000fe200078e0a37 */
[----:B------:R-:W-:Y:S01]  /*34c0*/  ISETP.GT.U32.AND P5, PT, R6, R57, PT ;  /* 0x000000390600720c */ /* 0x000fe20003fa4070 */
[----:B------:R-:W-:Y:S01]  /*34d0*/  IMAD.HI.U32 R4, R0, R61, RZ ;  /* 0x0000003d00047227 */ /* 0x000fe200078e00ff */
[----:B------:R-:W-:-:S02]  /*34e0*/  ISETP.GT.U32.AND P3, PT, R6, R59, PT ;  /* 0x0000003b0600720c */ /* 0x000fc40003f64070 */
[----:B------:R-:W-:Y:S01]  /*34f0*/  IABS R63, R64 ;  /* 0x00000040003f7213 */ /* 0x000fe20000000000 */
[----:B------:R-:W-:Y:S02]  /*3500*/  IMAD.MOV R4, RZ, RZ, -R4 ;  /* 0x000000ffff047224 */ /* 0x000fe400078e0a04 */
[----:B------:R-:W-:Y:S01]  /*3510*/  @!P0 IMAD.MOV R54, RZ, RZ, -R54 ;  /* 0x000000ffff368224 */ /* 0x000fe200078e0a36 */
[----:B------:R-:W-:Y:S01]  /*3520*/  ISETP.GE.AND P0, PT, R58, RZ, PT ;  /* 0x000000ff3a00720c */ /* 0x000fe20003f06270 */
[----:B------:R-:W-:Y:S02]  /*3530*/  IMAD R58, R6, R4, R61 ;  /* 0x00000004063a7224 */ /* 0x000fe400078e023d */
[-C--:B------:R-:W-:Y:S01]  /*3540*/  @!P2 IADD3 R56, PT, PT, R56, -R6.reuse, RZ ;  /* 0x800000063838a210 */ /* 0x080fe20007ffe0ff */
[----:B------:R-:W-:Y:S01]  /*3550*/  IMAD.HI.U32 R61, R0, R67, RZ ;  /* 0x00000043003d7227 */ /* 0x000fe200078e00ff */
[----:B------:R-:W-:Y:S02]  /*3560*/  @!P5 IADD3 R57, PT, PT, R57, -R6, RZ ;  /* 0x800000063939d210 */ /* 0x000fe40007ffe0ff */
[----:B------:R-:W-:Y:S01]  /*3570*/  ISETP.GT.U32.AND P2, PT, R6, R56, PT ;  /* 0x000000380600720c */ /* 0x000fe20003f44070 */
[----:B------:R-:W-:Y:S01]  /*3580*/  IMAD.HI.U32 R4, R0, R63, RZ ;  /* 0x0000003f00047227 */ /* 0x000fe200078e00ff */
[----:B------:R-:W-:-:S02]  /*3590*/  ISETP.GT.U32.AND P5, PT, R6, R57, PT ;  /* 0x000000390600720c */ /* 0x000fc40003fa4070 */
[----:B------:R-:W-:Y:S01]  /*35a0*/  IADD3 R61, PT, PT, -R61, RZ, RZ ;  /* 0x000000ff3d3d7210 */ /* 0x000fe20007ffe1ff */
[----:B------:R-:W-:Y:S02]  /*35b0*/  IMAD.MOV R62, RZ, RZ, -R60 ;  /* 0x000000ffff3e7224 */ /* 0x000fe400078e0a3c */
[----:B------:R-:W-:Y:S02]  /*35c0*/  IMAD.MOV R4, RZ, RZ, -R4 ;  /* 0x000000ffff047224 */ /* 0x000fe400078e0a04 */
[C---:B------:R-:W-:Y:S02]  /*35d0*/  IMAD R62, R6.reuse, R62, R65 ;  /* 0x0000003e063e7224 */ /* 0x040fe400078e0241 */
[--C-:B------:R-:W-:Y:S01]  /*35e0*/  @!P3 IMAD.IADD R59, R59, 0x1, -R6.reuse ;  /* 0x000000013b3bb824 */ /* 0x100fe200078e0a06 */
[----:B------:R-:W-:Y:S01]  /*35f0*/  ISETP.GT.U32.AND P3, PT, R6, R58, PT ;  /* 0x0000003a0600720c */ /* 0x000fe20003f64070 */
[----:B------:R-:W-:Y:S01]  /*3600*/  @!P2 IMAD.IADD R56, R56, 0x1, -R6 ;  /* 0x000000013838a824 */ /* 0x000fe200078e0a06 */
[----:B------:R-:W-:Y:S01]  /*3610*/  ISETP.GE.AND P2, PT, R64, RZ, PT ;  /* 0x000000ff4000720c */ /* 0x000fe20003f46270 */
[----:B------:R-:W-:Y:S01]  /*3620*/  IMAD R60, R6, R4, R63 ;  /* 0x00000004063c7224 */ /* 0x000fe200078e023f */
[----:B------:R-:W-:Y:S01]  /*3630*/  @!P5 IADD3 R57, PT, PT, R57, -R6, RZ ;  /* 0x800000063939d210 */ /* 0x000fe20007ffe0ff */
[----:B------:R-:W-:Y:S01]  /*3640*/  VIADD R64, R198, 0x37 ;  /* 0x00000037c6407836 */ /* 0x000fe20000000000 */
[C---:B------:R-:W-:Y:S01]  /*3650*/  ISETP.GT.U32.AND P5, PT, R6.reuse, R62, PT ;  /* 0x0000003e0600720c */ /* 0x040fe20003fa4070 */
[----:B------:R-:W-:-:S02]  /*3660*/  IMAD R61, R6, R61, R67 ;  /* 0x0000003d063d7224 */ /* 0x000fc400078e0243 */
[----:B------:R-:W-:Y:S01]  /*3670*/  @!P1 IMAD.MOV R59, RZ, RZ, -R59 ;  /* 0x000000ffff3b9224 */ /* 0x000fe200078e0a3b */
[----:B------:R-:W-:Y:S01]  /*3680*/  IABS R63, R64 ;  /* 0x00000040003f7213 */ /* 0x000fe20000000000 */
[----:B------:R-:W-:Y:S01]  /*3690*/  @!P6 IMAD.MOV R57, RZ, RZ, -R57 ;  /* 0x000000ffff39e224 */ /* 0x000fe200078e0a39 */
[C---:B------:R-:W-:Y:S01]  /*36a0*/  ISETP.GT.U32.AND P1, PT, R6.reuse, R60, PT ;  /* 0x0000003c0600720c */ /* 0x040fe20003f24070 */
[----:B------:R-:W-:Y:S01]  /*36b0*/  @!P4 IMAD.MOV R56, RZ, RZ, -R56 ;  /* 0x000000ffff38c224 */ /* 0x000fe200078e0a38 */
[----:B------:R-:W-:Y:S01]  /*36c0*/  ISETP.GT.U32.AND P6, PT, R6, R61, PT ;  /* 0x0000003d0600720c */ /* 0x000fe20003fc4070 */
[----:B------:R-:W-:Y:S01]  /*36d0*/  IMAD.HI.U32 R4, R0, R63, RZ ;  /* 0x0000003f00047227 */ /* 0x000fe200078e00ff */
[----:B------:R-:W-:-:S03]  /*36e0*/  ISETP.GE.AND P4, PT, R66, RZ, PT ;  /* 0x000000ff4200720c */ /* 0x000fc60003f86270 */
[----:B------:R-:W-:Y:S02]  /*36f0*/  VIADD R66, R198, 0x38 ;  /* 0x00000038c6427836 */ /* 0x000fe40000000000 */
[----:B------:R-:W-:Y:S02]  /*3700*/  @!P3 IMAD.IADD R58, R58, 0x1, -R6 ;  /* 0x000000013a3ab824 */ /* 0x000fe400078e0a06 */
[----:B------:R-:W-:Y:S01]  /*3710*/  IMAD.MOV R4, RZ, RZ, -R4 ;  /* 0x000000ffff047224 */ /* 0x000fe200078e0a04 */
[----:B------:R-:W-:Y:S01]  /*3720*/  IABS R65, R66 ;  /* 0x0000004200417213 */ /* 0x000fe20000000000 */
[--C-:B------:R-:W-:Y:S01]  /*3730*/  @!P5 IMAD.IADD R62, R62, 0x1, -R6.reuse ;  /* 0x000000013e3ed824 */ /* 0x100fe200078e0a06 */
[----:B------:R-:W-:Y:S01]  /*3740*/  ISETP.GT.U32.AND P3, PT, R6, R58, PT ;  /* 0x0000003a0600720c */ /* 0x000fe20003f64070 */
[----:B------:R-:W-:Y:S01]  /*3750*/  @!P1 IMAD.IADD R60, R60, 0x1, -R6 ;  /* 0x000000013c3c9824 */ /* 0x000fe200078e0a06 */
[----:B------:R-:W-:Y:S01]  /*3760*/  @!P6 IADD3 R61, PT, PT, R61, -R6, RZ ;  /* 0x800000063d3de210 */ /* 0x000fe20007ffe0ff */
[C---:B------:R-:W-:Y:S01]  /*3770*/  IMAD R63, R6.reuse, R4, R63 ;  /* 0x00000004063f7224 */ /* 0x040fe200078e023f */
[----:B------:R-:W-:Y:S01]  /*3780*/  ISETP.GT.U32.AND P6, PT, R6, R62, PT ;  /* 0x0000003e0600720c */ /* 0x000fe20003fc4070 */
[----:B------:R-:W-:Y:S01]  /*3790*/  IMAD.HI.U32 R4, R0, R65, RZ ;  /* 0x0000004100047227 */ /* 0x000fe200078e00ff */
[----:B------:R-:W-:-:S02]  /*37a0*/  ISETP.GT.U32.AND P5, PT, R6, R60, PT ;  /* 0x0000003c0600720c */ /* 0x000fc40003fa4070 */
[----:B------:R-:W-:Y:S01]  /*37b0*/  ISETP.GE.AND P1, PT, R64, RZ, PT ;  /* 0x000000ff4000720c */ /* 0x000fe20003f26270 */
[----:B------:R-:W-:Y:S01]  /*37c0*/  VIADD R84, R198, 0x47 ;  /* 0x00000047c6547836 */ /* 0x000fe20000000000 */
[----:B------:R-:W-:Y:S01]  /*37d0*/  IADD3 R4, PT, PT, -R4, RZ, RZ ;  /* 0x000000ff04047210 */ /* 0x000fe20007ffe1ff */
[----:B------:R-:W-:Y:S02]  /*37e0*/  VIADD R83, R198, 0x46 ;  /* 0x00000046c6537836 */ /* 0x000fe40000000000 */
[----:B------:R-:W-:Y:S01]  /*37f0*/  @!P3 IADD3 R58, PT, PT, R58, -R6, RZ ;  /* 0x800000063a3ab210 */ /* 0x000fe20007ffe0ff */
[----:B------:R-:W-:Y:S01]  /*3800*/  VIADD R86, R198, 0x48 ;  /* 0x00000048c6567836 */ /* 0x000fe20000000000 */
[----:B------:R-:W-:Y:S01]  /*3810*/  ISETP.GE.AND P3, PT, R68, RZ, PT ;  /* 0x000000ff4400720c */ /* 0x000fe20003f66270 */
[----:B------:R-:W-:Y:S01]  /*3820*/  IMAD R64, R6, R4, R65 ;  /* 0x0000000406407224 */ /* 0x000fe200078e0241 */
[----:B------:R-:W-:Y:S01]  /*3830*/  IABS R81, R83 ;  /* 0x0000005300517213 */ /* 0x000fe20000000000 */
[----:B------:R-:W-:-:S02]  /*3840*/  @!P6 IMAD.IADD R62, R62, 0x1, -R6 ;  /* 0x000000013e3ee824 */ /* 0x000fc400078e0a06 */
[----:B------:R-:W-:Y:S01]  /*3850*/  @!P0 IMAD.MOV R58, RZ, RZ, -R58 ;  /* 0x000000ffff3a8224 */ /* 0x000fe200078e0a3a */
[----:B------:R-:W-:Y:S01]  /*3860*/  ISETP.GT.U32.AND P6, PT, R6, R64, PT ;  /* 0x000000400600720c */ /* 0x000fe20003fc4070 */
[----:B------:R-:W-:Y:S01]  /*3870*/  VIADD R68, R198, 0x39 ;  /* 0x00000039c6447836 */ /* 0x000fe20000000000 */
[----:B------:R-:W-:Y:S01]  /*3880*/  ISETP.GT.U32.AND P0, PT, R6, R61, PT ;  /* 0x0000003d0600720c */ /* 0x000fe20003f04070 */
[----:B------:R-:W-:Y:S01]  /*3890*/  @!P5 IMAD.IADD R60, R60, 0x1, -R6 ;  /* 0x000000013c3cd824 */ /* 0x000fe200078e0a06 */
[----:B------:R-:W-:Y:S01]  /*38a0*/  ISETP.GT.U32.AND P5, PT, R6, R63, PT ;  /* 0x0000003f0600720c */ /* 0x000fe20003fa4070 */
[----:B------:R-:W-:Y:S01]  /*38b0*/  IMAD.HI.U32 R65, R0, R69, RZ ;  /* 0x0000004500417227 */ /* 0x000fe200078e00ff */
[----:B------:R-:W-:-:S03]  /*38c0*/  IABS R67, R68 ;  /* 0x0000004400437213 */ /* 0x000fc60000000000 */
[----:B------:R-:W-:Y:S02]  /*38d0*/  @!P4 IMAD.MOV R62, RZ, RZ, -R62 ;  /* 0x000000ffff3ec224 */ /* 0x000fe400078e0a3e */
[----:B------:R-:W-:Y:S02]  /*38e0*/  IMAD.HI.U32 R4, R0, R67, RZ ;  /* 0x0000004300047227 */ /* 0x000fe400078e00ff */
[-C--:B------:R-:W-:Y:S02]  /*38f0*/  @!P6 IADD3 R64, PT, PT, R64, -R6.reuse, RZ ;  /* 0x800000064040e210 */ /* 0x080fe40007ffe0ff */
[----:B------:R-:W-:Y:S01]  /*3900*/  @!P0 IADD3 R61, PT, PT, R61, -R6, RZ ;  /* 0x800000063d3d8210 */ /* 0x000fe20007ffe0ff */
[----:B------:R-:W-:Y:S01]  /*3910*/  IMAD.MOV R4, RZ, RZ, -R4 ;  /* 0x000000ffff047224 */ /* 0x000fe200078e0a04 */
[----:B------:R-:W-:Y:S01]  /*3920*/  ISETP.GE.AND P0, PT, R66, RZ, PT ;  /* 0x000000ff4200720c */ /* 0x000fe20003f06270 */
[----:B------:R-:W-:Y:S01]  /*3930*/  @!P5 IMAD.IADD R63, R63, 0x1, -R6 ;  /* 0x000000013f3fd824 */ /* 0x000fe200078e0a06 */
[----:B------:R-:W-:Y:S01]  /*3940*/  ISETP.GE.AND P5, PT, R68, RZ, PT ;  /* 0x000000ff4400720c */ /* 0x000fe20003fa6270 */
[----:B------:R-:W-:Y:S01]  /*3950*/  IMAD.HI.U32 R66, R0, R71, RZ ;  /* 0x0000004700427227 */ /* 0x000fe200078e00ff */
[----:B------:R-:W-:-:S03]  /*3960*/  ISETP.GT.U32.AND P6, PT, R6, R64, PT ;  /* 0x000000400600720c */ /* 0x000fc60003fc4070 */
[----:B------:R-:W-:Y:S02]  /*3970*/  IMAD.MOV R68, RZ, RZ, -R65 ;  /* 0x000000ffff447224 */ /* 0x000fe400078e0a41 */
[C---:B------:R-:W-:Y:S02]  /*3980*/  IMAD R65, R6.reuse, R4, R67 ;  /* 0x0000000406417224 */ /* 0x040fe400078e0243 */
[----:B------:R-:W-:Y:S02]  /*3990*/  IMAD.MOV R67, RZ, RZ, -R66 ;  /* 0x000000ffff437224 */ /* 0x000fe400078e0a42 */
[C---:B------:R-:W-:Y:S01]  /*39a0*/  IMAD R66, R6.reuse, R68, R69 ;  /* 0x0000004406427224 */ /* 0x040fe200078e0245 */
[----:B------:R-:W-:Y:S01]  /*39b0*/  IABS R69, R74 ;  /* 0x0000004a00457213 */ /* 0x000fe20000000000 */
[C---:B------:R-:W-:Y:S01]  /*39c0*/  IMAD R67, R6.reuse, R67, R71 ;  /* 0x0000004306437224 */ /* 0x040fe200078e0247 */
[C---:B------:R-:W-:Y:S01]  /*39d0*/  ISETP.GT.U32.AND P4, PT, R6.reuse, R65, PT ;  /* 0x000000410600720c */ /* 0x040fe20003f84070 */
[----:B------:R-:W-:Y:S01]  /*39e0*/  @!P3 IMAD.MOV R61, RZ, RZ, -R61 ;  /* 0x000000ffff3db224 */ /* 0x000fe200078e0a3d */
[----:B------:R-:W-:Y:S01]  /*39f0*/  ISETP.GT.U32.AND P3, PT, R6, R66, PT ;  /* 0x000000420600720c */ /* 0x000fe20003f64070 */
[----:B------:R-:W-:Y:S01]  /*3a00*/  IMAD.HI.U32 R4, R0, R69, RZ ;  /* 0x0000004500047227 */ /* 0x000fe200078e00ff */
[----:B------:R-:W-:-:S02]  /*3a10*/  @!P6 IADD3 R64, PT, PT, R64, -R6, RZ ;  /* 0x800000064040e210 */ /* 0x000fc40007ffe0ff */
[----:B------:R-:W-:Y:S01]  /*3a20*/  ISETP.GT.U32.AND P6, PT, R6, R67, PT ;  /* 0x000000430600720c */ /* 0x000fe20003fc4070 */
[----:B------:R-:W-:Y:S01]  /*3a30*/  @!P2 IMAD.MOV R60, RZ, RZ, -R60 ;  /* 0x000000ffff3ca224 */ /* 0x000fe200078e0a3c */
[----:B------:R-:W-:Y:S01]  /*3a40*/  IABS R71, R75 ;  /* 0x0000004b00477213 */ /* 0x000fe20000000000 */
[----:B------:R-:W-:Y:S01]  /*3a50*/  @!P0 IMAD.MOV R64, RZ, RZ, -R64 ;  /* 0x000000ffff408224 */ /* 0x000fe200078e0a40 */
[----:B------:R-:W-:Y:S01]  /*3a60*/  IADD3 R68, PT, PT, -R4, RZ, RZ ;  /* 0x000000ff04447210 */ /* 0x000fe20007ffe1ff */
[----:B------:R-:W-:Y:S01]  /*3a70*/  VIADD R87, R198, 0x49 ;  /* 0x00000049c6577836 */ /* 0x000fe20000000000 */
[----:B------:R-:W-:Y:S01]  /*3a80*/  ISETP.GT.U32.AND P2, PT, R6, R63, PT ;  /* 0x0000003f0600720c */ /* 0x000fe20003f44070 */
[----:B------:R-:W-:-:S04]  /*3a90*/  IMAD.HI.U32 R4, R0, R71, RZ ;  /* 0x0000004700047227 */ /* 0x000fc800078e00ff */
[--C-:B------:R-:W-:Y:S02]  /*3aa0*/  @!P3 IMAD.IADD R66, R66, 0x1, -R6.reuse ;  /* 0x000000014242b824 */ /* 0x100fe400078e0a06 */
[--C-:B------:R-:W-:Y:S02]  /*3ab0*/  @!P6 IMAD.IADD R67, R67, 0x1, -R6.reuse ;  /* 0x000000014343e824 */ /* 0x100fe400078e0a06 */
[----:B------:R-:W-:Y:S01]  /*3ac0*/  @!P4 IMAD.IADD R65, R65, 0x1, -R6 ;  /* 0x000000014141c824 */ /* 0x000fe200078e0a06 */
[----:B------:R-:W-:Y:S01]  /*3ad0*/  ISETP.GT.U32.AND P6, PT, R6, R66, PT ;  /* 0x000000420600720c */ /* 0x000fe20003fc4070 */
[----:B------:R-:W-:Y:S01]  /*3ae0*/  IMAD.MOV R4, RZ, RZ, -R4 ;  /* 0x000000ffff047224 */ /* 0x000fe200078e0a04 */
[----:B------:R-:W-:Y:S01]  /*3af0*/  ISETP.GE.AND P4, PT, R72, RZ, PT ;  /* 0x000000ff4800720c */ /* 0x000fe20003f86270 */
[C---:B------:R-:W-:Y:S01]  /*3b00*/  IMAD R68, R6.reuse, R68, R69 ;  /* 0x0000004406447224 */ /* 0x040fe200078e0245 */
[C---:B------:R-:W-:Y:S01]  /*3b10*/  ISETP.GT.U32.AND P3, PT, R6.reuse, R65, PT ;  /* 0x000000410600720c */ /* 0x040fe20003f64070 */
[----:B------:R-:W-:Y:S01]  /*3b20*/  IMAD R69, R6, R4, R71 ;  /* 0x0000000406457224 */ /* 0x000fe200078e0247 */
[----:B------:R-:W-:Y:S01]  /*3b30*/  IABS R71, R77 ;  /* 0x0000004d00477213 */ /* 0x000fe20000000000 */
[----:B------:R-:W-:Y:S01]  /*3b40*/  IMAD.HI.U32 R4, R0, R73, RZ ;  /* 0x0000004900047227 */ /* 0x000fe200078e00ff */
[----:B------:R-:W-:-:S03]  /*3b50*/  IABS R72, R78 ;  /* 0x0000004e00487213 */ /* 0x000fc60000000000 */
[--C-:B------:R-:W-:Y:S01]  /*3b60*/  @!P2 IMAD.IADD R63, R63, 0x1, -R6.reuse ;  /* 0x000000013f3fa824 */ /* 0x100fe200078e0a06 */
[----:B------:R-:W-:Y:S01]  /*3b70*/  ISETP.GE.AND P2, PT, R70, RZ, PT ;  /* 0x000000ff4600720c */ /* 0x000fe20003f46270 */
[----:B------:R-:W-:Y:S01]  /*3b80*/  @!P6 IMAD.IADD R66, R66, 0x1, -R6 ;  /* 0x000000014242e824 */ /* 0x000fe200078e0a06 */
[C---:B------:R-:W-:Y:S01]  /*3b90*/  ISETP.GT.U32.AND P6, PT, R6.reuse, R69, PT ;  /* 0x000000450600720c */ /* 0x040fe20003fc4070 */
[----:B------:R-:W-:Y:S02]  /*3ba0*/  IMAD.MOV R70, RZ, RZ, -R4 ;  /* 0x000000ffff467224 */ /* 0x000fe400078e0a04 */
[----:B------:R-:W-:Y:S01]  /*3bb0*/  @!P3 IMAD.IADD R65, R65, 0x1, -R6 ;  /* 0x000000014141b824 */ /* 0x000fe200078e0a06 */
[C---:B------:R-:W-:Y:S01]  /*3bc0*/  ISETP.GT.U32.AND P3, PT, R6.reuse, R68, PT ;  /* 0x000000440600720c */ /* 0x040fe20003f64070 */
[----:B------:R-:W-:Y:S01]  /*3bd0*/  @!P1 IMAD.MOV R63, RZ, RZ, -R63 ;  /* 0x000000ffff3f9224 */ /* 0x000fe200078e0a3f */
[----:B------:R-:W-:Y:S01]  /*3be0*/  ISETP.GT.U32.AND P1, PT, R6, R67, PT ;  /* 0x000000430600720c */ /* 0x000fe20003f24070 */
[----:B------:R-:W-:-:S04]  /*3bf0*/  IMAD.HI.U32 R4, R0, R71, RZ ;  /* 0x0000004700047227 */ /* 0x000fc800078e00ff */
[----:B------:R-:W-:Y:S01]  /*3c00*/  IMAD R70, R6, R70, R73 ;  /* 0x0000004606467224 */ /* 0x000fe200078e0249 */
[----:B------:R-:W-:Y:S01]  /*3c10*/  @!P2 IADD3 R66, PT, PT, -R66, RZ, RZ ;  /* 0x000000ff4242a210 */ /* 0x000fe20007ffe1ff */
[----:B------:R-:W-:Y:S01]  /*3c20*/  @!P6 IMAD.IADD R69, R69, 0x1, -R6 ;  /* 0x000000014545e824 */ /* 0x000fe200078e0a06 */
[----:B------:R-:W-:Y:S01]  /*3c30*/  ISETP.GE.AND P2, PT, R76, RZ, PT ;  /* 0x000000ff4c00720c */ /* 0x000fe20003f46270 */
[----:B------:R-:W-:Y:S01]  /*3c40*/  IMAD.MOV.U32 R73, RZ, RZ, R72 ;  /* 0x000000ffff497224 */ /* 0x000fe200078e0048 */
[----:B------:R-:W-:Y:S01]  /*3c50*/  IADD3 R72, PT, PT, -R4, RZ, RZ ;  /* 0x000000ff04487210 */ /* 0x000fe20007ffe1ff */
[--C-:B------:R-:W-:Y:S01]  /*3c60*/  @!P3 IMAD.IADD R68, R68, 0x1, -R6.reuse ;  /* 0x000000014444b824 */ /* 0x100fe200078e0a06 */
[----:B------:R-:W-:Y:S01]  /*3c70*/  ISETP.GT.U32.AND P6, PT, R6, R69, PT ;  /* 0x000000450600720c */ /* 0x000fe20003fc4070 */
[----:B------:R-:W-:Y:S01]  /*3c80*/  IMAD.HI.U32 R4, R0, R73, RZ ;  /* 0x0000004900047227 */ /* 0x000fe200078e00ff */
[----:B------:R-:W-:Y:S02]  /*3c90*/  @!P1 IADD3 R67, PT, PT, R67, -R6, RZ ;  /* 0x8000000643439210 */ /* 0x000fe40007ffe0ff */
[C---:B------:R-:W-:Y:S01]  /*3ca0*/  ISETP.GT.U32.AND P0, PT, R6.reuse, R68, PT ;  /* 0x000000440600720c */ /* 0x040fe20003f04070 */
[----:B------:R-:W-:Y:S01]  /*3cb0*/  IMAD R71, R6, R72, R71 ;  /* 0x0000004806477224 */ /* 0x000fe200078e0247 */
[----:B------:R-:W-:Y:S01]  /*3cc0*/  ISETP.GE.AND P1, PT, R74, RZ, PT ;  /* 0x000000ff4a00720c */ /* 0x000fe20003f26270 */
[----:B------:R-:W-:Y:S01]  /*3cd0*/  @!P5 IMAD.MOV R65, RZ, RZ, -R65 ;  /* 0x000000ffff41d224 */ /* 0x000fe200078e0a41 */
[----:B------:R-:W-:Y:S01]  /*3ce0*/  ISETP.GT.U32.AND P5, PT, R6, R70, PT ;  /* 0x000000460600720c */ /* 0x000fe20003fa4070 */
[----:B------:R-:W-:Y:S01]  /*3cf0*/  VIADD R76, R198, 0x41 ;  /* 0x00000041c64c7836 */ /* 0x000fe20000000000 */
[----:B------:R-:W-:Y:S01]  /*3d00*/  IADD3 R4, PT, PT, -R4, RZ, RZ ;  /* 0x000000ff04047210 */ /* 0x000fe20007ffe1ff */
[----:B------:R-:W-:Y:S01]  /*3d10*/  @!P4 IMAD.MOV R67, RZ, RZ, -R67 ;  /* 0x000000ffff43c224 */ /* 0x000fe200078e0a43 */
[----:B------:R-:W-:Y:S01]  /*3d20*/  ISETP.GE.AND P3, PT, R75, RZ, PT ;  /* 0x000000ff4b00720c */ /* 0x000fe20003f66270 */
[--C-:B------:R-:W-:Y:S01]  /*3d30*/  @!P6 IMAD.IADD R69, R69, 0x1, -R6.reuse ;  /* 0x000000014545e824 */ /* 0x100fe200078e0a06 */
[C---:B------:R-:W-:Y:S01]  /*3d40*/  ISETP.GT.U32.AND P6, PT, R6.reuse, R71, PT ;  /* 0x000000470600720c */ /* 0x040fe20003fc4070 */
[----:B------:R-:W-:Y:S01]  /*3d50*/  IMAD R72, R6, R4, R73 ;  /* 0x0000000406487224 */ /* 0x000fe200078e0249 */
[----:B------:R-:W-:Y:S01]  /*3d60*/  IABS R74, R76 ;  /* 0x0000004c004a7213 */ /* 0x000fe20000000000 */
[----:B------:R-:W-:Y:S01]  /*3d70*/  @!P0 IMAD.IADD R68, R68, 0x1, -R6 ;  /* 0x0000000144448824 */ /* 0x000fe200078e0a06 */
[----:B------:R-:W-:Y:S01]  /*3d80*/  ISETP.GE.AND P4, PT, R77, RZ, PT ;  /* 0x000000ff4d00720c */ /* 0x000fe20003f86270 */
[----:B------:R-:W-:Y:S01]  /*3d90*/  VIADD R77, R198, 0x42 ;  /* 0x00000042c64d7836 */ /* 0x000fe20000000000 */
[----:B------:R-:W-:Y:S01]  /*3da0*/  MOV R73, R74 ;  /* 0x0000004a00497202 */ /* 0x000fe20000000f00 */
[----:B------:R-:W-:Y:S01]  /*3db0*/  @!P1 IMAD.MOV R68, RZ, RZ, -R68 ;  /* 0x000000ffff449224 */ /* 0x000fe200078e0a44 */
[----:B------:R-:W-:Y:S01]  /*3dc0*/  ISETP.GT.U32.AND P1, PT, R6, R72, PT ;  /* 0x000000480600720c */ /* 0x000fe20003f24070 */
[----:B------:R-:W-:Y:S01]  /*3dd0*/  @!P5 IMAD.IADD R70, R70, 0x1, -R6 ;  /* 0x000000014646d824 */ /* 0x000fe200078e0a06 */
[----:B------:R-:W-:Y:S01]  /*3de0*/  IABS R75, R77 ;  /* 0x0000004d004b7213 */ /* 0x000fe20000000000 */
[----:B------:R-:W-:Y:S01]  /*3df0*/  IMAD.HI.U32 R4, R0, R73, RZ ;  /* 0x0000004900047227 */ /* 0x000fe200078e00ff */
[----:B------:R-:W-:-:S02]  /*3e00*/  ISETP.GE.AND P0, PT, R78, RZ, PT ;  /* 0x000000ff4e00720c */ /* 0x000fc40003f06270 */
[C---:B------:R-:W-:Y:S01]  /*3e10*/  ISETP.GT.U32.AND P5, PT, R6.reuse, R70, PT ;  /* 0x000000460600720c */ /* 0x040fe20003fa4070 */
[----:B------:R-:W-:Y:S02]  /*3e20*/  @!P6 IMAD.IADD R71, R71, 0x1, -R6 ;  /* 0x000000014747e824 */ /* 0x000fe400078e0a06 */
[----:B------:R-:W-:Y:S02]  /*3e30*/  IMAD.MOV R74, RZ, RZ, -R4 ;  /* 0x000000ffff4a7224 */ /* 0x000fe400078e0a04 */
[----:B------:R-:W-:Y:S01]  /*3e40*/  @!P3 IMAD.MOV R69, RZ, RZ, -R69 ;  /* 0x000000ffff45b224 */ /* 0x000fe200078e0a45 */
[C---:B------:R-:W-:Y:S01]  /*3e50*/  ISETP.GT.U32.AND P6, PT, R6.reuse, R71, PT ;  /* 0x000000470600720c */ /* 0x040fe20003fc4070 */
[----:B------:R-:W-:Y:S01]  /*3e60*/  IMAD R73, R6, R74, R73 ;  /* 0x0000004a06497224 */ /* 0x000fe200078e0249 */
[----:B------:R-:W-:Y:S01]  /*3e70*/  ISETP.GE.AND P3, PT, R76, RZ, PT ;  /* 0x000000ff4c00720c */ /* 0x000fe20003f66270 */
[----:B------:R-:W-:Y:S01]  /*3e80*/  @!P1 IMAD.IADD R72, R72, 0x1, -R6 ;  /* 0x0000000148489824 */ /* 0x000fe200078e0a06 */
[----:B------:R-:W-:Y:S01]  /*3e90*/  IADD3 R76, PT, PT, R198, 0x43, RZ ;  /* 0x00000043c64c7810 */ /* 0x000fe20007ffe0ff */
[----:B------:R-:W-:-:S03]  /*3ea0*/  IMAD.HI.U32 R4, R0, R75, RZ ;  /* 0x0000004b00047227 */ /* 0x000fc600078e00ff */
[----:B------:R-:W-:Y:S01]  /*3eb0*/  ISETP.GT.U32.AND P1, PT, R6, R72, PT ;  /* 0x000000480600720c */ /* 0x000fe20003f24070 */
[--C-:B------:R-:W-:Y:S01]  /*3ec0*/  @!P5 IMAD.IADD R70, R70, 0x1, -R6.reuse ;  /* 0x000000014646d824 */ /* 0x100fe200078e0a06 */
[----:B------:R-:W-:Y:S01]  /*3ed0*/  ISETP.GE.AND P5, PT, R77, RZ, PT ;  /* 0x000000ff4d00720c */ /* 0x000fe20003fa6270 */
[----:B------:R-:W-:Y:S01]  /*3ee0*/  VIADD R88, R198, 0x4a ;  /* 0x0000004ac6587836 */ /* 0x000fe20000000000 */
[----:B------:R-:W-:Y:S01]  /*3ef0*/  IABS R77, R76 ;  /* 0x0000004c004d7213 */ /* 0x000fe20000000000 */
[----:B------:R-:W-:Y:S01]  /*3f00*/  @!P6 IMAD.IADD R71, R71, 0x1, -R6 ;  /* 0x000000014747e824 */ /* 0x000fe200078e0a06 */
[----:B------:R-:W-:Y:S01]  /*3f10*/  ISETP.GT.U32.AND P6, PT, R6, R73, PT ;  /* 0x000000490600720c */ /* 0x000fe20003fc4070 */
[----:B------:R-:W-:Y:S01]  /*3f20*/  @!P2 IMAD.MOV R70, RZ, RZ, -R70 ;  /* 0x000000ffff46a224 */ /* 0x000fe200078e0a46 */
[----:B------:R-:W-:Y:S01]  /*3f30*/  IADD3 R74, PT, PT, -R4, RZ, RZ ;  /* 0x000000ff044a7210 */ /* 0x000fe20007ffe1ff */
[----:B------:R-:W-:Y:S01]  /*3f40*/  IMAD.HI.U32 R4, R0, R77, RZ ;  /* 0x0000004d00047227 */ /* 0x000fe200078e00ff */
[----:B------:R-:W-:-:S02]  /*3f50*/  ISETP.GE.AND P2, PT, R76, RZ, PT ;  /* 0x000000ff4c00720c */ /* 0x000fc40003f46270 */
[----:B------:R-:W-:Y:S01]  /*3f60*/  IABS R85, R88 ;  /* 0x0000005800557213 */ /* 0x000fe20000000000 */
[----:B------:R-:W-:Y:S02]  /*3f70*/  IMAD R74, R6, R74, R75 ;  /* 0x0000004a064a7224 */ /* 0x000fe400078e024b */
[----:B------:R-:W-:Y:S02]  /*3f80*/  VIADD R75, R198, 0x44 ;  /* 0x00000044c64b7836 */ /* 0x000fe40000000000 */
[----:B------:R-:W-:Y:S02]  /*3f90*/  IMAD.MOV R4, RZ, RZ, -R4 ;  /* 0x000000ffff047224 */ /* 0x000fe400078e0a04 */
[----:B------:R-:W-:Y:S01]  /*3fa0*/  @!P1 IMAD.IADD R72, R72, 0x1, -R6 ;  /* 0x0000000148489824 */ /* 0x000fe200078e0a06 */
[----:B------:R-:W-:Y:S01]  /*3fb0*/  @!P6 IADD3 R73, PT, PT, R73, -R6, RZ ;  /* 0x800000064949e210 */ /* 0x000fe20007ffe0ff */
[----:B------:R-:W-:Y:S01]  /*3fc0*/  @!P4 IMAD.MOV R71, RZ, RZ, -R71 ;  /* 0x000000ffff47c224 */ /* 0x000fe200078e0a47 */
[----:B------:R-:W-:Y:S01]  /*3fd0*/  ISETP.GE.AND P1, PT, R75, RZ, PT ;  /* 0x000000ff4b00720c */ /* 0x000fe20003f26270 */
[----:B------:R-:W-:Y:S01]  /*3fe0*/  @!P0 IMAD.MOV R72, RZ, RZ, -R72 ;  /* 0x000000ffff488224 */ /* 0x000fe200078e0a48 */
[----:B------:R-:W-:Y:S01]  /*3ff0*/  IABS R76, R75 ;  /* 0x0000004b004c7213 */ /* 0x000fe20000000000 */
[C---:B------:R-:W-:Y:S01]  /*4000*/  IMAD R75, R6.reuse, R4, R77 ;  /* 0x00000004064b7224 */ /* 0x040fe200078e024d */
[----:B------:R-:W-:Y:S01]  /*4010*/  ISETP.GT.U32.AND P6, PT, R6, R73, PT ;  /* 0x000000490600720c */ /* 0x000fe20003fc4070 */
[----:B------:R-:W-:Y:S01]  /*4020*/  VIADD R94, R198, 0x4e ;  /* 0x0000004ec65e7836 */ /* 0x000fe20000000000 */
[C---:B------:R-:W-:Y:S01]  /*4030*/  ISETP.GT.U32.AND P4, PT, R6.reuse, R74, PT ;  /* 0x0000004a0600720c */ /* 0x040fe20003f84070 */
[----:B------:R-:W-:Y:S01]  /*4040*/  IMAD.MOV.U32 R77, RZ, RZ, R76 ;  /* 0x000000ffff4d7224 */ /* 0x000fe200078e004c */
[----:B------:R-:W-:Y:S01]  /*4050*/  ISETP.GT.U32.AND P0, PT, R6, R75, PT ;  /* 0x0000004b0600720c */ /* 0x000fe20003f04070 */
[----:B------:R-:W-:Y:S01]  /*4060*/  IMAD.HI.U32 R76, R0, R79, RZ ;  /* 0x0000004f004c7227 */ /* 0x000fe200078e00ff */
[----:B------:R-:W-:-:S03]  /*4070*/  IABS R91, R94 ;  /* 0x0000005e005b7213 */ /* 0x000fc60000000000 */
[----:B------:R-:W-:-:S04]  /*4080*/  IMAD.HI.U32 R4, R0, R77, RZ ;  /* 0x0000004d00047227 */ /* 0x000fc800078e00ff */
[----:B------:R-:W-:Y:S01]  /*4090*/  @!P6 IADD3 R73, PT, PT, R73, -R6, RZ ;  /* 0x800000064949e210 */ /* 0x000fe20007ffe0ff */
[----:B------:R-:W-:Y:S01]  /*40a0*/  IMAD.MOV R4, RZ, RZ, -R4 ;  /* 0x000000ffff047224 */ /* 0x000fe200078e0a04 */
[----:B------:R-:W-:Y:S01]  /*40b0*/  ISETP.GE.AND P6, PT, R80, RZ, PT ;  /* 0x000000ff5000720c */ /* 0x000fe20003fc6270 */
[----:B------:R-:W-:Y:S01]  /*40c0*/  IMAD.MOV R78, RZ, RZ, -R76 ;  /* 0x000000ffff4e7224 */ /* 0x000fe200078e0a4c */
[----:B------:R-:W-:Y:S01]  /*40d0*/  IABS R80, R84 ;  /* 0x0000005400507213 */ /* 0x000fe20000000000 */
[C---:B------:R-:W-:Y:S01]  /*40e0*/  IMAD R76, R6.reuse, R4, R77 ;  /* 0x00000004064c7224 */ /* 0x040fe200078e024d */
[----:B------:R-:W-:Y:S01]  /*40f0*/  @!P0 IADD3 R75, PT, PT, R75, -R6, RZ ;  /* 0x800000064b4b8210 */ /* 0x000fe20007ffe0ff */
[----:B------:R-:W-:Y:S01]  /*4100*/  IMAD R77, R6, R78, R79 ;  /* 0x0000004e064d7224 */ /* 0x000fe200078e024f */
[----:B------:R-:W-:Y:S01]  /*4110*/  @!P4 IADD3 R74, PT, PT, R74, -R6, RZ ;  /* 0x800000064a4ac210 */ /* 0x000fe20007ffe0ff */
[----:B------:R-:W-:Y:S01]  /*4120*/  IMAD.MOV.U32 R79, RZ, RZ, R80 ;  /* 0x000000ffff4f7224 */ /* 0x000fe200078e0050 */
[----:B------:R-:W-:Y:S01]  /*4130*/  ISETP.GT.U32.AND P0, PT, R6, R75, PT ;  /* 0x0000004b0600720c */ /* 0x000fe20003f04070 */
[----:B------:R-:W-:Y:S01]  /*4140*/  IMAD.HI.U32 R4, R0, R81, RZ ;  /* 0x0000005100047227 */ /* 0x000fe200078e00ff */
[----:B------:R-:W-:-:S03]  /*4150*/  ISETP.GT.U32.AND P4, PT, R6, R74, PT ;  /* 0x0000004a0600720c */ /* 0x000fc60003f84070 */
[----:B------:R-:W-:-:S04]  /*4160*/  IMAD.HI.U32 R78, R0, R79, RZ ;  /* 0x0000004f004e7227 */ /* 0x000fc800078e00ff */
[----:B------:R-:W-:Y:S02]  /*4170*/  IMAD.MOV R4, RZ, RZ, -R4 ;  /* 0x000000ffff047224 */ /* 0x000fe400078e0a04 */
[----:B------:R-:W-:Y:S02]  /*4180*/  IMAD.MOV R80, RZ, RZ, -R78 ;  /* 0x000000ffff507224 */ /* 0x000fe400078e0a4e */
[C---:B------:R-:W-:Y:S01]  /*4190*/  IMAD R78, R6.reuse, R4, R81 ;  /* 0x00000004064e7224 */ /* 0x040fe200078e0251 */
[----:B------:R-:W-:Y:S01]  /*41a0*/  IABS R81, R86 ;  /* 0x0000005600517213 */ /* 0x000fe20000000000 */
[--C-:B------:R-:W-:Y:S02]  /*41b0*/  @!P0 IMAD.IADD R75, R75, 0x1, -R6.reuse ;  /* 0x000000014b4b8824 */ /* 0x100fe400078e0a06 */
[C---:B------:R-:W-:Y:S01]  /*41c0*/  IMAD R79, R6.reuse, R80, R79 ;  /* 0x00000050064f7224 */ /* 0x040fe200078e024f */
[----:B------:R-:W-:Y:S01]  /*41d0*/  ISETP.GT.U32.AND P0, PT, R6, R78, PT ;  /* 0x0000004e0600720c */ /* 0x000fe20003f04070 */
[----:B------:R-:W-:Y:S01]  /*41e0*/  @!P4 IMAD.IADD R74, R74, 0x1, -R6 ;  /* 0x000000014a4ac824 */ /* 0x000fe200078e0a06 */
[C---:B------:R-:W-:Y:S01]  /*41f0*/  ISETP.GT.U32.AND P4, PT, R6.reuse, R76, PT ;  /* 0x0000004c0600720c */ /* 0x040fe20003f84070 */
[----:B------:R-:W-:Y:S01]  /*4200*/  @!P2 IMAD.MOV R75, RZ, RZ, -R75 ;  /* 0x000000ffff4ba224 */ /* 0x000fe200078e0a4b */
[C---:B------:R-:W-:Y:S01]  /*4210*/  ISETP.GT.U32.AND P2, PT, R6.reuse, R79, PT ;  /* 0x0000004f0600720c */ /* 0x040fe20003f44070 */
[----:B------:R-:W-:Y:S01]  /*4220*/  @!P3 IMAD.MOV R73, RZ, RZ, -R73 ;  /* 0x000000ffff49b224 */ /* 0x000fe200078e0a49 */
[----:B------:R-:W-:Y:S01]  /*4230*/  ISETP.GT.U32.AND P3, PT, R6, R77, PT ;  /* 0x0000004d0600720c */ /* 0x000fe20003f64070 */
[----:B------:R-:W-:Y:S01]  /*4240*/  IMAD.HI.U32 R4, R0, R81, RZ ;  /* 0x0000005100047227 */ /* 0x000fe200078e00ff */
[----:B------:R-:W-:-:S02]  /*4250*/  @!P5 IADD3 R74, PT, PT, -R74, RZ, RZ ;  /* 0x000000ff4a4ad210 */ /* 0x000fc40007ffe1ff */
[----:B------:R-:W-:Y:S01]  /*4260*/  ISETP.GE.AND P5, PT, R83, RZ, PT ;  /* 0x000000ff5300720c */ /* 0x000fe20003fa6270 */
[----:B------:R-:W-:Y:S01]  /*4270*/  IMAD.MOV R4, RZ, RZ, -R4 ;  /* 0x000000ffff047224 */ /* 0x000fe200078e0a04 */
[----:B------:R-:W-:Y:S01]  /*4280*/  IABS R83, R87 ;  /* 0x0000005700537213 */ /* 0x000fe20000000000 */
[--C-:B------:R-:W-:Y:S02]  /*4290*/  @!P0 IMAD.IADD R78, R78, 0x1, -R6.reuse ;  /* 0x000000014e4e8824 */ /* 0x100fe400078e0a06 */
[----:B------:R-:W-:Y:S02]  /*42a0*/  @!P4 IMAD.IADD R76, R76, 0x1, -R6 ;  /* 0x000000014c4cc824 */ /* 0x000fe400078e0a06 */
[C---:B------:R-:W-:Y:S01]  /*42b0*/  IMAD R80, R6.reuse, R4, R81 ;  /* 0x0000000406507224 */ /* 0x040fe200078e0251 */
[----:B------:R-:W-:Y:S01]  /*42c0*/  ISETP.GT.U32.AND P0, PT, R6, R78, PT ;  /* 0x0000004e0600720c */ /* 0x000fe20003f04070 */
[----:B------:R-:W-:Y:S01]  /*42d0*/  IMAD.HI.U32 R4, R0, R83, RZ ;  /* 0x0000005300047227 */ /* 0x000fe200078e00ff */
[----:B------:R-:W-:-:S02]  /*42e0*/  @!P2 IADD3 R79, PT, PT, R79, -R6, RZ ;  /* 0x800000064f4fa210 */ /* 0x000fc40007ffe0ff */
[----:B------:R-:W-:Y:S01]  /*42f0*/  @!P3 IADD3 R77, PT, PT, R77, -R6, RZ ;  /* 0x800000064d4db210 */ /* 0x000fe20007ffe0ff */
[----:B------:R-:W-:Y:S01]  /*4300*/  IMAD.MOV R81, RZ, RZ, -R4 ;  /* 0x000000ffff517224 */ /* 0x000fe200078e0a04 */
[----:B------:R-:W-:Y:S01]  /*4310*/  ISETP.GT.U32.AND P4, PT, R6, R76, PT ;  /* 0x0000004c0600720c */ /* 0x000fe20003f84070 */
[----:B------:R-:W-:Y:S01]  /*4320*/  IMAD.HI.U32 R4, R0, R85, RZ ;  /* 0x0000005500047227 */ /* 0x000fe200078e00ff */
[C---:B------:R-:W-:Y:S02]  /*4330*/  ISETP.GT.U32.AND P2, PT, R6.reuse, R79, PT ;  /* 0x0000004f0600720c */ /* 0x040fe40003f44070 */
[C---:B------:R-:W-:Y:S01]  /*4340*/  ISETP.GT.U32.AND P3, PT, R6.reuse, R77, PT ;  /* 0x0000004d0600720c */ /* 0x040fe20003f64070 */
[----:B------:R-:W-:Y:S02]  /*4350*/  IMAD R81, R6, R81, R83 ;  /* 0x0000005106517224 */ /* 0x000fe400078e0253 */
[----:B------:R-:W-:Y:S02]  /*4360*/  IMAD.MOV R4, RZ, RZ, -R4 ;  /* 0x000000ffff047224 */ /* 0x000fe400078e0a04 */
[----:B------:R-:W-:Y:S01]  /*4370*/  @!P0 IMAD.IADD R78, R78, 0x1, -R6 ;  /* 0x000000014e4e8824 */ /* 0x000fe200078e0a06 */
[C---:B------:R-:W-:Y:S01]  /*4380*/  ISETP.GT.U32.AND P0, PT, R6.reuse, R81, PT ;  /* 0x000000510600720c */ /* 0x040fe20003f04070 */
[----:B------:R-:W-:-:S02]  /*4390*/  IMAD R83, R6, R4, R85 ;  /* 0x0000000406537224 */ /* 0x000fc400078e0255 */
[-C--:B------:R-:W-:Y:S01]  /*43a0*/  @!P4 IADD3 R76, PT, PT, R76, -R6.reuse, RZ ;  /* 0x800000064c4cc210 */ /* 0x080fe20007ffe0ff */
[----:B------:R-:W-:Y:S01]  /*43b0*/  @!P5 IMAD.MOV R78, RZ, RZ, -R78 ;  /* 0x000000ffff4ed224 */ /* 0x000fe200078e0a4e */
[----:B------:R-:W-:Y:S01]  /*43c0*/  @!P2 IADD3 R79, PT, PT, R79, -R6, RZ ;  /* 0x800000064f4fa210 */ /* 0x000fe20007ffe0ff */
[----:B------:R-:W-:Y:S01]  /*43d0*/  VIADD R92, R198, 0x4d ;  /* 0x0000004dc65c7836 */ /* 0x000fe20000000000 */
[----:B------:R-:W-:Y:S01]  /*43e0*/  ISETP.GE.AND P4, PT, R84, RZ, PT ;  /* 0x000000ff5400720c */ /* 0x000fe20003f86270 */
[----:B------:R-:W-:Y:S01]  /*43f0*/  @!P3 IMAD.IADD R77, R77, 0x1, -R6 ;  /* 0x000000014d4db824 */ /* 0x000fe200078e0a06 */
[----:B------:R-:W-:Y:S01]  /*4400*/  ISETP.GT.U32.AND P2, PT, R6, R83, PT ;  /* 0x000000530600720c */ /* 0x000fe20003f44070 */
[----:B------:R-:W-:Y:S01]  /*4410*/  VIADD R84, R198, 0x4b ;  /* 0x0000004bc6547836 */ /* 0x000fe20000000000 */
[----:B------:R-:W-:Y:S01]  /*4420*/  ISETP.GT.U32.AND P3, PT, R6, R80, PT ;  /* 0x000000500600720c */ /* 0x000fe20003f64070 */
[----:B------:R-:W-:Y:S01]  /*4430*/  @!P1 IMAD.MOV R76, RZ, RZ, -R76 ;  /* 0x000000ffff4c9224 */ /* 0x000fe200078e0a4c */
[----:B------:R-:W-:Y:S01]  /*4440*/  ISETP.GE.AND P1, PT, R86, RZ, PT ;  /* 0x000000ff5600720c */ /* 0x000fe20003f26270 */
[----:B------:R-:W-:Y:S01]  /*4450*/  VIADD R86, R198, 0x4c ;  /* 0x0000004cc6567836 */ /* 0x000fe20000000000 */
[----:B------:R-:W-:Y:S01]  /*4460*/  IABS R85, R84 ;  /* 0x0000005400557213 */ /* 0x000fe20000000000 */
[----:B------:R-:W-:Y:S01]  /*4470*/  @!P0 IMAD.IADD R81, R81, 0x1, -R6 ;  /* 0x0000000151518824 */ /* 0x000fe200078e0a06 */
[----:B------:R-:W-:Y:S01]  /*4480*/  ISETP.GE.AND P5, PT, R88, RZ, PT ;  /* 0x000000ff5800720c */ /* 0x000fe20003fa6270 */
[----:B------:R-:W-:Y:S01]  /*4490*/  VIADD R95, R198, 0x4f ;  /* 0x0000004fc65f7836 */ /* 0x000fe20000000000 */
[----:B------:R-:W-:Y:S01]  /*44a0*/  IABS R89, R86 ;  /* 0x0000005600597213 */ /* 0x000fe20000000000 */
[----:B------:R-:W-:Y:S01]  /*44b0*/  IMAD.HI.U32 R4, R0, R85, RZ ;  /* 0x0000005500047227 */ /* 0x000fe200078e00ff */
[----:B------:R-:W-:-:S03]  /*44c0*/  ISETP.GT.U32.AND P0, PT, R6, R81, PT ;  /* 0x000000510600720c */ /* 0x000fc60003f04070 */
[--C-:B------:R-:W-:Y:S01]  /*44d0*/  @!P2 IMAD.IADD R83, R83, 0x1, -R6.reuse ;  /* 0x000000015353a824 */ /* 0x100fe200078e0a06 */
[----:B------:R-:W-:Y:S01]  /*44e0*/  @!P3 IADD3 R80, PT, PT, R80, -R6, RZ ;  /* 0x800000065050b210 */ /* 0x000fe20007ffe0ff */
[----:B------:R-:W-:Y:S01]  /*44f0*/  @!P6 IMAD.MOV R77, RZ, RZ, -R77 ;  /* 0x000000ffff4de224 */ /* 0x000fe200078e0a4d */
[----:B------:R-:W-:Y:S01]  /*4500*/  IADD3 R88, PT, PT, -R4, RZ, RZ ;  /* 0x000000ff04587210 */ /* 0x000fe20007ffe1ff */
[----:B------:R-:W-:Y:S01]  /*4510*/  IMAD.HI.U32 R4, R0, R89, RZ ;  /* 0x0000005900047227 */ /* 0x000fe200078e00ff */
[C---:B------:R-:W-:Y:S02]  /*4520*/  ISETP.GT.U32.AND P3, PT, R6.reuse, R80, PT ;  /* 0x000000500600720c */ /* 0x040fe40003f64070 */
[C---:B------:R-:W-:Y:S01]  /*4530*/  ISETP.GT.U32.AND P2, PT, R6.reuse, R83, PT ;  /* 0x000000530600720c */ /* 0x040fe20003f44070 */
[----:B------:R-:W-:Y:S01]  /*4540*/  IMAD R88, R6, R88, R85 ;  /* 0x0000005806587224 */ /* 0x000fe200078e0255 */
[----:B------:R-:W-:Y:S01]  /*4550*/  IADD3 R4, PT, PT, -R4, RZ, RZ ;  /* 0x000000ff04047210 */ /* 0x000fe20007ffe1ff */
[----:B------:R-:W-:Y:S01]  /*4560*/  @!P0 IMAD.IADD R81, R81, 0x1, -R6 ;  /* 0x0000000151518824 */ /* 0x000fe200078e0a06 */
[----:B------:R-:W-:Y:S01]  /*4570*/  IABS R85, R92 ;  /* 0x0000005c00557213 */ /* 0x000fe20000000000 */
[----:B------:R-:W-:Y:S01]  /*4580*/  VIADD R96, R198, 0x50 ;  /* 0x00000050c6607836 */ /* 0x000fe20000000000 */
[C---:B------:R-:W-:Y:S01]  /*4590*/  ISETP.GT.U32.AND P0, PT, R6.reuse, R88, PT ;  /* 0x000000580600720c */ /* 0x040fe20003f04070 */
[----:B------:R-:W-:Y:S01]  /*45a0*/  IMAD R89, R6, R4, R89 ;  /* 0x0000000406597224 */ /* 0x000fe200078e0259 */
[----:B------:R-:W-:Y:S01]  /*45b0*/  ISETP.GE.AND P6, PT, R87, RZ, PT ;  /* 0x000000ff5700720c */ /* 0x000fe20003fc6270 */
[----:B------:R-:W-:Y:S01]  /*45c0*/  IMAD.HI.U32 R4, R0, R85, RZ ;  /* 0x0000005500047227 */ /* 0x000fe200078e00ff */
[----:B------:R-:W-:-:S02]  /*45d0*/  IABS R87, R95 ;  /* 0x0000005f00577213 */ /* 0x000fc40000000000 */
[----:B------:R-:W-:Y:S01]  /*45e0*/  IABS R93, R96 ;  /* 0x00000060005d7213 */ /* 0x000fe20000000000 */
[----:B------:R-:W-:Y:S01]  /*45f0*/  @!P3 IMAD.IADD R80, R80, 0x1, -R6 ;  /* 0x000000015050b824 */ /* 0x000fe200078e0a06 */
[----:B------:R-:W-:Y:S01]  /*4600*/  @!P2 IADD3 R83, PT, PT, R83, -R6, RZ ;  /* 0x800000065353a210 */ /* 0x000fe20007ffe0ff */
[----:B------:R-:W-:Y:S01]  /*4610*/  IMAD.MOV R4, RZ, RZ, -R4 ;  /* 0x000000ffff047224 */ /* 0x000fe200078e0a04 */
[----:B------:R-:W-:Y:S01]  /*4620*/  ISETP.GE.AND P3, PT, R84, RZ, PT ;  /* 0x000000ff5400720c */ /* 0x000fe20003f66270 */
[----:B------:R-:W-:Y:S01]  /*4630*/  IMAD.HI.U32 R84, R0, R91, RZ ;  /* 0x0000005b00547227 */ /* 0x000fe200078e00ff */
[----:B------:R-:W-:-:S03]  /*4640*/  ISETP.GT.U32.AND P2, PT, R6, R89, PT ;  /* 0x000000590600720c */ /* 0x000fc60003f44070 */
[----:B------:R-:W-:Y:S01]  /*4650*/  IMAD.MOV R84, RZ, RZ, -R84 ;  /* 0x000000ffff547224 */ /* 0x000fe200078e0a54 */
[----:B------:R-:W-:Y:S01]  /*4660*/  @!P6 IADD3 R81, PT, PT, -R81, RZ, RZ ;  /* 0x000000ff5151e210 */ /* 0x000fe20007ffe1ff */
[----:B------:R-:W-:Y:S01]  /*4670*/  @!P0 IMAD.IADD R88, R88, 0x1, -R6 ;  /* 0x0000000158588824 */ /* 0x000fe200078e0a06 */
[----:B------:R-:W-:Y:S01]  /*4680*/  ISETP.GE.AND P6, PT, R92, RZ, PT ;  /* 0x000000ff5c00720c */ /* 0x000fe20003fc6270 */
[----:B------:R-:W-:Y:S01]  /*4690*/  IMAD R91, R6, R84, R91 ;  /* 0x00000054065b7224 */ /* 0x000fe200078e025b */
[----:B------:R-:W-:Y:S01]  /*46a0*/  ISETP.GE.AND P0, PT, R86, RZ, PT ;  /* 0x000000ff5600720c */ /* 0x000fe20003f06270 */
[----:B------:R-:W-:Y:S02]  /*46b0*/  IMAD R90, R6, R4, R85 ;  /* 0x00000004065a7224 */ /* 0x000fe400078e0255 */
[----:B------:R-:W-:Y:S02]  /*46c0*/  IMAD.HI.U32 R4, R0, R87, RZ ;  /* 0x0000005700047227 */ /* 0x000fe400078e00ff */
[----:B------:R-:W-:-:S02]  /*46d0*/  @!P2 IADD3 R89, PT, PT, R89, -R6, RZ ;  /* 0x800000065959a210 */ /* 0x000fc40007ffe0ff */
[----:B------:R-:W-:Y:S01]  /*46e0*/  @!P5 IMAD.MOV R83, RZ, RZ, -R83 ;  /* 0x000000ffff53d224 */ /* 0x000fe200078e0a53 */
[C---:B------:R-:W-:Y:S01]  /*46f0*/  ISETP.GT.U32.AND P2, PT, R6.reuse, R88, PT ;  /* 0x000000580600720c */ /* 0x040fe20003f44070 */
[----:B------:R-:W-:Y:S01]  /*4700*/  IMAD.MOV R4, RZ, RZ, -R4 ;  /* 0x000000ffff047224 */ /* 0x000fe200078e0a04 */
[----:B------:R-:W-:Y:S01]  /*4710*/  ISETP.GT.U32.AND P5, PT, R6, R91, PT ;  /* 0x0000005b0600720c */ /* 0x000fe20003fa4070 */
[----:B------:R-:W-:Y:S02]  /*4720*/  VIADD R84, R198, 0x51 ;  /* 0x00000051c6547836 */ /* 0x000fe40000000000 */
[----:B------:R-:W-:Y:S01]  /*4730*/  IMAD R92, R6, R4, R87 ;  /* 0x00000004065c7224 */ /* 0x000fe200078e0257 */
[----:B------:R-:W-:Y:S01]  /*4740*/  IADD3 R87, PT, PT, R198, 0x53, RZ ;  /* 0x00000053c6577810 */ /* 0x000fe20007ffe0ff */
[----:B------:R-:W-:Y:S01]  /*4750*/  IMAD.HI.U32 R4, R0, R93, RZ ;  /* 0x0000005d00047227 */ /* 0x000fe200078e00ff */
[----:B------:R-:W-:-:S03]  /*4760*/  IABS R85, R84 ;  /* 0x0000005400557213 */ /* 0x000fc60000000000 */
[----:B------:R-:W-:Y:S01]  /*4770*/  @!P1 IMAD.MOV R80, RZ, RZ, -R80 ;  /* 0x000000ffff509224 */ /* 0x000fe200078e0a50 */
[----:B------:R-:W-:Y:S01]  /*4780*/  ISETP.GT.U32.AND P1, PT, R6, R89, PT ;  /* 0x000000590600720c */ /* 0x000fe20003f24070 */
[----:B------:R-:W-:Y:S01]  /*4790*/  @!P4 IMAD.MOV R79, RZ, RZ, -R79 ;  /* 0x000000ffff4fc224 */ /* 0x000fe200078e0a4f */
[----:B------:R-:W-:Y:S01]  /*47a0*/  IADD3 R4, PT, PT, -R4, RZ, RZ ;  /* 0x000000ff04047210 */ /* 0x000fe20007ffe1ff */
[--C-:B------:R-:W-:Y:S01]  /*47b0*/  @!P2 IMAD.IADD R88, R88, 0x1, -R6.reuse ;  /* 0x000000015858a824 */ /* 0x100fe200078e0a06 */
[----:B------:R-:W-:Y:S01]  /*47c0*/  ISETP.GT.U32.AND P4, PT, R6, R90, PT ;  /* 0x0000005a0600720c */ /* 0x000fe20003f84070 */
[----:B------:R-:W-:Y:S01]  /*47d0*/  @!P5 IMAD.IADD R91, R91, 0x1, -R6 ;  /* 0x000000015b5bd824 */ /* 0x000fe200078e0a06 */
[----:B------:R-:W-:Y:S01]  /*47e0*/  ISETP.GE.AND P2, PT, R94, RZ, PT ;  /* 0x000000ff5e00720c */ /* 0x000fe20003f46270 */
[----:B------:R-:W-:Y:S02]  /*47f0*/  IMAD R93, R6, R4, R93 ;  /* 0x00000004065d7224 */ /* 0x000fe400078e025d */
[----:B------:R-:W-:-:S04]  /*4800*/  IMAD.HI.U32 R4, R0, R85, RZ ;  /* 0x0000005500047227 */ /* 0x000fc800078e00ff */
[----:B------:R-:W-:Y:S01]  /*4810*/  @!P3 IMAD.MOV R88, RZ, RZ, -R88 ;  /* 0x000000ffff58b224 */ /* 0x000fe200078e0a58 */
[----:B------:R-:W-:Y:S01]  /*4820*/  ISETP.GT.U32.AND P3, PT, R6, R91, PT ;  /* 0x0000005b0600720c */ /* 0x000fe20003f64070 */
[--C-:B------:R-:W-:Y:S01]  /*4830*/  @!P1 IMAD.IADD R89, R89, 0x1, -R6.reuse ;  /* 0x0000000159599824 */ /* 0x100fe200078e0a06 */
[----:B------:R-:W-:Y:S01]  /*4840*/  IADD3 R4, PT, PT, -R4, RZ, RZ ;  /* 0x000000ff04047210 */ /* 0x000fe20007ffe1ff */
[----:B------:R-:W-:Y:S01]  /*4850*/  VIADD R86, R198, 0x52 ;  /* 0x00000052c6567836 */ /* 0x000fe20000000000 */
[----:B------:R-:W-:Y:S01]  /*4860*/  ISETP.GT.U32.AND P1, PT, R6, R92, PT ;  /* 0x0000005c0600720c */ /* 0x000fe20003f24070 */
[----:B------:R-:W-:Y:S01]  /*4870*/  @!P4 IMAD.IADD R90, R90, 0x1, -R6 ;  /* 0x000000015a5ac824 */ /* 0x000fe200078e0a06 */
[----:B------:R-:W-:Y:S01]  /*4880*/  ISETP.GE.AND P4, PT, R95, RZ, PT ;  /* 0x000000ff5f00720c */ /* 0x000fe20003f86270 */
[----:B------:R-:W-:Y:S01]  /*4890*/  @!P0 IMAD.MOV R89, RZ, RZ, -R89 ;  /* 0x000000ffff598224 */ /* 0x000fe200078e0a59 */
[C---:B------:R-:W-:Y:S01]  /*48a0*/  ISETP.GT.U32.AND P0, PT, R6.reuse, R93, PT ;  /* 0x0000005d0600720c */ /* 0x040fe20003f04070 */
[----:B------:R-:W-:Y:S01]  /*48b0*/  IMAD R94, R6, R4, R85 ;  /* 0x00000004065e7224 */ /* 0x000fe200078e0255 */
[----:B------:R-:W-:Y:S01]  /*48c0*/  IABS R95, R86 ;  /* 0x00000056005f7213 */ /* 0x000fe20000000000 */
[----:B------:R-:W-:Y:S01]  /*48d0*/  VIADD R98, R198, 0x54 ;  /* 0x00000054c6627836 */ /* 0x000fe20000000000 */
[----:B------:R-:W-:Y:S01]  /*48e0*/  ISETP.GT.U32.AND P5, PT, R6, R90, PT ;  /* 0x0000005a0600720c */ /* 0x000fe20003fa4070 */
[----:B------:R-:W-:Y:S01]  /*48f0*/  VIADD R116, R198, 0x63 ;  /* 0x00000063c6747836 */ /* 0x000fe20000000000 */
[----:B------:R-:W-:Y:S01]  /*4900*/  @!P3 IADD3 R91, PT, PT, R91, -R6, RZ ;  /* 0x800000065b5bb210 */ /* 0x000fe20007ffe0ff */
[----:B------:R-:W-:Y:S01]  /*4910*/  IMAD.HI.U32 R4, R0, R95, RZ ;  /* 0x0000005f00047227 */ /* 0x000fe200078e00ff */
[----:B------:R-:W-:-:S02]  /*4920*/  ISETP.GT.U32.AND P3, PT, R6, R94, PT ;  /* 0x0000005e0600720c */ /* 0x000fc40003f64070 */
[----:B------:R-:W-:Y:S01]  /*4930*/  IABS R85, R87 ;  /* 0x0000005700557213 */ /* 0x000fe20000000000 */
[----:B------:R-:W-:Y:S01]  /*4940*/  IMAD.MOV R4, RZ, RZ, -R4 ;  /* 0x000000ffff047224 */ /* 0x000fe200078e0a04 */
[----:B------:R-:W-:Y:S01]  /*4950*/  IABS R97, R98 ;  /* 0x0000006200617213 */ /* 0x000fe20000000000 */
[----:B------:R-:W-:Y:S01]  /*4960*/  @!P0 IMAD.IADD R93, R93, 0x1, -R6 ;  /* 0x000000015d5d8824 */ /* 0x000fe200078e0a06 */
[----:B------:R-:W-:Y:S01]  /*4970*/  ISETP.GE.AND P0, PT, R86, RZ, PT ;  /* 0x000000ff5600720c */ /* 0x000fe20003f06270 */
[----:B------:R-:W-:Y:S01]  /*4980*/  IMAD R95, R6, R4, R95 ;  /* 0x00000004065f7224 */ /* 0x000fe200078e025f */
[----:B------:R-:W-:Y:S01]  /*4990*/  IABS R151, R116 ;  /* 0x0000007400977213 */ /* 0x000fe20000000000 */
[----:B------:R-:W-:-:S04]  /*49a0*/  IMAD.HI.U32 R4, R0, R85, RZ ;  /* 0x0000005500047227 */ /* 0x000fc800078e00ff */
[--C-:B------:R-:W-:Y:S01]  /*49b0*/  @!P1 IMAD.IADD R92, R92, 0x1, -R6.reuse ;  /* 0x000000015c5c9824 */ /* 0x100fe200078e0a06 */
[----:B------:R-:W-:Y:S01]  /*49c0*/  @!P3 IADD3 R94, PT, PT, R94, -R6, RZ ;  /* 0x800000065e5eb210 */ /* 0x000fe20007ffe0ff */
[----:B------:R-:W-:Y:S01]  /*49d0*/  @!P5 IMAD.IADD R90, R90, 0x1, -R6 ;  /* 0x000000015a5ad824 */ /* 0x000fe200078e0a06 */
[----:B------:R-:W-:Y:S01]  /*49e0*/  ISETP.GT.U32.AND P3, PT, R6, R93, PT ;  /* 0x0000005d0600720c */ /* 0x000fe20003f64070 */
[----:B------:R-:W-:Y:S01]  /*49f0*/  @!P2 IMAD.MOV R91, RZ, RZ, -R91 ;  /* 0x000000ffff5ba224 */ /* 0x000fe200078e0a5b */
[----:B------:R-:W-:Y:S01]  /*4a00*/  ISETP.GE.AND P5, PT, R96, RZ, PT ;  /* 0x000000ff6000720c */ /* 0x000fe20003fa6270 */
[----:B------:R-:W-:Y:S01]  /*4a10*/  @!P6 IMAD.MOV R90, RZ, RZ, -R90 ;  /* 0x000000ffff5ae224 */ /* 0x000fe200078e0a5a */
[----:B------:R-:W-:Y:S01]  /*4a20*/  IADD3 R96, PT, PT, -R4, RZ, RZ ;  /* 0x000000ff04607210 */ /* 0x000fe20007ffe1ff */
[----:B------:R-:W-:Y:S01]  /*4a30*/  IMAD.HI.U32 R4, R0, R97, RZ ;  /* 0x0000006100047227 */ /* 0x000fe200078e00ff */
[C---:B------:R-:W-:Y:S02]  /*4a40*/  ISETP.GT.U32.AND P1, PT, R6.reuse, R92, PT ;  /* 0x0000005c0600720c */ /* 0x040fe40003f24070 */
[C---:B------:R-:W-:Y:S01]  /*4a50*/  ISETP.GT.U32.AND P6, PT, R6.reuse, R94, PT ;  /* 0x0000005e0600720c */ /* 0x040fe20003fc4070 */
[----:B------:R-:W-:Y:S01]  /*4a60*/  IMAD R96, R6, R96, R85 ;  /* 0x0000006006607224 */ /* 0x000fe200078e0255 */
[----:B------:R-:W-:Y:S01]  /*4a70*/  IADD3 R4, PT, PT, -R4, RZ, RZ ;  /* 0x000000ff04047210 */ /* 0x000fe20007ffe1ff */
[----:B------:R-:W-:Y:S01]  /*4a80*/  VIADD R86, R198, 0x56 ;  /* 0x00000056c6567836 */ /* 0x000fe20000000000 */
[C---:B------:R-:W-:Y:S01]  /*4a90*/  ISETP.GT.U32.AND P2, PT, R6.reuse, R95, PT ;  /* 0x0000005f0600720c */ /* 0x040fe20003f44070 */
[----:B------:R-:W-:Y:S01]  /*4aa0*/  @!P3 IMAD.IADD R93, R93, 0x1, -R6 ;  /* 0x000000015d5db824 */ /* 0x000fe200078e0a06 */
[C---:B------:R-:W-:Y:S01]  /*4ab0*/  ISETP.GT.U32.AND P3, PT, R6.reuse, R96, PT ;  /* 0x000000600600720c */ /* 0x040fe20003f64070 */
[----:B------:R-:W-:Y:S01]  /*4ac0*/  IMAD R97, R6, R4, R97 ;  /* 0x0000000406617224 */ /* 0x000fe200078e0261 */
[----:B------:R-:W-:Y:S01]  /*4ad0*/  IABS R99, R86 ;  /* 0x0000005600637213 */ /* 0x000fe20000000000 */
[----:B------:R-:W-:-:S02]  /*4ae0*/  @!P5 IMAD.MOV R93, RZ, RZ, -R93 ;  /* 0x000000ffff5dd224 */ /* 0x000fc400078e0a5d */
[----:B------:R-:W-:Y:S01]  /*4af0*/  @!P1 IMAD.IADD R92, R92, 0x1, -R6 ;  /* 0x000000015c5c9824 */ /* 0x000fe200078e0a06 */
[----:B------:R-:W-:Y:S01]  /*4b00*/  ISETP.GE.AND P1, PT, R84, RZ, PT ;  /* 0x000000ff5400720c */ /* 0x000fe20003f26270 */
[----:B------:R-:W-:Y:S01]  /*4b10*/  VIADD R84, R198, 0x55 ;  /* 0x00000055c6547836 */ /* 0x000fe20000000000 */
[----:B------:R-:W-:Y:S01]  /*4b20*/  ISETP.GT.U32.AND P5, PT, R6, R97, PT ;  /* 0x000000610600720c */ /* 0x000fe20003fa4070 */
[----:B------:R-:W-:Y:S01]  /*4b30*/  @!P4 IMAD.MOV R92, RZ, RZ, -R92 ;  /* 0x000000ffff5cc224 */ /* 0x000fe200078e0a5c */
[----:B------:R-:W-:Y:S01]  /*4b40*/  ISETP.GE.AND P4, PT, R87, RZ, PT ;  /* 0x000000ff5700720c */ /* 0x000fe20003f86270 */
[----:B------:R-:W-:Y:S01]  /*4b50*/  @!P6 IMAD.IADD R94, R94, 0x1, -R6 ;  /* 0x000000015e5ee824 */ /* 0x000fe200078e0a06 */
[----:B------:R-:W-:Y:S01]  /*4b60*/  IABS R85, R84 ;  /* 0x0000005400557213 */ /* 0x000fe20000000000 */
[----:B------:R-:W-:Y:S01]  /*4b70*/  VIADD R87, R198, 0x57 ;  /* 0x00000057c6577836 */ /* 0x000fe20000000000 */
[----:B------:R-:W-:Y:S01]  /*4b80*/  ISETP.GE.AND P6, PT, R98, RZ, PT ;  /* 0x000000ff6200720c */ /* 0x000fe20003fc6270 */
[----:B------:R-:W-:Y:S01]  /*4b90*/  VIADD R163, R198, 0x65 ;  /* 0x00000065c6a37836 */ /* 0x000fe20000000000 */
[-C--:B------:R-:W-:Y:S01]  /*4ba0*/  @!P2 IADD3 R95, PT, PT, R95, -R6.reuse, RZ ;  /* 0x800000065f5fa210 */ /* 0x080fe20007ffe0ff */
[----:B------:R-:W-:Y:S01]  /*4bb0*/  IMAD.HI.U32 R4, R0, R85, RZ ;  /* 0x0000005500047227 */ /* 0x000fe200078e00ff */
[----:B------:R-:W-:-:S02]  /*4bc0*/  @!P3 IADD3 R96, PT, PT, R96, -R6, RZ ;  /* 0x800000066060b210 */ /* 0x000fc40007ffe0ff */
[----:B------:R-:W-:Y:S01]  /*4bd0*/  ISETP.GT.U32.AND P2, PT, R6, R95, PT ;  /* 0x0000005f0600720c */ /* 0x000fe20003f44070 */
[----:B------:R-:W-:Y:S01]  /*4be0*/  @!P5 IMAD.IADD R97, R97, 0x1, -R6 ;  /* 0x000000016161d824 */ /* 0x000fe200078e0a06 */
[----:B------:R-:W-:Y:S01]  /*4bf0*/  IADD3 R98, PT, PT, -R4, RZ, RZ ;  /* 0x000000ff04627210 */ /* 0x000fe20007ffe1ff */
[----:B------:R-:W-:Y:S01]  /*4c00*/  @!P1 IMAD.MOV R94, RZ, RZ, -R94 ;  /* 0x000000ffff5e9224 */ /* 0x000fe200078e0a5e */
[----:B------:R-:W-:Y:S01]  /*4c10*/  ISETP.GE.AND P1, PT, R84, RZ, PT ;  /* 0x000000ff5400720c */ /* 0x000fe20003f26270 */
[----:B------:R-:W-:Y:S01]  /*4c20*/  IMAD.HI.U32 R4, R0, R99, RZ ;  /* 0x0000006300047227 */ /* 0x000fe200078e00ff */
[----:B------:R-:W-:Y:S02]  /*4c30*/  IABS R84, R87 ;  /* 0x0000005700547213 */ /* 0x000fe40000000000 */
[C---:B------:R-:W-:Y:S01]  /*4c40*/  ISETP.GT.U32.AND P5, PT, R6.reuse, R97, PT ;  /* 0x000000610600720c */ /* 0x040fe20003fa4070 */
[C---:B------:R-:W-:Y:S01]  /*4c50*/  IMAD R98, R6.reuse, R98, R85 ;  /* 0x0000006206627224 */ /* 0x040fe200078e0255 */
[----:B------:R-:W-:Y:S01]  /*4c60*/  MOV R85, R84 ;  /* 0x0000005400557202 */ /* 0x000fe20000000f00 */
[----:B------:R-:W-:Y:S01]  /*4c70*/  IMAD.MOV R84, RZ, RZ, -R4 ;  /* 0x000000ffff547224 */ /* 0x000fe200078e0a04 */
[----:B------:R-:W-:Y:S01]  /*4c80*/  ISETP.GT.U32.AND P3, PT, R6, R96, PT ;  /* 0x000000600600720c */ /* 0x000fe20003f64070 */
[----:B------:R-:W-:Y:S01]  /*4c90*/  @!P2 IMAD.IADD R95, R95, 0x1, -R6 ;  /* 0x000000015f5fa824 */ /* 0x000fe200078e0a06 */
[----:B------:R-:W-:Y:S01]  /*4ca0*/  ISETP.GE.AND P2, PT, R86, RZ, PT ;  /* 0x000000ff5600720c */ /* 0x000fe20003f46270 */
[----:B------:R-:W-:Y:S01]  /*4cb0*/  IMAD.HI.U32 R4, R0, R85, RZ ;  /* 0x0000005500047227 */ /* 0x000fe200078e00ff */
[----:B------:R-:W-:-:S02]  /*4cc0*/  IABS R153, R163 ;  /* 0x000000a300997213 */ /* 0x000fc40000000000 */
[----:B------:R-:W-:Y:S01]  /*4cd0*/  @!P0 IADD3 R95, PT, PT, -R95, RZ, RZ ;  /* 0x000000ff5f5f8210 */ /* 0x000fe20007ffe1ff */
[C---:B------:R-:W-:Y:S01]  /*4ce0*/  IMAD R99, R6.reuse, R84, R99 ;  /* 0x0000005406637224 */ /* 0x040fe200078e0263 */
[C---:B------:R-:W-:Y:S01]  /*4cf0*/  ISETP.GT.U32.AND P0, PT, R6.reuse, R98, PT ;  /* 0x000000620600720c */ /* 0x040fe20003f04070 */
[----:B------:R-:W-:Y:S02]  /*4d00*/  IMAD.MOV R4, RZ, RZ, -R4 ;  /* 0x000000ffff047224 */ /* 0x000fe400078e0a04 */
[--C-:B------:R-:W-:Y:S01]  /*4d10*/  @!P5 IMAD.IADD R97, R97, 0x1, -R6.reuse ;  /* 0x000000016161d824 */ /* 0x100fe200078e0a06 */
[C---:B------:R-:W-:Y:S01]  /*4d20*/  ISETP.GT.U32.AND P5, PT, R6.reuse, R99, PT ;  /* 0x000000630600720c */ /* 0x040fe20003fa4070 */
[----:B------:R-:W-:Y:S02]  /*4d30*/  IMAD R100, R6, R4, R85 ;  /* 0x0000000406647224 */ /* 0x000fe400078e0255 */
[----:B------:R-:W-:Y:S02]  /*4d40*/  VIADD R86, R198, 0x58 ;  /* 0x00000058c6567836 */ /* 0x000fe40000000000 */
[----:B------:R-:W-:Y:S01]  /*4d50*/  @!P6 IMAD.MOV R97, RZ, RZ, -R97 ;  /* 0x000000ffff61e224 */ /* 0x000fe200078e0a61 */
[----:B------:R-:W-:Y:S01]  /*4d60*/  ISETP.GT.U32.AND P6, PT, R6, R100, PT ;  /* 0x000000640600720c */ /* 0x000fe20003fc4070 */
[----:B------:R-:W-:Y:S01]  /*4d70*/  @!P3 IMAD.IADD R96, R96, 0x1, -R6 ;  /* 0x000000016060b824 */ /* 0x000fe200078e0a06 */
[----:B------:R-:W-:Y:S01]  /*4d80*/  ISETP.GE.AND P3, PT, R87, RZ, PT ;  /* 0x000000ff5700720c */ /* 0x000fe20003f66270 */
[C---:B------:R-:W-:Y:S01]  /*4d90*/  VIADD R87, R198.reuse, 0x59 ;  /* 0x00000059c6577836 */ /* 0x040fe20000000000 */
[----:B------:R-:W-:Y:S01]  /*4da0*/  IABS R101, R86 ;  /* 0x0000005600657213 */ /* 0x000fe20000000000 */
[----:B------:R-:W-:Y:S01]  /*4db0*/  VIADD R161, R198, 0x66 ;  /* 0x00000066c6a17836 */ /* 0x000fe20000000000 */
[----:B------:R-:W-:Y:S01]  /*4dc0*/  @!P4 IADD3 R96, PT, PT, -R96, RZ, RZ ;  /* 0x000000ff6060c210 */ /* 0x000fe20007ffe1ff */
[----:B------:R-:W-:Y:S01]  /*4dd0*/  VIADD R118, R198, 0x67 ;  /* 0x00000067c6767836 */ /* 0x000fe20000000000 */
[----:B------:R-:W-:Y:S01]  /*4de0*/  ISETP.GE.AND P4, PT, R86, RZ, PT ;  /* 0x000000ff5600720c */ /* 0x000fe20003f86270 */
[----:B------:R-:W-:Y:S01]  /*4df0*/  VIADD R86, R198, 0x5a ;  /* 0x0000005ac6567836 */ /* 0x000fe20000000000 */
[----:B------:R-:W-:Y:S01]  /*4e00*/  @!P5 IADD3 R99, PT, PT, R99, -R6, RZ ;  /* 0x800000066363d210 */ /* 0x000fe20007ffe0ff */
[----:B------:R-:W-:Y:S01]  /*4e10*/  IMAD.HI.U32 R4, R0, R101, RZ ;  /* 0x0000006500047227 */ /* 0x000fe200078e00ff */
[----:B------:R-:W-:-:S02]  /*4e20*/  IABS R85, R87 ;  /* 0x0000005700557213 */ /* 0x000fc40000000000 */
[----:B------:R-:W-:Y:S01]  /*4e30*/  ISETP.GT.U32.AND P5, PT, R6, R99, PT ;  /* 0x000000630600720c */ /* 0x000fe20003fa4070 */
[----:B------:R-:W-:Y:S01]  /*4e40*/  IMAD.MOV R4, RZ, RZ, -R4 ;  /* 0x000000ffff047224 */ /* 0x000fe200078e0a04 */
[----:B------:R-:W-:Y:S01]  /*4e50*/  IABS R103, R86 ;  /* 0x0000005600677213 */ /* 0x000fe20000000000 */
[----:B------:R-:W-:Y:S01]  /*4e60*/  IMAD.HI.U32 R84, R0, R85, RZ ;  /* 0x0000005500547227 */ /* 0x000fe200078e00ff */
[----:B------:R-:W-:Y:S02]  /*4e70*/  @!P0 IADD3 R98, PT, PT, R98, -R6, RZ ;  /* 0x8000000662628210 */ /* 0x000fe40007ffe0ff */
[----:B------:R-:W-:Y:S01]  /*4e80*/  IABS R123, R161 ;  /* 0x000000a1007b7213 */ /* 0x000fe20000000000 */
[----:B------:R-:W-:Y:S01]  /*4e90*/  @!P6 IMAD.IADD R100, R100, 0x1, -R6 ;  /* 0x000000016464e824 */ /* 0x000fe200078e0a06 */
[----:B------:R-:W-:Y:S01]  /*4ea0*/  IADD3 R84, PT, PT, -R84, RZ, RZ ;  /* 0x000000ff54547210 */ /* 0x000fe20007ffe1ff */
[C---:B------:R-:W-:Y:S01]  /*4eb0*/  IMAD R101, R6.reuse, R4, R101 ;  /* 0x0000000406657224 */ /* 0x040fe200078e0265 */
[----:B------:R-:W-:Y:S01]  /*4ec0*/  ISETP.GT.U32.AND P0, PT, R6, R98, PT ;  /* 0x000000620600720c */ /* 0x000fe20003f04070 */
[----:B------:R-:W-:Y:S01]  /*4ed0*/  IMAD.HI.U32 R4, R0, R103, RZ ;  /* 0x0000006700047227 */ /* 0x000fe200078e00ff */
[----:B------:R-:W-:-:S02]  /*4ee0*/  ISETP.GT.U32.AND P6, PT, R6, R100, PT ;  /* 0x000000640600720c */ /* 0x000fc40003fc4070 */
[----:B------:R-:W-:Y:S01]  /*4ef0*/  IABS R121, R118 ;  /* 0x0000007600797213 */ /* 0x000fe20000000000 */
[----:B------:R-:W-:Y:S01]  /*4f00*/  IMAD R102, R6, R84, R85 ;  /* 0x0000005406667224 */ /* 0x000fe200078e0255 */
[----:B------:R-:W-:Y:S01]  /*4f10*/  IADD3 R4, PT, PT, -R4, RZ, RZ ;  /* 0x000000ff04047210 */ /* 0x000fe20007ffe1ff */
[--C-:B------:R-:W-:Y:S01]  /*4f20*/  @!P5 IMAD.IADD R99, R99, 0x1, -R6.reuse ;  /* 0x000000016363d824 */ /* 0x100fe200078e0a06 */
[----:B------:R-:W-:Y:S01]  /*4f30*/  ISETP.GT.U32.AND P5, PT, R6, R101, PT ;  /* 0x000000650600720c */ /* 0x000fe20003fa4070 */
[----:B------:R-:W-:Y:S02]  /*4f40*/  VIADD R84, R198, 0x5c ;  /* 0x0000005cc6547836 */ /* 0x000fe40000000000 */
[----:B------:R-:W-:Y:S01]  /*4f50*/  IMAD R103, R6, R4, R103 ;  /* 0x0000000406677224 */ /* 0x000fe200078e0267 */
[----:B------:R-:W-:Y:S01]  /*4f60*/  IADD3 R4, PT, PT, R198, 0x5b, RZ ;  /* 0x0000005bc6047810 */ /* 0x000fe20007ffe0ff */
[----:B------:R-:W-:Y:S01]  /*4f70*/  @!P2 IMAD.MOV R99, RZ, RZ, -R99 ;  /* 0x000000ffff63a224 */ /* 0x000fe200078e0a63 */
[----:B------:R-:W-:Y:S01]  /*4f80*/  ISETP.GT.U32.AND P2, PT, R6, R102, PT ;  /* 0x000000660600720c */ /* 0x000fe20003f44070 */
[--C-:B------:R-:W-:Y:S01]  /*4f90*/  @!P6 IMAD.IADD R100, R100, 0x1, -R6.reuse ;  /* 0x000000016464e824 */ /* 0x100fe200078e0a06 */
[----:B------:R-:W-:Y:S01]  /*4fa0*/  ISETP.GT.U32.AND P6, PT, R6, R103, PT ;  /* 0x000000670600720c */ /* 0x000fe20003fc4070 */
[----:B------:R-:W-:Y:S01]  /*4fb0*/  @!P0 IMAD.IADD R98, R98, 0x1, -R6 ;  /* 0x0000000162628824 */ /* 0x000fe200078e0a06 */
[----:B------:R-:W-:Y:S01]  /*4fc0*/  IABS R85, R4 ;  /* 0x0000000400557213 */ /* 0x000fe20000000000 */
[----:B------:R-:W-:Y:S01]  /*4fd0*/  @!P3 IMAD.MOV R100, RZ, RZ, -R100 ;  /* 0x000000ffff64b224 */ /* 0x000fe200078e0a64 */
[----:B------:R-:W-:Y:S01]  /*4fe0*/  IABS R105, R84 ;  /* 0x0000005400697213 */ /* 0x000fe20000000000 */
[----:B------:R-:W-:Y:S01]  /*4ff0*/  @!P1 IMAD.MOV R98, RZ, RZ, -R98 ;  /* 0x000000ffff629224 */ /* 0x000fe200078e0a62 */
[----:B------:R-:W-:Y:S01]  /*5000*/  @!P5 IADD3 R101, PT, PT, R101, -R6, RZ ;  /* 0x800000066565d210 */ /* 0x000fe20007ffe0ff */
[----:B------:R-:W-:Y:S01]  /*5010*/  VIADD R160, R198, 0x69 ;  /* 0x00000069c6a07836 */ /* 0x000fe20000000000 */
[----:B------:R-:W-:Y:S01]  /*5020*/  ISETP.GE.AND P5, PT, R4, RZ, PT ;  /* 0x000000ff0400720c */ /* 0x000fe20003fa6270 */
[----:B------:R-:W-:Y:S01]  /*5030*/  IMAD.HI.U32 R4, R0, R85, RZ ;  /* 0x0000005500047227 */ /* 0x000fe200078e00ff */
[----:B------:R-:W-:-:S02]  /*5040*/  ISETP.GE.AND P1, PT, R86, RZ, PT ;  /* 0x000000ff5600720c */ /* 0x000fc40003f26270 */
[----:B------:R-:W-:Y:S01]  /*5050*/  ISETP.GE.AND P0, PT, R87, RZ, PT ;  /* 0x000000ff5700720c */ /* 0x000fe20003f06270 */
[----:B------:R-:W-:Y:S01]  /*5060*/  @!P2 IMAD.IADD R102, R102, 0x1, -R6 ;  /* 0x000000016666a824 */ /* 0x000fe200078e0a06 */
[----:B------:R-:W-:Y:S01]  /*5070*/  @!P6 IADD3 R103, PT, PT, R103, -R6, RZ ;  /* 0x800000066767e210 */ /* 0x000fe20007ffe0ff */
[----:B------:R-:W-:Y:S01]  /*5080*/  IMAD.MOV R104, RZ, RZ, -R4 ;  /* 0x000000ffff687224 */ /* 0x000fe200078e0a04 */
[----:B------:R-:W-:Y:S01]  /*5090*/  ISETP.GT.U32.AND P2, PT, R6, R101, PT ;  /* 0x000000650600720c */ /* 0x000fe20003f44070 */
[----:B------:R-:W-:Y:S01]  /*50a0*/  IMAD.HI.U32 R4, R0, R105, RZ ;  /* 0x0000006900047227 */ /* 0x000fe200078e00ff */
[C---:B------:R-:W-:Y:S02]  /*50b0*/  ISETP.GT.U32.AND P6, PT, R6.reuse, R102, PT ;  /* 0x000000660600720c */ /* 0x040fe40003fc4070 */
[C---:B------:R-:W-:Y:S01]  /*50c0*/  ISETP.GT.U32.AND P3, PT, R6.reuse, R103, PT ;  /* 0x000000670600720c */ /* 0x040fe20003f64070 */
[----:B------:R-:W-:Y:S01]  /*50d0*/  IMAD R104, R6, R104, R85 ;  /* 0x0000006806687224 */ /* 0x000fe200078e0255 */
[----:B------:R-:W-:Y:S01]  /*50e0*/  IABS R117, R160 ;  /* 0x000000a000757213 */ /* 0x000fe20000000000 */
[----:B------:R-:W-:-:S02]  /*50f0*/  VIADD R86, R198, 0x5d ;  /* 0x0000005dc6567836 */ /* 0x000fc40000000000 */
[----:B------:R-:W-:Y:S02]  /*5100*/  IMAD.MOV R4, RZ, RZ, -R4 ;  /* 0x000000ffff047224 */ /* 0x000fe400078e0a04 */
[----:B------:R-:W-:Y:S01]  /*5110*/  VIADD R85, R198, 0x60 ;  /* 0x00000060c6557836 */ /* 0x000fe20000000000 */
[----:B------:R-:W-:Y:S01]  /*5120*/  IABS R87, R86 ;  /* 0x0000005600577213 */ /* 0x000fe20000000000 */
[----:B------:R-:W-:Y:S01]  /*5130*/  IMAD R105, R6, R4, R105 ;  /* 0x0000000406697224 */ /* 0x000fe200078e0269 */
[----:B------:R-:W-:Y:S01]  /*5140*/  @!P2 IADD3 R101, PT, PT, R101, -R6, RZ ;  /* 0x800000066565a210 */ /* 0x000fe20007ffe0ff */
[----:B------:R-:W-:Y:S01]  /*5150*/  @!P6 IMAD.IADD R102, R102, 0x1, -R6 ;  /* 0x000000016666e824 */ /* 0x000fe200078e0a06 */
[----:B------:R-:W-:Y:S01]  /*5160*/  ISETP.GT.U32.AND P6, PT, R6, R104, PT ;  /* 0x000000680600720c */ /* 0x000fe20003fc4070 */
[----:B------:R-:W-:Y:S01]  /*5170*/  VIADD R4, R198, 0x5e ;  /* 0x0000005ec6047836 */ /* 0x000fe20000000000 */
[----:B------:R-:W-:Y:S01]  /*5180*/  ISETP.GE.AND P2, PT, R84, RZ, PT ;  /* 0x000000ff5400720c */ /* 0x000fe20003f46270 */
[----:B------:R-:W-:Y:S01]  /*5190*/  IMAD.HI.U32 R84, R0, R87, RZ ;  /* 0x0000005700547227 */ /* 0x000fe200078e00ff */
[----:B------:R-:W-:-:S02]  /*51a0*/  IABS R109, R85 ;  /* 0x00000055006d7213 */ /* 0x000fc40000000000 */
[----:B------:R-:W-:Y:S01]  /*51b0*/  IABS R107, R4 ;  /* 0x00000004006b7213 */ /* 0x000fe20000000000 */
[----:B------:R-:W-:Y:S01]  /*51c0*/  @!P0 IMAD.MOV R102, RZ, RZ, -R102 ;  /* 0x000000ffff668224 */ /* 0x000fe200078e0a66 */
[----:B------:R-:W-:Y:S01]  /*51d0*/  IADD3 R84, PT, PT, -R84, RZ, RZ ;  /* 0x000000ff54547210 */ /* 0x000fe20007ffe1ff */
[----:B------:R-:W-:Y:S01]  /*51e0*/  @!P3 IMAD.IADD R103, R103, 0x1, -R6 ;  /* 0x000000016767b824 */ /* 0x000fe200078e0a06 */
[----:B------:R-:W-:Y:S01]  /*51f0*/  ISETP.GE.AND P3, PT, R86, RZ, PT ;  /* 0x000000ff5600720c */ /* 0x000fe20003f66270 */
[----:B------:R-:W-:Y:S01]  /*5200*/  @!P4 IMAD.MOV R101, RZ, RZ, -R101 ;  /* 0x000000ffff65c224 */ /* 0x000fe200078e0a65 */
[----:B------:R-:W-:Y:S01]  /*5210*/  ISETP.GE.AND P4, PT, R4, RZ, PT ;  /* 0x000000ff0400720c */ /* 0x000fe20003f86270 */
[----:B------:R-:W-:Y:S01]  /*5220*/  IMAD R106, R6, R84, R87 ;  /* 0x00000054066a7224 */ /* 0x000fe200078e0257 */
[----:B------:R-:W-:Y:S01]  /*5230*/  @!P6 IADD3 R104, PT, PT, R104, -R6, RZ ;  /* 0x800000066868e210 */ /* 0x000fe20007ffe0ff */
[C---:B------:R-:W-:Y:S01]  /*5240*/  VIADD R86, R198.reuse, 0x61 ;  /* 0x00000061c6567836 */ /* 0x040fe20000000000 */
[----:B------:R-:W-:Y:S01]  /*5250*/  IADD3 R84, PT, PT, R198, 0x5f, RZ ;  /* 0x0000005fc6547810 */ /* 0x000fe20007ffe0ff */
[----:B------:R-:W-:Y:S01]  /*5260*/  IMAD.HI.U32 R4, R0, R107, RZ ;  /* 0x0000006b00047227 */ /* 0x000fe200078e00ff */
[----:B------:R-:W-:-:S02]  /*5270*/  ISETP.GT.U32.AND P6, PT, R6, R104, PT ;  /* 0x000000680600720c */ /* 0x000fc40003fc4070 */
[----:B------:R-:W-:Y:S01]  /*5280*/  IABS R87, R84 ;  /* 0x0000005400577213 */ /* 0x000fe20000000000 */
[----:B------:R-:W-:Y:S01]  /*5290*/  VIADD R162, R198, 0x6a ;  /* 0x0000006ac6a27836 */ /* 0x000fe20000000000 */
[----:B------:R-:W-:Y:S01]  /*52a0*/  ISETP.GE.AND P0, PT, R84, RZ, PT ;  /* 0x000000ff5400720c */ /* 0x000fe20003f06270 */
[----:B------:R-:W-:Y:S01]  /*52b0*/  VIADD R138, R198, 0x6b ;  /* 0x0000006bc68a7836 */ /* 0x000fe20000000000 */
[----:B------:R-:W-:Y:S01]  /*52c0*/  @!P1 IADD3 R103, PT, PT, -R103, RZ, RZ ;  /* 0x000000ff67679210 */ /* 0x000fe20007ffe1ff */
[----:B------:R-:W-:Y:S01]  /*52d0*/  IMAD.HI.U32 R84, R0, R87, RZ ;  /* 0x0000005700547227 */ /* 0x000fe200078e00ff */
[----:B------:R-:W-:Y:S02]  /*52e0*/  ISETP.GE.AND P1, PT, R85, RZ, PT ;  /* 0x000000ff5500720c */ /* 0x000fe40003f26270 */
[----:B------:R-:W-:Y:S01]  /*52f0*/  IABS R111, R86 ;  /* 0x00000056006f7213 */ /* 0x000fe20000000000 */
[----:B------:R-:W-:Y:S01]  /*5300*/  IMAD.MOV R85, RZ, RZ, -R4 ;  /* 0x000000ffff557224 */ /* 0x000fe200078e0a04 */
[----:B------:R-:W-:Y:S01]  /*5310*/  IADD3 R84, PT, PT, -R84, RZ, RZ ;  /* 0x000000ff54547210 */ /* 0x000fe20007ffe1ff */
[----:B------:R-:W-:Y:S01]  /*5320*/  @!P6 IMAD.IADD R104, R104, 0x1, -R6 ;  /* 0x000000016868e824 */ /* 0x000fe200078e0a06 */
[----:B------:R-:W-:Y:S01]  /*5330*/  ISETP.GT.U32.AND P6, PT, R6, R105, PT ;  /* 0x000000690600720c */ /* 0x000fe20003fc4070 */
[----:B------:R-:W-:Y:S01]  /*5340*/  IMAD.HI.U32 R4, R0, R109, RZ ;  /* 0x0000006d00047227 */ /* 0x000fe200078e00ff */
[----:B------:R-:W-:-:S02]  /*5350*/  IABS R115, R162 ;  /* 0x000000a200737213 */ /* 0x000fc40000000000 */
[----:B------:R-:W-:Y:S01]  /*5360*/  @!P5 IADD3 R104, PT, PT, -R104, RZ, RZ ;  /* 0x000000ff6868d210 */ /* 0x000fe20007ffe1ff */
[C---:B------:R-:W-:Y:S01]  /*5370*/  IMAD R108, R6.reuse, R84, R87 ;  /* 0x00000054066c7224 */ /* 0x040fe200078e0257 */
[----:B------:R-:W-:Y:S01]  /*5380*/  ISETP.GT.U32.AND P5, PT, R6, R106, PT ;  /* 0x0000006a0600720c */ /* 0x000fe20003fa4070 */
[----:B------:R-:W-:Y:S01]  /*5390*/  IMAD.MOV R110, RZ, RZ, -R4 ;  /* 0x000000ffff6e7224 */ /* 0x000fe200078e0a04 */
[----:B------:R-:W-:Y:S01]  /*53a0*/  IABS R141, R138 ;  /* 0x0000008a008d7213 */ /* 0x000fe20000000000 */
[----:B------:R-:W-:-:S04]  /*53b0*/  IMAD.HI.U32 R4, R0, R111, RZ ;  /* 0x0000006f00047227 */ /* 0x000fc800078e00ff */
[--C-:B------:R-:W-:Y:S01]  /*53c0*/  @!P6 IMAD.IADD R105, R105, 0x1, -R6.reuse ;  /* 0x000000016969e824 */ /* 0x100fe200078e0a06 */
[----:B------:R-:W-:Y:S01]  /*53d0*/  IADD3 R4, PT, PT, -R4, RZ, RZ ;  /* 0x000000ff04047210 */ /* 0x000fe20007ffe1ff */
[----:B------:R-:W-:Y:S02]  /*53e0*/  VIADD R87, R198, 0x62 ;  /* 0x00000062c6577836 */ /* 0x000fe40000000000 */
[C---:B------:R-:W-:Y:S01]  /*53f0*/  IMAD R107, R6.reuse, R85, R107 ;  /* 0x00000055066b7224 */ /* 0x040fe200078e026b */
[C---:B------:R-:W-:Y:S01]  /*5400*/  ISETP.GT.U32.AND P6, PT, R6.reuse, R105, PT ;  /* 0x000000690600720c */ /* 0x040fe20003fc4070 */
[----:B------:R-:W-:Y:S01]  /*5410*/  IMAD R112, R6, R4, R111 ;  /* 0x0000000406707224 */ /* 0x000fe200078e026f */
[----:B------:R-:W-:Y:S01]  /*5420*/  IABS R85, R87 ;  /* 0x0000005700557213 */ /* 0x000fe20000000000 */
[----:B------:R-:W-:Y:S01]  /*5430*/  @!P5 IMAD.IADD R106, R106, 0x1, -R6 ;  /* 0x000000016a6ad824 */ /* 0x000fe200078e0a06 */
[----:B------:R-:W-:Y:S01]  /*5440*/  IABS R111, R156 ;  /* 0x0000009c006f7213 */ /* 0x000fe20000000000 */
[----:B------:R-:W-:-:S03]  /*5450*/  IMAD.HI.U32 R84, R0, R151, RZ ;  /* 0x0000009700547227 */ /* 0x000fc600078e00ff */
[----:B------:R-:W-:Y:S01]  /*5460*/  ISETP.GT.U32.AND P5, PT, R6, R106, PT ;  /* 0x0000006a0600720c */ /* 0x000fe20003fa4070 */
[----:B------:R-:W-:Y:S01]  /*5470*/  IMAD.HI.U32 R4, R0, R85, RZ ;  /* 0x0000005500047227 */ /* 0x000fe200078e00ff */
[----:B------:R-:W-:-:S03]  /*5480*/  IADD3 R84, PT, PT, -R84, RZ, RZ ;  /* 0x000000ff54547210 */ /* 0x000fc60007ffe1ff */
[----:B------:R-:W-:Y:S01]  /*5490*/  @!P6 IMAD.IADD R105, R105, 0x1, -R6 ;  /* 0x000000016969e824 */ /* 0x000fe200078e0a06 */
[C---:B------:R-:W-:Y:S01]  /*54a0*/  ISETP.GT.U32.AND P6, PT, R6.reuse, R107, PT ;  /* 0x0000006b0600720c */ /* 0x040fe20003fc4070 */
[----:B------:R-:W-:Y:S02]  /*54b0*/  IMAD.MOV R4, RZ, RZ, -R4 ;  /* 0x000000ffff047224 */ /* 0x000fe400078e0a04 */
[----:B------:R-:W-:Y:S01]  /*54c0*/  @!P2 IMAD.MOV R105, RZ, RZ, -R105 ;  /* 0x000000ffff69a224 */ /* 0x000fe200078e0a69 */
[C---:B------:R-:W-:Y:S01]  /*54d0*/  ISETP.GT.U32.AND P2, PT, R6.reuse, R108, PT ;  /* 0x0000006c0600720c */ /* 0x040fe20003f44070 */
[C---:B------:R-:W-:Y:S02]  /*54e0*/  IMAD R114, R6.reuse, R4, R85 ;  /* 0x0000000406727224 */ /* 0x040fe400078e0255 */
[C---:B------:R-:W-:Y:S02]  /*54f0*/  IMAD R110, R6.reuse, R110, R109 ;  /* 0x0000006e066e7224 */ /* 0x040fe400078e026d */
[----:B------:R-:W-:-:S02]  /*5500*/  IMAD R151, R6, R84, R151 ;  /* 0x0000005406977224 */ /* 0x000fc400078e0297 */
[----:B------:R-:W-:-:S04]  /*5510*/  IMAD.HI.U32 R84, R0, R153, RZ ;  /* 0x0000009900547227 */ /* 0x000fc800078e00ff */
[--C-:B------:R-:W-:Y:S02]  /*5520*/  @!P6 IMAD.IADD R107, R107, 0x1, -R6.reuse ;  /* 0x000000016b6be824 */ /* 0x100fe400078e0a06 */
[----:B------:R-:W-:Y:S01]  /*5530*/  @!P2 IADD3 R108, PT, PT, R108, -R6, RZ ;  /* 0x800000066c6ca210 */ /* 0x000fe20007ffe0ff */
[----:B------:R-:W-:Y:S01]  /*5540*/  @!P5 IMAD.IADD R106, R106, 0x1, -R6 ;  /* 0x000000016a6ad824 */ /* 0x000fe200078e0a06 */
[----:B------:R-:W-:Y:S01]  /*5550*/  ISETP.GT.U32.AND P5, PT, R6, R110, PT ;  /* 0x0000006e0600720c */ /* 0x000fe20003fa4070 */
[----:B------:R-:W-:Y:S01]  /*5560*/  IMAD.HI.U32 R4, R0, R155, RZ ;  /* 0x0000009b00047227 */ /* 0x000fe200078e00ff */
[C---:B------:R-:W-:Y:S02]  /*5570*/  ISETP.GT.U32.AND P2, PT, R6.reuse, R108, PT ;  /* 0x0000006c0600720c */ /* 0x040fe40003f44070 */
[----:B------:R-:W-:Y:S01]  /*5580*/  ISETP.GT.U32.AND P6, PT, R6, R107, PT ;  /* 0x0000006b0600720c */ /* 0x000fe20003fc4070 */
[----:B------:R-:W-:Y:S02]  /*5590*/  IMAD.MOV R84, RZ, RZ, -R84 ;  /* 0x000000ffff547224 */ /* 0x000fe400078e0a54 */
[----:B------:R-:W-:-:S02]  /*55a0*/  IMAD.MOV R4, RZ, RZ, -R4 ;  /* 0x000000ffff047224 */ /* 0x000fc400078e0a04 */
[C---:B------:R-:W-:Y:S02]  /*55b0*/  IMAD R153, R6.reuse, R84, R153 ;  /* 0x0000005406997224 */ /* 0x040fe400078e0299 */
[----:B------:R-:W-:Y:S02]  /*55c0*/  IMAD R155, R6, R4, R155 ;  /* 0x00000004069b7224 */ /* 0x000fe400078e029b */
[----:B------:R-:W-:Y:S02]  /*55d0*/  IMAD.HI.U32 R4, R0, R123, RZ ;  /* 0x0000007b00047227 */ /* 0x000fe400078e00ff */
[----:B------:R-:W-:Y:S02]  /*55e0*/  @!P2 IADD3 R108, PT, PT, R108, -R6, RZ ;  /* 0x800000066c6ca210 */ /* 0x000fe40007ffe0ff */
[----:B------:R-:W-:Y:S01]  /*55f0*/  ISETP.GT.U32.AND P2, PT, R6, R114, PT ;  /* 0x000000720600720c */ /* 0x000fe20003f44070 */
[----:B------:R-:W-:Y:S01]  /*5600*/  @!P5 IMAD.IADD R110, R110, 0x1, -R6 ;  /* 0x000000016e6ed824 */ /* 0x000fe200078e0a06 */
[----:B------:R-:W-:Y:S01]  /*5610*/  @!P6 IADD3 R107, PT, PT, R107, -R6, RZ ;  /* 0x800000066b6be210 */ /* 0x000fe20007ffe0ff */
[----:B------:R-:W-:Y:S01]  /*5620*/  IMAD.MOV R4, RZ, RZ, -R4 ;  /* 0x000000ffff047224 */ /* 0x000fe200078e0a04 */
[----:B------:R-:W-:Y:S01]  /*5630*/  ISETP.GT.U32.AND P6, PT, R6, R112, PT ;  /* 0x000000700600720c */ /* 0x000fe20003fc4070 */
[----:B------:R-:W-:Y:S01]  /*5640*/  VIADD R150, R198, 0x6d ;  /* 0x0000006dc6967836 */ /* 0x000fe20000000000 */
[C---:B------:R-:W-:Y:S01]  /*5650*/  ISETP.GT.U32.AND P5, PT, R6.reuse, R110, PT ;  /* 0x0000006e0600720c */ /* 0x040fe20003fa4070 */
[----:B------:R-:W-:Y:S01]  /*5660*/  IMAD R123, R6, R4, R123 ;  /* 0x00000004067b7224 */ /* 0x000fe200078e027b */
[----:B------:R-:W-:Y:S01]  /*5670*/  @!P0 IADD3 R108, PT, PT, -R108, RZ, RZ ;  /* 0x000000ff6c6c8210 */ /* 0x000fe20007ffe1ff */
[----:B------:R-:W-:Y:S01]  /*5680*/  IMAD.HI.U32 R4, R0, R121, RZ ;  /* 0x0000007900047227 */ /* 0x000fe200078e00ff */
[----:B------:R-:W-:-:S03]  /*5690*/  IABS R139, R150 ;  /* 0x00000096008b7213 */ /* 0x000fc60000000000 */
[----:B------:R-:W-:Y:S01]  /*56a0*/  @!P2 IMAD.IADD R114, R114, 0x1, -R6 ;  /* 0x000000017272a824 */ /* 0x000fe200078e0a06 */
[----:B------:R-:W-:Y:S01]  /*56b0*/  IADD3 R4, PT, PT, -R4, RZ, RZ ;  /* 0x000000ff04047210 */ /* 0x000fe20007ffe1ff */
[----:B------:R-:W-:Y:S02]  /*56c0*/  VIADD R128, R198, 0x6c ;  /* 0x0000006cc6807836 */ /* 0x000fe40000000000 */
[----:B------:R-:W-:Y:S01]  /*56d0*/  @!P6 IADD3 R112, PT, PT, R112, -R6, RZ ;  /* 0x800000067070e210 */ /* 0x000fe20007ffe0ff */
[----:B------:R-:W-:Y:S01]  /*56e0*/  @!P3 IMAD.MOV R106, RZ, RZ, -R106 ;  /* 0x000000ffff6ab224 */ /* 0x000fe200078e0a6a */
[C---:B------:R-:W-:Y:S01]  /*56f0*/  ISETP.GT.U32.AND P2, PT, R6.reuse, R114, PT ;  /* 0x000000720600720c */ /* 0x040fe20003f44070 */
[C---:B------:R-:W-:Y:S01]  /*5700*/  IMAD R121, R6.reuse, R4, R121 ;  /* 0x0000000406797224 */ /* 0x040fe200078e0279 */
[----:B------:R-:W-:Y:S01]  /*5710*/  ISETP.GT.U32.AND P6, PT, R6, R112, PT ;  /* 0x000000700600720c */ /* 0x000fe20003fc4070 */
[----:B------:R-:W-:Y:S01]  /*5720*/  IMAD.HI.U32 R4, R0, R119, RZ ;  /* 0x0000007700047227 */ /* 0x000fe200078e00ff */
[----:B------:R-:W-:-:S03]  /*5730*/  IABS R113, R128 ;  /* 0x0000008000717213 */ /* 0x000fc60000000000 */
[----:B------:R-:W-:Y:S01]  /*5740*/  @!P5 IMAD.IADD R110, R110, 0x1, -R6 ;  /* 0x000000016e6ed824 */ /* 0x000fe200078e0a06 */
[----:B------:R-:W-:Y:S01]  /*5750*/  ISETP.GT.U32.AND P5, PT, R6, R151, PT ;  /* 0x000000970600720c */ /* 0x000fe20003fa4070 */
[----:B------:R-:W-:Y:S02]  /*5760*/  IMAD.MOV R84, RZ, RZ, -R4 ;  /* 0x000000ffff547224 */ /* 0x000fe400078e0a04 */
[----:B------:R-:W-:-:S04]  /*5770*/  IMAD.HI.U32 R4, R0, R117, RZ ;  /* 0x0000007500047227 */ /* 0x000fc800078e00ff */
[--C-:B------:R-:W-:Y:S01]  /*5780*/  @!P2 IMAD.IADD R114, R114, 0x1, -R6.reuse ;  /* 0x000000017272a824 */ /* 0x100fe200078e0a06 */
[----:B------:R-:W-:Y:S01]  /*5790*/  ISETP.GT.U32.AND P2, PT, R6, R153, PT ;  /* 0x000000990600720c */ /* 0x000fe20003f44070 */
[----:B------:R-:W-:Y:S01]  /*57a0*/  @!P6 IMAD.IADD R112, R112, 0x1, -R6 ;  /* 0x000000017070e824 */ /* 0x000fe200078e0a06 */
[C---:B------:R-:W-:Y:S01]  /*57b0*/  ISETP.GT.U32.AND P6, PT, R6.reuse, R155, PT ;  /* 0x0000009b0600720c */ /* 0x040fe20003fc4070 */
[----:B------:R-:W-:Y:S02]  /*57c0*/  IMAD R119, R6, R84, R119 ;  /* 0x0000005406777224 */ /* 0x000fe400078e0277 */
[----:B------:R-:W-:Y:S01]  /*57d0*/  @!P5 IADD3 R151, PT, PT, R151, -R6, RZ ;  /* 0x800000069797d210 */ /* 0x000fe20007ffe0ff */
[----:B------:R-:W-:Y:S02]  /*57e0*/  IMAD.MOV R4, RZ, RZ, -R4 ;  /* 0x000000ffff047224 */ /* 0x000fe400078e0a04 */
[----:B------:R-:W-:Y:S01]  /*57f0*/  VIADD R152, R198, 0x6f ;  /* 0x0000006fc6987836 */ /* 0x000fe20000000000 */
[C---:B------:R-:W-:Y:S01]  /*5800*/  ISETP.GT.U32.AND P5, PT, R6.reuse, R151, PT ;  /* 0x000000970600720c */ /* 0x040fe20003fa4070 */
[----:B------:R-:W-:-:S02]  /*5810*/  IMAD R117, R6, R4, R117 ;  /* 0x0000000406757224 */ /* 0x000fc400078e0275 */
[----:B------:R-:W-:Y:S01]  /*5820*/  IMAD.HI.U32 R4, R0, R115, RZ ;  /* 0x0000007300047227 */ /* 0x000fe200078e00ff */
[----:B------:R-:W-:Y:S02]  /*5830*/  @!P2 IADD3 R153, PT, PT, R153, -R6, RZ ;  /* 0x800000069999a210 */ /* 0x000fe40007ffe0ff */
[----:B------:R-:W-:Y:S01]  /*5840*/  IABS R135, R152 ;  /* 0x0000009800877213 */ /* 0x000fe20000000000 */
[----:B------:R-:W-:Y:S01]  /*5850*/  @!P6 IMAD.IADD R155, R155, 0x1, -R6 ;  /* 0x000000019b9be824 */ /* 0x000fe200078e0a06 */
[----:B------:R-:W-:Y:S01]  /*5860*/  ISETP.GT.U32.AND P2, PT, R6, R153, PT ;  /* 0x000000990600720c */ /* 0x000fe20003f44070 */
[----:B------:R-:W-:Y:S02]  /*5870*/  IMAD.MOV R84, RZ, RZ, -R4 ;  /* 0x000000ffff547224 */ /* 0x000fe400078e0a04 */
[----:B------:R-:W-:Y:S01]  /*5880*/  IMAD.HI.U32 R4, R0, R141, RZ ;  /* 0x0000008d00047227 */ /* 0x000fe200078e00ff */
[C---:B------:R-:W-:Y:S02]  /*5890*/  ISETP.GT.U32.AND P6, PT, R6.reuse, R155, PT ;  /* 0x0000009b0600720c */ /* 0x040fe40003fc4070 */
[----:B------:R-:W-:Y:S01]  /*58a0*/  @!P5 IADD3 R151, PT, PT, R151, -R6, RZ ;  /* 0x800000069797d210 */ /* 0x000fe20007ffe0ff */
[C---:B------:R-:W-:Y:S01]  /*58b0*/  IMAD R115, R6.reuse, R84, R115 ;  /* 0x0000005406737224 */ /* 0x040fe200078e0273 */
[----:B------:R-:W-:Y:S01]  /*58c0*/  ISETP.GT.U32.AND P5, PT, R6, R123, PT ;  /* 0x0000007b0600720c */ /* 0x000fe20003fa4070 */
[----:B------:R-:W-:Y:S01]  /*58d0*/  IMAD.HI.U32 R84, R0, R113, RZ ;  /* 0x0000007100547227 */ /* 0x000fe200078e00ff */
[----:B------:R-:W-:-:S03]  /*58e0*/  IADD3 R4, PT, PT, -R4, RZ, RZ ;  /* 0x000000ff04047210 */ /* 0x000fc60007ffe1ff */
[----:B------:R-:W-:Y:S01]  /*58f0*/  @!P2 IADD3 R153, PT, PT, R153, -R6, RZ ;  /* 0x800000069999a210 */ /* 0x000fe20007ffe0ff */
[----:B------:R-:W-:Y:S01]  /*5900*/  IMAD.MOV R84, RZ, RZ, -R84 ;  /* 0x000000ffff547224 */ /* 0x000fe200078e0a54 */
[C---:B------:R-:W-:Y:S01]  /*5910*/  ISETP.GT.U32.AND P2, PT, R6.reuse, R119, PT ;  /* 0x000000770600720c */ /* 0x040fe20003f44070 */
[C---:B------:R-:W-:Y:S02]  /*5920*/  IMAD R141, R6.reuse, R4, R141 ;  /* 0x00000004068d7224 */ /* 0x040fe400078e028d */
[----:B------:R-:W-:Y:S01]  /*5930*/  @!P6 IMAD.IADD R155, R155, 0x1, -R6 ;  /* 0x000000019b9be824 */ /* 0x000fe200078e0a06 */
[----:B------:R-:W-:Y:S01]  /*5940*/  ISETP.GT.U32.AND P6, PT, R6, R121, PT ;  /* 0x000000790600720c */ /* 0x000fe20003fc4070 */
[----:B------:R-:W-:-:S04]  /*5950*/  IMAD.HI.U32 R4, R0, R139, RZ ;  /* 0x0000008b00047227 */ /* 0x000fc800078e00ff */
[----:B------:R-:W-:Y:S02]  /*5960*/  @!P5 IMAD.IADD R123, R123, 0x1, -R6 ;  /* 0x000000017b7bd824 */ /* 0x000fe400078e0a06 */
[----:B------:R-:W-:Y:S02]  /*5970*/  IMAD.MOV R4, RZ, RZ, -R4 ;  /* 0x000000ffff047224 */ /* 0x000fe400078e0a04 */
[----:B------:R-:W-:Y:S01]  /*5980*/  @!P2 IMAD.IADD R119, R119, 0x1, -R6 ;  /* 0x000000017777a824 */ /* 0x000fe200078e0a06 */
[C---:B------:R-:W-:Y:S01]  /*5990*/  ISETP.GT.U32.AND P5, PT, R6.reuse, R123, PT ;  /* 0x0000007b0600720c */ /* 0x040fe20003fa4070 */
[C---:B------:R-:W-:Y:S02]  /*59a0*/  IMAD R139, R6.reuse, R4, R139 ;  /* 0x00000004068b7224 */ /* 0x040fe400078e028b */
[----:B------:R-:W-:Y:S01]  /*59b0*/  @!P6 IADD3 R121, PT, PT, R121, -R6, RZ ;  /* 0x800000067979e210 */ /* 0x000fe20007ffe0ff */
[C---:B------:R-:W-:Y:S01]  /*59c0*/  IMAD R113, R6.reuse, R84, R113 ;  /* 0x0000005406717224 */ /* 0x040fe200078e0271 */
[----:B------:R-:W-:Y:S01]  /*59d0*/  ISETP.GT.U32.AND P2, PT, R6, R119, PT ;  /* 0x000000770600720c */ /* 0x000fe20003f44070 */
[----:B------:R-:W-:Y:S01]  /*59e0*/  IMAD.HI.U32 R4, R0, R135, RZ ;  /* 0x0000008700047227 */ /* 0x000fe200078e00ff */
[----:B------:R-:W-:-:S03]  /*59f0*/  ISETP.GT.U32.AND P6, PT, R6, R121, PT ;  /* 0x000000790600720c */ /* 0x000fc60003fc4070 */
[----:B------:R-:W-:-:S04]  /*5a00*/  IMAD.HI.U32 R84, R0, R137, RZ ;  /* 0x0000008900547227 */ /* 0x000fc800078e00ff */
[----:B------:R-:W-:Y:S01]  /*5a10*/  @!P5 IMAD.IADD R123, R123, 0x1, -R6 ;  /* 0x000000017b7bd824 */ /* 0x000fe200078e0a06 */
[C---:B------:R-:W-:Y:S01]  /*5a20*/  ISETP.GT.U32.AND P5, PT, R6.reuse, R117, PT ;  /* 0x000000750600720c */ /* 0x040fe20003fa4070 */
[----:B------:R-:W-:Y:S02]  /*5a30*/  IMAD.MOV R84, RZ, RZ, -R84 ;  /* 0x000000ffff547224 */ /* 0x000fe400078e0a54 */
[----:B------:R-:W-:Y:S01]  /*5a40*/  @!P2 IMAD.IADD R119, R119, 0x1, -R6 ;  /* 0x000000017777a824 */ /* 0x000fe200078e0a06 */
[C---:B------:R-:W-:Y:S01]  /*5a50*/  ISETP.GT.U32.AND P2, PT, R6.reuse, R141, PT ;  /* 0x0000008d0600720c */ /* 0x040fe20003f44070 */
[----:B------:R-:W-:Y:S01]  /*5a60*/  IMAD R137, R6, R84, R137 ;  /* 0x0000005406897224 */ /* 0x000fe200078e0289 */
[----:B------:R-:W-:Y:S01]  /*5a70*/  @!P6 IADD3 R121, PT, PT, R121, -R6, RZ ;  /* 0x800000067979e210 */ /* 0x000fe20007ffe0ff */
[----:B------:R-:W-:Y:S01]  /*5a80*/  VIADD R130, R198, 0x71 ;  /* 0x00000071c6827836 */ /* 0x000fe20000000000 */
[----:B------:R-:W-:Y:S01]  /*5a90*/  ISETP.GT.U32.AND P6, PT, R6, R115, PT ;  /* 0x000000730600720c */ /* 0x000fe20003fc4070 */
[----:B------:R-:W-:-:S03]  /*5aa0*/  IMAD.HI.U32 R85, R0, R133, RZ ;  /* 0x0000008500557227 */ /* 0x000fc600078e00ff */
[----:B------:R-:W-:Y:S01]  /*5ab0*/  IABS R145, R130 ;  /* 0x0000008200917213 */ /* 0x000fe20000000000 */
[--C-:B------:R-:W-:Y:S01]  /*5ac0*/  @!P5 IMAD.IADD R117, R117, 0x1, -R6.reuse ;  /* 0x000000017575d824 */ /* 0x100fe200078e0a06 */
[----:B------:R-:W-:Y:S01]  /*5ad0*/  IADD3 R85, PT, PT, -R85, RZ, RZ ;  /* 0x000000ff55557210 */ /* 0x000fe20007ffe1ff */
[----:B------:R-:W-:Y:S02]  /*5ae0*/  VIADD R132, R198, 0x75 ;  /* 0x00000075c6847836 */ /* 0x000fe40000000000 */
[----:B------:R-:W-:Y:S01]  /*5af0*/  @!P2 IADD3 R141, PT, PT, R141, -R6, RZ ;  /* 0x800000068d8da210 */ /* 0x000fe20007ffe0ff */
[----:B------:R-:W-:Y:S01]  /*5b00*/  IMAD.HI.U32 R84, R0, R145, RZ ;  /* 0x0000009100547227 */ /* 0x000fe200078e00ff */
[C---:B------:R-:W-:Y:S02]  /*5b10*/  ISETP.GT.U32.AND P5, PT, R6.reuse, R117, PT ;  /* 0x000000750600720c */ /* 0x040fe40003fa4070 */
[C---:B------:R-:W-:Y:S01]  /*5b20*/  ISETP.GT.U32.AND P3, PT, R6.reuse, R141, PT ;  /* 0x0000008d0600720c */ /* 0x040fe20003f64070 */
[----:B------:R-:W-:Y:S01]  /*5b30*/  @!P6 IMAD.IADD R115, R115, 0x1, -R6 ;  /* 0x000000017373e824 */ /* 0x000fe200078e0a06 */
[C---:B------:R-:W-:Y:S01]  /*5b40*/  ISETP.GT.U32.AND P6, PT, R6.reuse, R113, PT ;  /* 0x000000710600720c */ /* 0x040fe20003fc4070 */
[----:B------:R-:W-:Y:S01]  /*5b50*/  IMAD.MOV R84, RZ, RZ, -R84 ;  /* 0x000000ffff547224 */ /* 0x000fe200078e0a54 */
[----:B------:R-:W-:Y:S01]  /*5b60*/  IABS R143, R132 ;  /* 0x00000084008f7213 */ /* 0x000fe20000000000 */
[C---:B------:R-:W-:Y:S01]  /*5b70*/  IMAD R133, R6.reuse, R85, R133 ;  /* 0x0000005506857224 */ /* 0x040fe200078e0285 */
[C---:B------:R-:W-:Y:S01]  /*5b80*/  ISETP.GT.U32.AND P2, PT, R6.reuse, R115, PT ;  /* 0x000000730600720c */ /* 0x040fe20003f44070 */
[----:B------:R-:W-:-:S02]  /*5b90*/  IMAD R145, R6, R84, R145 ;  /* 0x0000005406917224 */ /* 0x000fc400078e0291 */
[C---:B------:R-:W-:Y:S02]  /*5ba0*/  VIADD R144, R198.reuse, 0x74 ;  /* 0x00000074c6907836 */ /* 0x040fe40000000000 */
[----:B------:R-:W-:Y:S01]  /*5bb0*/  @!P5 IADD3 R117, PT, PT, R117, -R6, RZ ;  /* 0x800000067575d210 */ /* 0x000fe20007ffe0ff */
[----:B------:R-:W-:Y:S01]  /*5bc0*/  VIADD R146, R198, 0x78 ;  /* 0x00000078c6927836 */ /* 0x000fe20000000000 */
[----:B------:R-:W-:Y:S01]  /*5bd0*/  ISETP.GE.AND P5, PT, R86, RZ, PT ;  /* 0x000000ff5600720c */ /* 0x000fe20003fa6270 */
[--C-:B------:R-:W-:Y:S01]  /*5be0*/  @!P3 IMAD.IADD R141, R141, 0x1, -R6.reuse ;  /* 0x000000018d8db824 */ /* 0x100fe200078e0a06 */
[----:B------:R-:W-:Y:S01]  /*5bf0*/  ISETP.GT.U32.AND P3, PT, R6, R139, PT ;  /* 0x0000008b0600720c */ /* 0x000fe20003f64070 */
[----:B------:R-:W-:Y:S01]  /*5c00*/  @!P6 IMAD.IADD R113, R113, 0x1, -R6 ;  /* 0x000000017171e824 */ /* 0x000fe200078e0a06 */
[----:B------:R-:W-:Y:S01]  /*5c10*/  IABS R147, R144 ;  /* 0x0000009000937213 */ /* 0x000fe20000000000 */
[----:B------:R-:W-:Y:S01]  /*5c20*/  IMAD.MOV R86, RZ, RZ, -R4 ;  /* 0x000000ffff567224 */ /* 0x000fe200078e0a04 */
[----:B------:R-:W-:Y:S01]  /*5c30*/  IABS R249, R146 ;  /* 0x0000009200f97213 */ /* 0x000fe20000000000 */
[----:B------:R-:W-:Y:S01]  /*5c40*/  IMAD.HI.U32 R4, R0, R149, RZ ;  /* 0x0000009500047227 */ /* 0x000fe200078e00ff */
[----:B------:R-:W-:-:S02]  /*5c50*/  ISETP.GT.U32.AND P6, PT, R6, R113, PT ;  /* 0x000000710600720c */ /* 0x000fc40003fc4070 */
[----:B------:R-:W-:Y:S01]  /*5c60*/  @!P2 IADD3 R115, PT, PT, R115, -R6, RZ ;  /* 0x800000067373a210 */ /* 0x000fe20007ffe0ff */
[----:B------:R-:W-:Y:S01]  /*5c70*/  IMAD R135, R6, R86, R135 ;  /* 0x0000005606877224 */ /* 0x000fe200078e0287 */
[----:B------:R-:W-:Y:S01]  /*5c80*/  ISETP.GE.AND P2, PT, R87, RZ, PT ;  /* 0x000000ff5700720c */ /* 0x000fe20003f46270 */
[----:B------:R-:W-:Y:S01]  /*5c90*/  IMAD.MOV R4, RZ, RZ, -R4 ;  /* 0x000000ffff047224 */ /* 0x000fe200078e0a04 */
[----:B------:R-:W-:Y:S01]  /*5ca0*/  @!P5 IADD3 R112, PT, PT, -R112, RZ, RZ ;  /* 0x000000ff7070d210 */ /* 0x000fe20007ffe1ff */
[----:B------:R-:W-:Y:S02]  /*5cb0*/  @!P3 IMAD.IADD R139, R139, 0x1, -R6 ;  /* 0x000000018b8bb824 */ /* 0x000fe400078e0a06 */
[----:B------:R-:W-:Y:S02]  /*5cc0*/  IMAD R149, R6, R4, R149 ;  /* 0x0000000406957224 */ /* 0x000fe400078e0295 */
[----:B------:R-:W-:Y:S01]  /*5cd0*/  IMAD.HI.U32 R4, R0, R131, RZ ;  /* 0x0000008300047227 */ /* 0x000fe200078e00ff */
[----:B------:R-:W-:-:S03]  /*5ce0*/  ISETP.GT.U32.AND P3, PT, R6, R139, PT ;  /* 0x0000008b0600720c */ /* 0x000fc60003f64070 */
[----:B------:R-:W-:Y:S01]  /*5cf0*/  @!P6 IMAD.IADD R113, R113, 0x1, -R6 ;  /* 0x000000017171e824 */ /* 0x000fe200078e0a06 */
[----:B------:R-:W-:Y:S01]  /*5d00*/  ISETP.GT.U32.AND P6, PT, R6, R137, PT ;  /* 0x000000890600720c */ /* 0x000fe20003fc4070 */
[----:B------:R-:W-:Y:S01]  /*5d10*/  IMAD.HI.U32 R84, R0, R147, RZ ;  /* 0x0000009300547227 */ /* 0x000fe200078e00ff */
[----:B------:R-:W-:-:S03]  /*5d20*/  IADD3 R86, PT, PT, -R4, RZ, RZ ;  /* 0x000000ff04567210 */ /* 0x000fc60007ffe1ff */
[----:B------:R-:W-:-:S04]  /*5d30*/  IMAD.HI.U32 R4, R0, R143, RZ ;  /* 0x0000008f00047227 */ /* 0x000fc800078e00ff */
[----:B------:R-:W-:Y:S01]  /*5d40*/  @!P3 IMAD.IADD R139, R139, 0x1, -R6 ;  /* 0x000000018b8bb824 */ /* 0x000fe200078e0a06 */
[C---:B------:R-:W-:Y:S01]  /*5d50*/  ISETP.GT.U32.AND P3, PT, R6.reuse, R135, PT ;  /* 0x000000870600720c */ /* 0x040fe20003f64070 */
[----:B------:R-:W-:Y:S01]  /*5d60*/  IMAD R131, R6, R86, R131 ;  /* 0x0000005606837224 */ /* 0x000fe200078e0283 */
[----:B------:R-:W-:Y:S01]  /*5d70*/  IADD3 R4, PT, PT, -R4, RZ, RZ ;  /* 0x000000ff04047210 */ /* 0x000fe20007ffe1ff */
[----:B------:R-:W-:Y:S01]  /*5d80*/  IMAD.MOV R84, RZ, RZ, -R84 ;  /* 0x000000ffff547224 */ /* 0x000fe200078e0a54 */
[----:B------:R-:W-:Y:S01]  /*5d90*/  @!P6 IADD3 R137, PT, PT, R137, -R6, RZ ;  /* 0x800000068989e210 */ /* 0x000fe20007ffe0ff */
[----:B------:R-:W-:Y:S02]  /*5da0*/  VIADD R158, R198, 0x7b ;  /* 0x0000007bc69e7836 */ /* 0x000fe40000000000 */
[C---:B------:R-:W-:Y:S01]  /*5db0*/  IMAD R143, R6.reuse, R4, R143 ;  /* 0x00000004068f7224 */ /* 0x040fe200078e028f */
[C---:B------:R-:W-:Y:S01]  /*5dc0*/  ISETP.GT.U32.AND P6, PT, R6.reuse, R137, PT ;  /* 0x000000890600720c */ /* 0x040fe20003fc4070 */
[----:B------:R-:W-:Y:S01]  /*5dd0*/  IMAD R147, R6, R84, R147 ;  /* 0x0000005406937224 */ /* 0x000fe200078e0293 */
[----:B------:R-:W-:Y:S01]  /*5de0*/  IABS R125, R158 ;  /* 0x0000009e007d7213 */ /* 0x000fe20000000000 */
[----:B------:R-:W-:-:S04]  /*5df0*/  IMAD.HI.U32 R84, R0, R249, RZ ;  /* 0x000000f900547227 */ /* 0x000fc800078e00ff */
[----:B------:R-:W-:Y:S01]  /*5e00*/  @!P3 IMAD.IADD R135, R135, 0x1, -R6 ;  /* 0x000000018787b824 */ /* 0x000fe200078e0a06 */
[----:B------:R-:W-:Y:S01]  /*5e10*/  IADD3 R84, PT, PT, -R84, RZ, RZ ;  /* 0x000000ff54547210 */ /* 0x000fe20007ffe1ff */
[----:B------:R-:W-:-:S03]  /*5e20*/  IMAD.HI.U32 R4, R0, R111, RZ ;  /* 0x0000006f00047227 */ /* 0x000fc600078e00ff */
[C---:B------:R-:W-:Y:S01]  /*5e30*/  ISETP.GT.U32.AND P3, PT, R6.reuse, R135, PT ;  /* 0x000000870600720c */ /* 0x040fe20003f64070 */
[----:B------:R-:W-:Y:S01]  /*5e40*/  @!P6 IMAD.IADD R137, R137, 0x1, -R6 ;  /* 0x000000018989e824 */ /* 0x000fe200078e0a06 */
[C---:B------:R-:W-:Y:S01]  /*5e50*/  ISETP.GT.U32.AND P6, PT, R6.reuse, R149, PT ;  /* 0x000000950600720c */ /* 0x040fe20003fc4070 */
[----:B------:R-:W-:Y:S02]  /*5e60*/  IMAD R249, R6, R84, R249 ;  /* 0x0000005406f97224 */ /* 0x000fe400078e02f9 */
[----:B------:R-:W-:Y:S02]  /*5e70*/  IMAD.MOV R86, RZ, RZ, -R4 ;  /* 0x000000ffff567224 */ /* 0x000fe400078e0a04 */
[----:B------:R-:W-:-:S04]  /*5e80*/  IMAD.HI.U32 R4, R0, R127, RZ ;  /* 0x0000007f00047227 */ /* 0x000fc800078e00ff */
[----:B------:R-:W-:-:S04]  /*5e90*/  IMAD.HI.U32 R85, R0, R129, RZ ;  /* 0x0000008100557227 */ /* 0x000fc800078e00ff */
[--C-:B------:R-:W-:Y:S01]  /*5ea0*/  @!P3 IMAD.IADD R135, R135, 0x1, -R6.reuse ;  /* 0x000000018787b824 */ /* 0x100fe200078e0a06 */
[C---:B------:R-:W-:Y:S01]  /*5eb0*/  ISETP.GT.U32.AND P3, PT, R6.reuse, R145, PT ;  /* 0x000000910600720c */ /* 0x040fe20003f64070 */
[----:B------:R-:W-:Y:S02]  /*5ec0*/  @!P6 IMAD.IADD R149, R149, 0x1, -R6 ;  /* 0x000000019595e824 */ /* 0x000fe400078e0a06 */
[----:B------:R-:W-:Y:S02]  /*5ed0*/  @!P4 IMAD.MOV R107, RZ, RZ, -R107 ;  /* 0x000000ffff6bc224 */ /* 0x000fe400078e0a6b */
[----:B------:R-:W-:Y:S01]  /*5ee0*/  IMAD.MOV R4, RZ, RZ, -R4 ;  /* 0x000000ffff047224 */ /* 0x000fe200078e0a04 */
[C---:B------:R-:W-:Y:S01]  /*5ef0*/  ISETP.GT.U32.AND P6, PT, R6.reuse, R149, PT ;  /* 0x000000950600720c */ /* 0x040fe20003fc4070 */
[----:B------:R-:W-:Y:S02]  /*5f00*/  IMAD.MOV R85, RZ, RZ, -R85 ;  /* 0x000000ffff557224 */ /* 0x000fe400078e0a55 */
[----:B------:R-:W-:-:S02]  /*5f10*/  IMAD R127, R6, R4, R127 ;  /* 0x00000004067f7224 */ /* 0x000fc400078e027f */
[----:B------:R-:W-:Y:S02]  /*5f20*/  IMAD R129, R6, R85, R129 ;  /* 0x0000005506817224 */ /* 0x000fe400078e0281 */
[----:B------:R-:W-:Y:S02]  /*5f30*/  @!P3 IMAD.IADD R145, R145, 0x1, -R6 ;  /* 0x000000019191b824 */ /* 0x000fe400078e0a06 */
[----:B------:R-:W-:-:S03]  /*5f40*/  IMAD.HI.U32 R4, R0, R125, RZ ;  /* 0x0000007d00047227 */ /* 0x000fc600078e00ff */
[C---:B------:R-:W-:Y:S01]  /*5f50*/  ISETP.GT.U32.AND P3, PT, R6.reuse, R145, PT ;  /* 0x000000910600720c */ /* 0x040fe20003f64070 */
[----:B------:R-:W-:Y:S01]  /*5f60*/  @!P6 IMAD.IADD R149, R149, 0x1, -R6 ;  /* 0x000000019595e824 */ /* 0x000fe200078e0a06 */
[C---:B------:R-:W-:Y:S01]  /*5f70*/  ISETP.GT.U32.AND P6, PT, R6.reuse, R133, PT ;  /* 0x000000850600720c */ /* 0x040fe20003fc4070 */
[----:B------:R-:W-:Y:S02]  /*5f80*/  IMAD R111, R6, R86, R111 ;  /* 0x00000056066f7224 */ /* 0x000fe400078e026f */
[----:B------:R-:W-:Y:S01]  /*5f90*/  IMAD.MOV R84, RZ, RZ, -R4 ;  /* 0x000000ffff547224 */ /* 0x000fe200078e0a04 */
[----:B------:R-:W1:Y:S01]  /*5fa0*/  LDC.64 R86, c[0x0][0x3a8] ;  /* 0x0000ea00ff567b82 */ /* 0x000e620000000a00 */
[----:B------:R-:W-:-:S04]  /*5fb0*/  IMAD.HI.U32 R4, R0, R251, RZ ;  /* 0x000000fb00047227 */ /* 0x000fc800078e00ff */
[----:B------:R-:W-:Y:S02]  /*5fc0*/  IMAD.MOV R4, RZ, RZ, -R4 ;  /* 0x000000ffff047224 */ /* 0x000fe400078e0a04 */
[----:B------:R-:W-:Y:S01]  /*5fd0*/  @!P3 IADD3 R145, PT, PT, R145, -R6, RZ ;  /* 0x800000069191b210 */ /* 0x000fe20007ffe0ff */
[----:B------:R-:W-:Y:S01]  /*5fe0*/  VIADD R124, R198, 0x7a ;  /* 0x0000007ac67c7836 */ /* 0x000fe20000000000 */
[C---:B------:R-:W-:Y:S01]  /*5ff0*/  ISETP.GT.U32.AND P3, PT, R6.reuse, R131, PT ;  /* 0x000000830600720c */ /* 0x040fe20003f64070 */
[----:B------:R-:W-:Y:S02]  /*6000*/  @!P6 IMAD.IADD R133, R133, 0x1, -R6 ;  /* 0x000000018585e824 */ /* 0x000fe400078e0a06 */
[----:B------:R-:W-:Y:S01]  /*6010*/  IMAD R251, R6, R4, R251 ;  /* 0x0000000406fb7224 */ /* 0x000fe200078e02fb */
[----:B------:R-:W-:Y:S01]  /*6020*/  IABS R109, R124 ;  /* 0x0000007c006d7213 */ /* 0x000fe20000000000 */
[----:B------:R-:W-:Y:S01]  /*6030*/  VIADD R126, R198, 0x7e ;  /* 0x0000007ec67e7836 */ /* 0x000fe20000000000 */
[C---:B------:R-:W-:Y:S01]  /*6040*/  ISETP.GT.U32.AND P6, PT, R6.reuse, R133, PT ;  /* 0x000000850600720c */ /* 0x040fe20003fc4070 */
[----:B------:R-:W-:-:S02]  /*6050*/  IMAD R125, R6, R84, R125 ;  /* 0x00000054067d7224 */ /* 0x000fc400078e027d */
[----:B------:R-:W-:Y:S01]  /*6060*/  IMAD.HI.U32 R85, R0, R109, RZ ;  /* 0x0000006d00557227 */ /* 0x000fe200078e00ff */
[----:B------:R-:W-:-:S03]  /*6070*/  IABS R245, R126 ;  /* 0x0000007e00f57213 */ /* 0x000fc60000000000 */
[----:B------:R-:W-:Y:S01]  /*6080*/  @!P3 IADD3 R131, PT, PT, R131, -R6, RZ ;  /* 0x800000068383b210 */ /* 0x000fe20007ffe0ff */
[----:B------:R-:W-:Y:S01]  /*6090*/  IMAD.MOV R85, RZ, RZ, -R85 ;  /* 0x000000ffff557224 */ /* 0x000fe200078e0a55 */
[C---:B------:R-:W-:Y:S01]  /*60a0*/  ISETP.GT.U32.AND P3, PT, R6.reuse, R143, PT ;  /* 0x0000008f0600720c */ /* 0x040fe20003f64070 */
[----:B------:R-:W-:Y:S02]  /*60b0*/  @!P1 IMAD.MOV R110, RZ, RZ, -R110 ;  /* 0x000000ffff6e9224 */ /* 0x000fe400078e0a6e */
[C---:B------:R-:W-:Y:S02]  /*60c0*/  IMAD R109, R6.reuse, R85, R109 ;  /* 0x00000055066d7224 */ /* 0x040fe400078e026d */
[----:B------:R-:W-:Y:S01]  /*60d0*/  @!P6 IMAD.IADD R133, R133, 0x1, -R6 ;  /* 0x000000018585e824 */ /* 0x000fe200078e0a06 */
[----:B------:R-:W-:Y:S01]  /*60e0*/  ISETP.GT.U32.AND P6, PT, R6, R147, PT ;  /* 0x000000930600720c */ /* 0x000fe20003fc4070 */
[----:B------:R-:W-:-:S04]  /*60f0*/  IMAD.HI.U32 R84, R0, R247, RZ ;  /* 0x000000f700547227 */ /* 0x000fc800078e00ff */
[----:B------:R-:W-:Y:S01]  /*6100*/  IMAD.HI.U32 R4, R0, R245, RZ ;  /* 0x000000f500047227 */ /* 0x000fe200078e00ff */
[----:B------:R-:W-:-:S03]  /*6110*/  IADD3 R84, PT, PT, -R84, RZ, RZ ;  /* 0x000000ff54547210 */ /* 0x000fc60007ffe1ff */
[----:B------:R-:W-:Y:S02]  /*6120*/  @!P3 IMAD.IADD R143, R143, 0x1, -R6 ;  /* 0x000000018f8fb824 */ /* 0x000fe400078e0a06 */
[----:B------:R-:W-:-:S03]  /*6130*/  IMAD.HI.U32 R0, R0, R157, RZ ;  /* 0x0000009d00007227 */ /* 0x000fc600078e00ff */
[C---:B------:R-:W-:Y:S01]  /*6140*/  ISETP.GT.U32.AND P3, PT, R6.reuse, R143, PT ;  /* 0x0000008f0600720c */ /* 0x040fe20003f64070 */
[----:B------:R-:W-:Y:S01]  /*6150*/  @!P6 IMAD.IADD R147, R147, 0x1, -R6 ;  /* 0x000000019393e824 */ /* 0x000fe200078e0a06 */
[C---:B------:R-:W-:Y:S01]  /*6160*/  ISETP.GT.U32.AND P6, PT, R6.reuse, R131, PT ;  /* 0x000000830600720c */ /* 0x040fe20003fc4070 */
[----:B------:R-:W-:Y:S02]  /*6170*/  IMAD.MOV R4, RZ, RZ, -R4 ;  /* 0x000000ffff047224 */ /* 0x000fe400078e0a04 */
[----:B------:R-:W-:Y:S01]  /*6180*/  IMAD.MOV R0, RZ, RZ, -R0 ;  /* 0x000000ffff007224 */ /* 0x000fe200078e0a00 */
[C---:B------:R-:W-:Y:S01]  /*6190*/  ISETP.GT.U32.AND P4, PT, R6.reuse, R147, PT ;  /* 0x000000930600720c */ /* 0x040fe20003f84070 */
[C---:B------:R-:W-:Y:S02]  /*61a0*/  IMAD R245, R6.reuse, R4, R245 ;  /* 0x0000000406f57224 */ /* 0x040fe400078e02f5 */
[C---:B------:R-:W-:Y:S02]  /*61b0*/  IMAD R157, R6.reuse, R0, R157 ;  /* 0x00000000069d7224 */ /* 0x040fe400078e029d */
[----:B------:R-:W-:-:S02]  /*61c0*/  IMAD R247, R6, R84, R247 ;  /* 0x0000005406f77224 */ /* 0x000fc400078e02f7 */
[--C-:B------:R-:W-:Y:S01]  /*61d0*/  @!P3 IMAD.IADD R143, R143, 0x1, -R6.reuse ;  /* 0x000000018f8fb824 */ /* 0x100fe200078e0a06 */
[C---:B------:R-:W-:Y:S01]  /*61e0*/  ISETP.GT.U32.AND P3, PT, R6.reuse, R249, PT ;  /* 0x000000f90600720c */ /* 0x040fe20003f64070 */
[----:B------:R-:W-:Y:S01]  /*61f0*/  @!P6 IMAD.IADD R131, R131, 0x1, -R6 ;  /* 0x000000018383e824 */ /* 0x000fe200078e0a06 */
[----:B------:R-:W-:Y:S01]  /*6200*/  ISETP.GT.U32.AND P6, PT, R6, R129, PT ;  /* 0x000000810600720c */ /* 0x000fe20003fc4070 */
[----:B-1----:R-:W-:Y:S02]  /*6210*/  IMAD R0, R82, R87, RZ ;  /* 0x0000005752007224 */ /* 0x002fe400078e02ff */
[----:B------:R-:W-:Y:S01]  /*6220*/  @!P4 IADD3 R147, PT, PT, R147, -R6, RZ ;  /* 0x800000069393c210 */ /* 0x000fe20007ffe0ff */
[----:B------:R-:W-:Y:S01]  /*6230*/  IMAD R2, R2, UR74, RZ ;  /* 0x0000004a02027c24 */ /* 0x000fe2000f8e02ff */
[----:B------:R-:W-:Y:S01]  /*6240*/  ISETP.GT.U32.AND P4, PT, R6, R111, PT ;  /* 0x0000006f0600720c */ /* 0x000fe20003f84070 */
[----:B------:R-:W-:Y:S01]  /*6250*/  IMAD R3, R3, UR74, RZ ;  /* 0x0000004a03037c24 */ /* 0x000fe2000f8e02ff */
[----:B------:R-:W1:Y:S01]  /*6260*/  LDCU UR74, c[0x0][0x3b0] ;  /* 0x00007600ff4a77ac */ /* 0x000e620008000800 */
[----:B------:R-:W-:Y:S01]  /*6270*/  @!P2 IMAD.MOV R114, RZ, RZ, -R114 ;  /* 0x000000ffff72a224 */ /* 0x000fe200078e0a72 */
[----:B------:R-:W-:Y:S01]  /*6280*/  ISETP.GE.AND P2, PT, R118, RZ, PT ;  /* 0x000000ff7600720c */ /* 0x000fe20003f46270 */
[----:B------:R-:W-:-:S02]  /*6290*/  IMAD.MOV.U32 R118, RZ, RZ, R155 ;  /* 0x000000ffff767224 */ /* 0x000fc400078e009b */
[--C-:B------:R-:W-:Y:S01]  /*62a0*/  @!P3 IMAD.IADD R249, R249, 0x1, -R6.reuse ;  /* 0x00000001f9f9b824 */ /* 0x100fe200078e0a06 */
[----:B------:R-:W-:Y:S02]  /*62b0*/  @!P6 IADD3 R129, PT, PT, R129, -R6, RZ ;  /* 0x800000068181e210 */ /* 0x000fe40007ffe0ff */
[C---:B------:R-:W-:Y:S02]  /*62c0*/  ISETP.GT.U32.AND P6, PT, R6.reuse, R127, PT ;  /* 0x0000007f0600720c */ /* 0x040fe40003fc4070 */
[C---:B------:R-:W-:Y:S01]  /*62d0*/  ISETP.GT.U32.AND P0, PT, R6.reuse, R249, PT ;  /* 0x000000f90600720c */ /* 0x040fe20003f04070 */
[----:B------:R-:W-:Y:S01]  /*62e0*/  @!P4 IMAD.IADD R111, R111, 0x1, -R6 ;  /* 0x000000016f6fc824 */ /* 0x000fe200078e0a06 */
[----:B------:R-:W-:-:S03]  /*62f0*/  ISETP.GT.U32.AND P4, PT, R6, R129, PT ;  /* 0x000000810600720c */ /* 0x000fc60003f84070 */
[----:B------:R-:W-:Y:S02]  /*6300*/  @!P2 IADD3 R121, PT, PT, -R121, RZ, RZ ;  /* 0x000000ff7979a210 */ /* 0x000fe40007ffe1ff */
[----:B------:R-:W-:Y:S02]  /*6310*/  ISETP.GT.U32.AND P3, PT, R6, R111, PT ;  /* 0x0000006f0600720c */ /* 0x000fe40003f64070 */
[----:B------:R-:W-:Y:S02]  /*6320*/  ISETP.GE.AND P2, PT, R128, RZ, PT ;  /* 0x000000ff8000720c */ /* 0x000fe40003f46270 */
[--C-:B------:R-:W-:Y:S02]  /*6330*/  @!P6 IMAD.IADD R127, R127, 0x1, -R6.reuse ;  /* 0x000000017f7fe824 */ /* 0x100fe400078e0a06 */
[--C-:B------:R-:W-:Y:S01]  /*6340*/  @!P0 IMAD.IADD R249, R249, 0x1, -R6.reuse ;  /* 0x00000001f9f98824 */ /* 0x100fe200078e0a06 */
[C---:B------:R-:W-:Y:S01]  /*6350*/  ISETP.GT.U32.AND P0, PT, R6.reuse, R251, PT ;  /* 0x000000fb0600720c */ /* 0x040fe20003f04070 */
[----:B------:R-:W-:Y:S01]  /*6360*/  @!P4 IMAD.IADD R129, R129, 0x1, -R6 ;  /* 0x000000018181c824 */ /* 0x000fe200078e0a06 */
[----:B------:R-:W-:-:S02]  /*6370*/  ISETP.GT.U32.AND P4, PT, R6, R109, PT ;  /* 0x0000006d0600720c */ /* 0x000fc40003f84070 */
[C---:B------:R-:W-:Y:S02]  /*6380*/  ISETP.GT.U32.AND P6, PT, R6.reuse, R127, PT ;  /* 0x0000007f0600720c */ /* 0x040fe40003fc4070 */
[-C--:B------:R-:W-:Y:S02]  /*6390*/  @!P3 IADD3 R111, PT, PT, R111, -R6.reuse, RZ ;  /* 0x800000066f6fb210 */ /* 0x080fe40007ffe0ff */
[----:B------:R-:W-:Y:S02]  /*63a0*/  ISETP.GT.U32.AND P3, PT, R6, R125, PT ;  /* 0x0000007d0600720c */ /* 0x000fe40003f64070 */
[----:B------:R-:W-:Y:S02]  /*63b0*/  @!P2 IADD3 R113, PT, PT, -R113, RZ, RZ ;  /* 0x000000ff7171a210 */ /* 0x000fe40007ffe1ff */
[----:B------:R-:W-:Y:S01]  /*63c0*/  ISETP.GE.AND P2, PT, R130, RZ, PT ;  /* 0x000000ff8200720c */ /* 0x000fe20003f46270 */
[----:B------:R-:W-:Y:S02]  /*63d0*/  @!P0 IMAD.IADD R251, R251, 0x1, -R6 ;  /* 0x00000001fbfb8824 */ /* 0x000fe400078e0a06 */
[----:B------:R-:W-:-:S02]  /*63e0*/  @!P4 IADD3 R109, PT, PT, R109, -R6, RZ ;  /* 0x800000066d6dc210 */ /* 0x000fc40007ffe0ff */
[C---:B------:R-:W-:Y:S01]  /*63f0*/  ISETP.GT.U32.AND P4, PT, R6.reuse, R245, PT ;  /* 0x000000f50600720c */ /* 0x040fe20003f84070 */
[--C-:B------:R-:W-:Y:S01]  /*6400*/  @!P6 IMAD.IADD R127, R127, 0x1, -R6.reuse ;  /* 0x000000017f7fe824 */ /* 0x100fe200078e0a06 */
[----:B------:R-:W-:Y:S02]  /*6410*/  ISETP.GT.U32.AND P1, PT, R6, R251, PT ;  /* 0x000000fb0600720c */ /* 0x000fe40003f24070 */
[----:B------:R-:W-:Y:S01]  /*6420*/  @!P3 IMAD.IADD R125, R125, 0x1, -R6 ;  /* 0x000000017d7db824 */ /* 0x000fe200078e0a06 */
[----:B------:R-:W-:Y:S02]  /*6430*/  ISETP.GE.AND P3, PT, R116, RZ, PT ;  /* 0x000000ff7400720c */ /* 0x000fe40003f66270 */
[----:B------:R-:W-:Y:S02]  /*6440*/  MOV R116, R151 ;  /* 0x0000009700747202 */ /* 0x000fe40000000f00 */
[C---:B------:R-:W-:Y:S02]  /*6450*/  ISETP.GT.U32.AND P0, PT, R6.reuse, R109, PT ;  /* 0x0000006d0600720c */ /* 0x040fe40003f04070 */
[----:B------:R-:W-:-:S02]  /*6460*/  ISETP.GT.U32.AND P6, PT, R6, R247, PT ;  /* 0x000000f70600720c */ /* 0x000fc40003fc4070 */
[--C-:B------:R-:W-:Y:S02]  /*6470*/  @!P4 IMAD.IADD R245, R245, 0x1, -R6.reuse ;  /* 0x00000001f5f5c824 */ /* 0x100fe400078e0a06 */
[----:B------:R-:W-:Y:S01]  /*6480*/  @!P1 IMAD.IADD R251, R251, 0x1, -R6 ;  /* 0x00000001fbfb9824 */ /* 0x000fe200078e0a06 */
[C---:B------:R-:W-:Y:S02]  /*6490*/  ISETP.GT.U32.AND P1, PT, R6.reuse, R157, PT ;  /* 0x0000009d0600720c */ /* 0x040fe40003f24070 */
[----:B------:R-:W-:Y:S01]  /*64a0*/  ISETP.GT.U32.AND P4, PT, R6, R245, PT ;  /* 0x000000f50600720c */ /* 0x000fe20003f84070 */
[----:B------:R-:W-:Y:S01]  /*64b0*/  @!P3 IMAD.MOV R116, RZ, RZ, -R116 ;  /* 0x000000ffff74b224 */ /* 0x000fe200078e0a74 */
[----:B------:R-:W-:Y:S02]  /*64c0*/  ISETP.GE.AND P3, PT, R198, RZ, PT ;  /* 0x000000ffc600720c */ /* 0x000fe40003f66270 */
[----:B------:R-:W-:Y:S01]  /*64d0*/  @!P0 IMAD.IADD R109, R109, 0x1, -R6 ;  /* 0x000000016d6d8824 */ /* 0x000fe200078e0a06 */
[----:B------:R-:W-:-:S02]  /*64e0*/  ISETP.GE.AND P0, PT, R164, RZ, PT ;  /* 0x000000ffa400720c */ /* 0x000fc40003f06270 */
[-C--:B------:R-:W-:Y:S02]  /*64f0*/  @!P6 IADD3 R247, PT, PT, R247, -R6.reuse, RZ ;  /* 0x80000006f7f7e210 */ /* 0x080fe40007ffe0ff */
[C---:B------:R-:W-:Y:S02]  /*6500*/  ISETP.GT.U32.AND P6, PT, R6.reuse, R125, PT ;  /* 0x0000007d0600720c */ /* 0x040fe40003fc4070 */
[----:B------:R-:W-:Y:S01]  /*6510*/  @!P1 IMAD.IADD R157, R157, 0x1, -R6 ;  /* 0x000000019d9d9824 */ /* 0x000fe200078e0a06 */
[C---:B------:R-:W-:Y:S02]  /*6520*/  ISETP.GT.U32.AND P5, PT, R6.reuse, R247, PT ;  /* 0x000000f70600720c */ /* 0x040fe40003fa4070 */
[----:B------:R-:W-:Y:S02]  /*6530*/  @!P4 IADD3 R245, PT, PT, R245, -R6, RZ ;  /* 0x80000006f5f5c210 */ /* 0x000fe40007ffe0ff */
[----:B------:R-:W-:Y:S02]  /*6540*/  ISETP.GT.U32.AND P1, PT, R6, R157, PT ;  /* 0x0000009d0600720c */ /* 0x000fe40003f24070 */
[----:B------:R-:W-:Y:S01]  /*6550*/  LEA R4, P4, R0, UR6, 0x2 ;  /* 0x0000000600047c11 */ /* 0x000fe2000f8810ff */
[----:B------:R-:W2:Y:S01]  /*6560*/  LDCU UR6, c[0x0][0x3b0] ;  /* 0x00007600ff0677ac */ /* 0x000ea20008000800 */
[----:B------:R-:W-:-:S02]  /*6570*/  @!P0 IADD3 R118, PT, PT, -R118, RZ, RZ ;  /* 0x000000ff76768210 */ /* 0x000fc40007ffe1ff */
[----:B------:R-:W-:Y:S01]  /*6580*/  LEA.HI.X.SX32 R0, R0, UR7, 0x2, P4 ;  /* 0x0000000700007c11 */ /* 0x000fe2000a0f16ff */
[----:B------:R-:W3:Y:S01]  /*6590*/  LDCU UR7, c[0x0][0x3b0] ;  /* 0x00007600ff0777ac */ /* 0x000ee20008000800 */
[C---:B------:R-:W-:Y:S01]  /*65a0*/  LEA R84, P4, R2.reuse, UR4, 0x2 ;  /* 0x0000000402547c11 */ /* 0x040fe2000f8810ff */
[--C-:B------:R-:W-:Y:S01]  /*65b0*/  @!P5 IMAD.IADD R247, R247, 0x1, -R6.reuse ;  /* 0x00000001f7f7d824 */ /* 0x100fe200078e0a06 */
[----:B------:R-:W-:Y:S02]  /*65c0*/  ISETP.NE.AND P0, PT, R5, RZ, PT ;  /* 0x000000ff0500720c */ /* 0x000fe40003f05270 */
[----:B------:R-:W-:Y:S01]  /*65d0*/  LEA.HI.X.SX32 R85, R2, UR5, 0x2, P4 ;  /* 0x0000000502557c11 */ /* 0x000fe2000a0f16ff */
[----:B------:R-:W-:Y:S01]  /*65e0*/  @!P1 IMAD.IADD R157, R157, 0x1, -R6 ;  /* 0x000000019d9d9824 */ /* 0x000fe200078e0a06 */
[----:B------:R-:W-:Y:S01]  /*65f0*/  LEA R2, P4, R3, UR4, 0x2 ;  /* 0x0000000403027c11 */ /* 0x000fe2000f8810ff */
[----:B------:R-:W4:Y:S01]  /*6600*/  LDCU UR4, c[0x0][0x3b0] ;  /* 0x00007600ff0477ac */ /* 0x000f220008000800 */
[----:B------:R-:W-:-:S02]  /*6610*/  ISETP.GE.AND P1, PT, R160, RZ, PT ;  /* 0x000000ffa000720c */ /* 0x000fc40003f26270 */
[----:B------:R-:W-:Y:S02]  /*6620*/  @!P3 IADD3 R157, PT, PT, -R157, RZ, RZ ;  /* 0x000000ff9d9db210 */ /* 0x000fe40007ffe1ff */
[----:B------:R-:W-:Y:S02]  /*6630*/  ISETP.GE.AND P3, PT, R162, RZ, PT ;  /* 0x000000ffa200720c */ /* 0x000fe40003f66270 */
[----:B------:R-:W-:Y:S01]  /*6640*/  LEA.HI.X.SX32 R3, R3, UR5, 0x2, P4 ;  /* 0x0000000503037c11 */ /* 0x000fe2000a0f16ff */
[----:B------:R-:W1:Y:S01]  /*6650*/  LDCU UR5, c[0x0][0x3b0] ;  /* 0x00007600ff0577ac */ /* 0x000e620008000800 */
[----:B------:R-:W-:Y:S02]  /*6660*/  ISETP.GE.AND P4, PT, R159, RZ, PT ;  /* 0x000000ff9f00720c */ /* 0x000fe40003f86270 */
[----:B------:R-:W-:Y:S02]  /*6670*/  LOP3.LUT R5, RZ, R5, RZ, 0x33, !PT ;  /* 0x00000005ff057212 */ /* 0x000fe400078e33ff */
[----:B------:R-:W-:Y:S01]  /*6680*/  ISETP.GE.AND P5, PT, R161, RZ, PT ;  /* 0x000000ffa100720c */ /* 0x000fe20003fa6270 */
[----:B------:R-:W-:Y:S01]  /*6690*/  @!P1 IMAD.MOV R117, RZ, RZ, -R117 ;  /* 0x000000ffff759224 */ /* 0x000fe200078e0a75 */
[----:B------:R-:W-:Y:S01]  /*66a0*/  SEL R213, R5, R14, !P0 ;  /* 0x0000000e05d57207 */ /* 0x000fe20004000000 */
[----:B------:R-:W-:Y:S01]  /*66b0*/  IMAD.MOV.U32 R14, RZ, RZ, R135 ;  /* 0x000000ffff0e7224 */ /* 0x000fe200078e0087 */
[----:B------:R-:W-:-:S02]  /*66c0*/  ISETP.GE.AND P1, PT, R140, RZ, PT ;  /* 0x000000ff8c00720c */ /* 0x000fc40003f26270 */
[----:B------:R-:W-:Y:S01]  /*66d0*/  @!P3 IADD3 R115, PT, PT, -R115, RZ, RZ ;  /* 0x000000ff7373b210 */ /* 0x000fe20007ffe1ff */
[----:B------:R-:W-:Y:S01]  /*66e0*/  IMAD R213, R213, UR70, RZ ;  /* 0x00000046d5d57c24 */ /* 0x000fe2000f8e02ff */
[----:B------:R-:W-:Y:S01]  /*66f0*/  ISETP.GE.AND P3, PT, R152, RZ, PT ;  /* 0x000000ff9800720c */ /* 0x000fe20003f66270 */
[----:B------:R-:W-:Y:S01]  /*6700*/  @!P4 IMAD.MOV R119, RZ, RZ, -R119 ;  /* 0x000000ffff77c224 */ /* 0x000fe200078e0a77 */
[----:B------:R-:W-:Y:S01]  /*6710*/  ISETP.GE.AND P4, PT, R150, RZ, PT ;  /* 0x000000ff9600720c */ /* 0x000fe20003f86270 */
[----:B------:R-:W1:Y:S01]  /*6720*/  LDCU UR70, c[0x0][0x3b0] ;  /* 0x00007600ff4677ac */ /* 0x000e620008000800 */
[C---:B------:R-:W-:Y:S01]  /*6730*/  SEL R233, R5.reuse, R12, !P0 ;  /* 0x0000000c05e97207 */ /* 0x040fe20004000000 */
[----:B------:R-:W-:Y:S01]  /*6740*/  @!P5 IMAD.MOV R123, RZ, RZ, -R123 ;  /* 0x000000ffff7bd224 */ /* 0x000fe200078e0a7b */
[----:B------:R-:W-:Y:S02]  /*6750*/  MOV R12, R137 ;  /* 0x00000089000c7202 */ /* 0x000fe40000000f00 */
[C---:B------:R-:W-:Y:S01]  /*6760*/  SEL R237, R5.reuse, R10, !P0 ;  /* 0x0000000a05ed7207 */ /* 0x040fe20004000000 */
[----:B------:R-:W-:Y:S01]  /*6770*/  IMAD.MOV.U32 R10, RZ, RZ, R139 ;  /* 0x000000ffff0a7224 */ /* 0x000fe200078e008b */
[----:B------:R-:W-:Y:S01]  /*6780*/  SEL R227, R5, R22, !P0 ;  /* 0x0000001605e37207 */ /* 0x000fe20004000000 */
[----:B------:R-:W-:Y:S01]  /*6790*/  @!P1 IMAD.MOV R12, RZ, RZ, -R12 ;  /* 0x000000ffff0c9224 */ /* 0x000fe200078e0a0c */
[----:B------:R-:W-:Y:S01]  /*67a0*/  ISETP.GE.AND P1, PT, R154, RZ, PT ;  /* 0x000000ff9a00720c */ /* 0x000fe20003f26270 */
[----:B------:R-:W-:Y:S01]  /*67b0*/  IMAD.MOV.U32 R22, RZ, RZ, R147 ;  /* 0x000000ffff167224 */ /* 0x000fe200078e0093 */
[----:B------:R-:W-:Y:S01]  /*67c0*/  @!P3 IADD3 R14, PT, PT, -R14, RZ, RZ ;  /* 0x000000ff0e0eb210 */ /* 0x000fe20007ffe1ff */
[----:B------:R-:W-:Y:S01]  /*67d0*/  @!P4 IMAD.MOV R10, RZ, RZ, -R10 ;  /* 0x000000ffff0ac224 */ /* 0x000fe200078e0a0a */
[----:B------:R-:W-:Y:S01]  /*67e0*/  ISETP.GE.AND P3, PT, R144, RZ, PT ;  /* 0x000000ff9000720c */ /* 0x000fe20003f66270 */
[----:B------:R-:W-:Y:S01]  /*67f0*/  IMAD R237, R237, UR72, RZ ;  /* 0x00000048eded7c24 */ /* 0x000fe2000f8e02ff */
[----:B------:R-:W-:Y:S01]  /*6800*/  ISETP.GE.AND P5, PT, R138, RZ, PT ;  /* 0x000000ff8a00720c */ /* 0x000fe20003fa6270 */
[----:B------:R-:W-:Y:S01]  /*6810*/  IMAD R233, R233, UR72, RZ ;  /* 0x00000048e9e97c24 */ /* 0x000fe2000f8e02ff */
[----:B------:R-:W-:Y:S01]  /*6820*/  ISETP.GE.AND P4, PT, R120, RZ, PT ;  /* 0x000000ff7800720c */ /* 0x000fe20003f86270 */
[----:B------:R-:W-:Y:S01]  /*6830*/  IMAD R227, R227, UR72, RZ ;  /* 0x00000048e3e37c24 */ /* 0x000fe2000f8e02ff */
[----:B------:R-:W-:-:S02]  /*6840*/  SEL R209, R5, R18, !P0 ;  /* 0x0000001205d17207 */ /* 0x000fc40004000000 */
[----:B------:R-:W-:Y:S01]  /*6850*/  MOV R18, R145 ;  /* 0x0000009100127202 */ /* 0x000fe20000000f00 */
[----:B------:R-:W-:Y:S01]  /*6860*/  @!P1 IMAD.MOV R131, RZ, RZ, -R131 ;  /* 0x000000ffff839224 */ /* 0x000fe200078e0a83 */
[C---:B------:R-:W-:Y:S01]  /*6870*/  SEL R197, R5.reuse, R20, !P0 ;  /* 0x0000001405c57207 */ /* 0x040fe20004000000 */
[----:B------:R-:W-:Y:S01]  /*6880*/  IMAD.MOV.U32 R20, RZ, RZ, R133 ;  /* 0x000000ffff147224 */ /* 0x000fe200078e0085 */
[----:B------:R-:W-:Y:S01]  /*6890*/  SEL R203, R5, R8, !P0 ;  /* 0x0000000805cb7207 */ /* 0x000fe20004000000 */
[----:B------:R-:W-:Y:S01]  /*68a0*/  IMAD.MOV.U32 R8, RZ, RZ, R141 ;  /* 0x000000ffff087224 */ /* 0x000fe200078e008d */
[----:B------:R-:W-:Y:S01]  /*68b0*/  @!P3 IADD3 R22, PT, PT, -R22, RZ, RZ ;  /* 0x000000ff1616b210 */ /* 0x000fe20007ffe1ff */
[----:B------:R-:W-:Y:S01]  /*68c0*/  @!P2 IMAD.MOV R18, RZ, RZ, -R18 ;  /* 0x000000ffff12a224 */ /* 0x000fe200078e0a12 */
[----:B------:R-:W-:Y:S01]  /*68d0*/  ISETP.GE.AND P3, PT, R134, RZ, PT ;  /* 0x000000ff8600720c */ /* 0x000fe20003f66270 */
[----:B------:R-:W-:Y:S01]  /*68e0*/  @!P5 IMAD.MOV R8, RZ, RZ, -R8 ;  /* 0x000000ffff08d224 */ /* 0x000fe200078e0a08 */
[----:B------:R-:W-:Y:S01]  /*68f0*/  ISETP.GE.AND P2, PT, R122, RZ, PT ;  /* 0x000000ff7a00720c */ /* 0x000fe20003f46270 */
[----:B------:R-:W-:Y:S01]  /*6900*/  IMAD R203, R203, UR73, RZ ;  /* 0x00000049cbcb7c24 */ /* 0x000fe2000f8e02ff */
[----:B------:R-:W-:Y:S01]  /*6910*/  SEL R139, R5, R57, !P0 ;  /* 0x00000039058b7207 */ /* 0x000fe20004000000 */
[----:B------:R-:W1:Y:S01]  /*6920*/  LDCU UR73, c[0x0][0x3b0] ;  /* 0x00007600ff4977ac */ /* 0x000e620008000800 */
[----:B------:R-:W-:Y:S01]  /*6930*/  @!P4 IADD3 R20, PT, PT, -R20, RZ, RZ ;  /* 0x000000ff1414c210 */ /* 0x000fe20007ffe1ff */
[----:B------:R-:W-:Y:S01]  /*6940*/  IMAD R209, R209, UR68, RZ ;  /* 0x00000044d1d17c24 */ /* 0x000fe2000f8e02ff */
[----:B------:R-:W-:Y:S01]  /*6950*/  ISETP.GE.AND P1, PT, R146, RZ, PT ;  /* 0x000000ff9200720c */ /* 0x000fe20003f26270 */
[----:B------:R-:W-:Y:S01]  /*6960*/  IMAD R139, R139, UR33, RZ ;  /* 0x000000218b8b7c24 */ /* 0x000fe2000f8e02ff */
[----:B------:R-:W-:Y:S01]  /*6970*/  ISETP.GE.AND P5, PT, R142, RZ, PT ;  /* 0x000000ff8e00720c */ /* 0x000fe20003fa6270 */
[----:B------:R-:W1:Y:S01]  /*6980*/  LDCU UR33, c[0x0][0x3b0] ;  /* 0x00007600ff2177ac */ /* 0x000e620008000800 */
[----:B------:R-:W-:Y:S01]  /*6990*/  ISETP.GE.AND P4, PT, R156, RZ, PT ;  /* 0x000000ff9c00720c */ /* 0x000fe20003f86270 */
[----:B------:R-:W-:Y:S01]  /*69a0*/  IMAD R197, R197, UR64, RZ ;  /* 0x00000040c5c57c24 */ /* 0x000fe2000f8e02ff */
[C---:B------:R-:W-:Y:S01]  /*69b0*/  SEL R159, R5.reuse, R45, !P0 ;  /* 0x0000002d059f7207 */ /* 0x040fe20004000000 */
[----:B------:R-:W1:Y:S01]  /*69c0*/  LDCU UR68, c[0x0][0x3b0] ;  /* 0x00007600ff4477ac */ /* 0x000e620008000800 */
[----:B------:R-:W-:-:S02]  /*69d0*/  SEL R155, R5, R49, !P0 ;  /* 0x00000031059b7207 */ /* 0x000fc40004000000 */
[----:B------:R-:W-:Y:S01]  /*69e0*/  @!P3 IADD3 R127, PT, PT, -R127, RZ, RZ ;  /* 0x000000ff7f7fb210 */ /* 0x000fe20007ffe1ff */
[----:B------:R-:W-:Y:S01]  /*69f0*/  IMAD R159, R159, UR43, RZ ;  /* 0x0000002b9f9f7c24 */ /* 0x000fe2000f8e02ff */
[----:B------:R-:W-:Y:S01]  /*6a00*/  SEL R64, R5, R64, !P0 ;  /* 0x0000004005407207 */ /* 0x000fe20004000000 */
[----:B------:R-:W1:Y:S01]  /*6a10*/  LDCU UR43, c[0x0][0x3b0] ;  /* 0x00007600ff2b77ac */ /* 0x000e620008000800 */
[----:B------:R-:W-:Y:S01]  /*6a20*/  ISETP.GE.AND P3, PT, R126, RZ, PT ;  /* 0x000000ff7e00720c */ /* 0x000fe20003f66270 */
[----:B------:R-:W-:Y:S01]  /*6a30*/  IMAD R155, R155, UR41, RZ ;  /* 0x000000299b9b7c24 */ /* 0x000fe2000f8e02ff */
[C---:B------:R-:W-:Y:S01]  /*6a40*/  SEL R217, R5.reuse, R40, !P0 ;  /* 0x0000002805d97207 */ /* 0x040fe20004000000 */
[----:B------:R-:W1:Y:S01]  /*6a50*/  LDCU UR41, c[0x0][0x3b0] ;  /* 0x00007600ff2977ac */ /* 0x000e620008000800 */
[C---:B------:R-:W-:Y:S01]  /*6a60*/  SEL R40, R5.reuse, R127, !P0 ;  /* 0x0000007f05287207 */ /* 0x040fe20004000000 */
[----:B------:R-:W-:Y:S01]  /*6a70*/  IMAD R127, R64, UR27, RZ ;  /* 0x0000001b407f7c24 */ /* 0x000fe2000f8e02ff */
[----:B------:R-:W-:Y:S01]  /*6a80*/  SEL R205, R5, R16, !P0 ;  /* 0x0000001005cd7207 */ /* 0x000fe20004000000 */
[----:B------:R-:W-:Y:S01]  /*6a90*/  IMAD.MOV.U32 R16, RZ, RZ, R149 ;  /* 0x000000ffff107224 */ /* 0x000fe200078e0095 */
[----:B------:R-:W-:Y:S01]  /*6aa0*/  @!P6 IADD3 R125, PT, PT, R125, -R6, RZ ;  /* 0x800000067d7de210 */ /* 0x000fe20007ffe0ff */
[----:B------:R-:W1:Y:S01]  /*6ab0*/  LDCU UR27, c[0x0][0x3b0] ;  /* 0x00007600ff1b77ac */ /* 0x000e620008000800 */
[----:B------:R-:W-:Y:S01]  /*6ac0*/  SEL R243, R5, R157, !P0 ;  /* 0x0000009d05f37207 */ /* 0x000fe20004000000 */
[----:B------:R-:W-:Y:S01]  /*6ad0*/  IMAD.MOV.U32 R6, RZ, RZ, R153 ;  /* 0x000000ffff067224 */ /* 0x000fe200078e0099 */
[----:B------:R-:W-:Y:S01]  /*6ae0*/  @!P2 IADD3 R129, PT, PT, -R129, RZ, RZ ;  /* 0x000000ff8181a210 */ /* 0x000fe20007ffe1ff */
[----:B------:R-:W-:Y:S01]  /*6af0*/  @!P1 IMAD.MOV R249, RZ, RZ, -R249 ;  /* 0x000000fffff99224 */ /* 0x000fe200078e0af9 */
[C---:B------:R-:W-:Y:S01]  /*6b00*/  SEL R161, R5.reuse, R44, !P0 ;  /* 0x0000002c05a17207 */ /* 0x040fe20004000000 */
[----:B------:R-:W-:Y:S01]  /*6b10*/  @!P5 IMAD.MOV R16, RZ, RZ, -R16 ;  /* 0x000000ffff10d224 */ /* 0x000fe200078e0a10 */
[----:B------:R-:W-:Y:S01]  /*6b20*/  ISETP.GE.AND P2, PT, R158, RZ, PT ;  /* 0x000000ff9e00720c */ /* 0x000fe20003f46270 */
[----:B------:R-:W-:Y:S01]  /*6b30*/  @!P4 IMAD.MOV R111, RZ, RZ, -R111 ;  /* 0x000000ffff6fc224 */ /* 0x000fe200078e0a6f */
[----:B------:R-:W-:Y:S01]  /*6b40*/  SEL R153, R5, R51, !P0 ;  /* 0x0000003305997207 */ /* 0x000fe20004000000 */
[----:B------:R-:W-:Y:S01]  /*6b50*/  IMAD R243, R243, UR72, RZ ;  /* 0x00000048f3f37c24 */ /* 0x000fe2000f8e02ff */
[----:B------:R-:W-:Y:S01]  /*6b60*/  SEL R63, R5, R63, !P0 ;  /* 0x0000003f053f7207 */ /* 0x000fe20004000000 */
[----:B-----5:R-:W-:Y:S01]  /*6b70*/  IMAD R161, R161, UR44, RZ ;  /* 0x0000002ca1a17c24 */ /* 0x020fe2000f8e02ff */
[----:B------:R-:W-:Y:S01]  /*6b80*/  ISETP.GE.AND P1, PT, R136, RZ, PT ;  /* 0x000000ff8800720c */ /* 0x000fe20003f26270 */
[----:B------:R-:W5:Y:S01]  /*6b90*/  LDCU UR44, c[0x0][0x3b0] ;  /* 0x00007600ff2c77ac */ /* 0x000f620008000800 */
[----:B------:R-:W-:Y:S01]  /*6ba0*/  SEL R241, R5, R7, !P0 ;  /* 0x0000000705f17207 */ /* 0x000fe20004000000 */
[----:B------:R-:W-:Y:S01]  /*6bb0*/  IMAD R153, R153, UR40, RZ ;  /* 0x0000002899997c24 */ /* 0x000fe2000f8e02ff */
[----:B------:R-:W-:Y:S01]  /*6bc0*/  ISETP.GE.AND P4, PT, R148, RZ, PT ;  /* 0x000000ff9400720c */ /* 0x000fe20003f86270 */
[----:B------:R-:W1:Y:S01]  /*6bd0*/  LDCU UR40, c[0x0][0x3b0] ;  /* 0x00007600ff2877ac */ /* 0x000e620008000800 */
[----:B------:R-:W-:Y:S01]  /*6be0*/  SEL R231, R5, R13, !P0 ;  /* 0x0000000d05e77207 */ /* 0x000fe20004000000 */
[----:B------:R-:W-:Y:S01]  /*6bf0*/  IMAD R241, R241, UR72, RZ ;  /* 0x00000048f1f17c24 */ /* 0x000fe2000f8e02ff */
[----:B------:R-:W-:Y:S01]  /*6c00*/  SEL R173, R5, R36, !P0 ;  /* 0x0000002405ad7207 */ /* 0x000fe20004000000 */
[----:B------:R-:W-:Y:S01]  /*6c10*/  IMAD R217, R217, UR72, RZ ;  /* 0x00000048d9d97c24 */ /* 0x000fe2000f8e02ff */
[----:B------:R-:W-:Y:S01]  /*6c20*/  SEL R71, R5, R71, !P0 ;  /* 0x0000004705477207 */ /* 0x000fe20004000000 */
[----:B------:R-:W-:Y:S01]  /*6c30*/  IMAD R231, R231, UR72, RZ ;  /* 0x00000048e7e77c24 */ /* 0x000fe2000f8e02ff */
[C---:B------:R-:W-:Y:S01]  /*6c40*/  SEL R13, R5.reuse, R95, !P0 ;  /* 0x0000005f050d7207 */ /* 0x040fe20004000000 */
[----:B------:R-:W-:Y:S01]  /*6c50*/  @!P1 IMAD.MOV R247, RZ, RZ, -R247 ;  /* 0x000000fffff79224 */ /* 0x000fe200078e0af7 */
[----:B------:R-:W-:Y:S01]  /*6c60*/  SEL R36, R5, R129, !P0 ;  /* 0x0000008105247207 */ /* 0x000fe20004000000 */
[----:B------:R-:W-:Y:S01]  /*6c70*/  IMAD R129, R63, UR28, RZ ;  /* 0x0000001c3f817c24 */ /* 0x000fe2000f8e02ff */
[----:B------:R-:W-:Y:S01]  /*6c80*/  ISETP.GE.AND P6, PT, R163, RZ, PT ;  /* 0x000000ffa300720c */ /* 0x000fe20003fc6270 */
[----:B------:R-:W2:Y:S01]  /*6c90*/  LDCU UR28, c[0x0][0x3b0] ;  /* 0x00007600ff1c77ac */ /* 0x000ea20008000800 */
[C---:B------:R-:W-:Y:S01]  /*6ca0*/  SEL R201, R5.reuse, R21, !P0 ;  /* 0x0000001505c97207 */ /* 0x040fe20004000000 */
[----:B------:R-:W-:Y:S01]  /*6cb0*/  @!P4 IMAD.MOV R251, RZ, RZ, -R251 ;  /* 0x000000fffffbc224 */ /* 0x000fe200078e0afb */
[----:B------:R-:W-:Y:S01]  /*6cc0*/  SEL R249, R5, R249, !P0 ;  /* 0x000000f905f97207 */ /* 0x000fe20004000000 */
[----:B------:R-:W-:Y:S01]  /*6cd0*/  IMAD R205, R205, UR66, RZ ;  /* 0x00000042cdcd7c24 */ /* 0x000fe2000f8e02ff */
[----:B------:R-:W-:Y:S01]  /*6ce0*/  SEL R207, R5, R19, !P0 ;  /* 0x0000001305cf7207 */ /* 0x000fe20004000000 */
[----:B------:R-:W-:Y:S01]  /*6cf0*/  IMAD R201, R201, UR65, RZ ;  /* 0x00000041c9c97c24 */ /* 0x000fe2000f8e02ff */
[----:B------:R-:W-:Y:S01]  /*6d00*/  @!P3 IADD3 R245, PT, PT, -R245, RZ, RZ ;  /* 0x000000fff5f5b210 */ /* 0x000fe20007ffe1ff */
[----:B------:R-:W-:Y:S01]  /*6d10*/  IMAD R173, R173, UR52, RZ ;  /* 0x00000034adad7c24 */ /* 0x000fe2000f8e02ff */
[C---:B------:R-:W-:Y:S01]  /*6d20*/  SEL R21, R5.reuse, R16, !P0 ;  /* 0x0000001005157207 */ /* 0x040fe20004000000 */
[----:B------:R-:W-:Y:S01]  /*6d30*/  VIADD R16, R252, 0xfffffffd ;  /* 0xfffffffdfc107836 */ /* 0x000fe20000000000 */
[----:B------:R-:W-:Y:S01]  /*6d40*/  SEL R19, R5, R113, !P0 ;  /* 0x0000007105137207 */ /* 0x000fe20004000000 */
[----:B------:R-:W-:Y:S01]  /*6d50*/  IMAD R113, R71, UR22, RZ ;  /* 0x0000001647717c24 */ /* 0x000fe2000f8e02ff */
[----:B------:R-:W-:Y:S01]  /*6d60*/  LEA R248, P3, R243, R4, 0x2 ;  /* 0x00000004f3f87211 */ /* 0x000fe200078610ff */
[----:B-1----:R-:W-:Y:S01]  /*6d70*/  IMAD R71, R13, UR73, RZ ;  /* 0x000000490d477c24 */ /* 0x002fe2000f8e02ff */
[----:B------:R-:W-:Y:S01]  /*6d80*/  SEL R12, R5, R12, !P0 ;  /* 0x0000000c050c7207 */ /* 0x000fe20004000000 */
[----:B------:R-:W-:Y:S01]  /*6d90*/  IMAD R13, R249, UR33, RZ ;  /* 0x00000021f90d7c24 */ /* 0x000fe2000f8e02ff */
[C---:B------:R-:W-:Y:S01]  /*6da0*/  SEL R239, R5.reuse, R9, !P0 ;  /* 0x0000000905ef7207 */ /* 0x040fe20004000000 */
[----:B------:R-:W-:Y:S01]  /*6db0*/  @!P6 IMAD.MOV R6, RZ, RZ, -R6 ;  /* 0x000000ffff06e224 */ /* 0x000fe200078e0a06 */
[----:B------:R-:W-:Y:S01]  /*6dc0*/  SEL R245, R5, R245, !P0 ;  /* 0x000000f505f57207 */ /* 0x000fe20004000000 */
[----:B------:R-:W-:Y:S01]  /*6dd0*/  IMAD R207, R207, UR67, RZ ;  /* 0x00000043cfcf7c24 */ /* 0x000fe2000f8e02ff */
[----:B------:R-:W-:Y:S01]  /*6de0*/  @!P2 IADD3 R125, PT, PT, -R125, RZ, RZ ;  /* 0x000000ff7d7da210 */ /* 0x000fe20007ffe1ff */
[----:B------:R-:W-:Y:S01]  /*6df0*/  IMAD R239, R239, UR72, RZ ;  /* 0x00000048efef7c24 */ /* 0x000fe2000f8e02ff */
[----:B------:R-:W-:Y:S01]  /*6e00*/  LEA.HI.X.SX32 R249, R243, R0, 0x2, P3 ;  /* 0x00000000f3f97211 */ /* 0x000fe200018f16ff */
[----:B------:R-:W1:Y:S01]  /*6e10*/  LDCU UR67, c[0x0][0x3b0] ;  /* 0x00007600ff4377ac */ /* 0x000e620008000800 */
[----:B------:R-:W-:-:S02]  /*6e20*/  SEL R235, R5, R11, !P0 ;  /* 0x0000000b05eb7207 */ /* 0x000fc40004000000 */
[----:B------:R-:W-:Y:S01]  /*6e30*/  ISETP.GE.U32.AND P2, PT, R16, 0x7fffff7e, PT ;  /* 0x7fffff7e1000780c */ /* 0x000fe20003f46070 */
[----:B------:R-:W-:Y:S01]  /*6e40*/  IMAD R16, R12, UR43, RZ ;  /* 0x0000002b0c107c24 */ /* 0x000fe2000f8e02ff */
[-C--:B------:R-:W-:Y:S01]  /*6e50*/  LEA R244, P3, R241, R4.reuse, 0x2 ;  /* 0x00000004f1f47211 */ /* 0x080fe200078610ff */
[----:B------:R-:W-:Y:S01]  /*6e60*/  IMAD R12, R21, UR41, RZ ;  /* 0x00000029150c7c24 */ /* 0x000fe2000f8e02ff */
[----:B------:R-:W-:Y:S01]  /*6e70*/  LEA R202, P4, R203, R4, 0x2 ;  /* 0x00000004cbca7211 */ /* 0x000fe200078810ff */
[----:B------:R-:W-:Y:S01]  /*6e80*/  IMAD R21, R245, UR27, RZ ;  /* 0x0000001bf5157c24 */ /* 0x000fe2000f8e02ff */
[----:B------:R-:W-:Y:S01]  /*6e90*/  LEA.HI.X.SX32 R245, R241, R0, 0x2, P3 ;  /* 0x00000000f1f57211 */ /* 0x000fe200018f16ff */
[----:B------:R-:W-:Y:S01]  /*6ea0*/  IMAD R235, R235, UR72, RZ ;  /* 0x00000048ebeb7c24 */ /* 0x000fe2000f8e02ff */
[C---:B------:R-:W-:Y:S01]  /*6eb0*/  SEL R229, R5.reuse, R15, !P0 ;  /* 0x0000000f05e57207 */ /* 0x040fe20004000000 */
[----:B------:R1:W-:Y:S01]  /*6ec0*/  STL.64 [R1+0x560], R248 ;  /* 0x000560f801007387 */ /* 0x0003e20000100a00 */
[C---:B------:R-:W-:Y:S01]  /*6ed0*/  SEL R195, R5.reuse, R23, !P0 ;  /* 0x0000001705c37207 */ /* 0x040fe20004000000 */
[----:B------:R-:W3:Y:S01]  /*6ee0*/  LDCU UR66, c[0x0][0x3b0] ;  /* 0x00007600ff4277ac */ /* 0x000ee20008000800 */
[C---:B------:R-:W-:Y:S01]  /*6ef0*/  SEL R10, R5.reuse, R10, !P0 ;  /* 0x0000000a050a7207 */ /* 0x040fe20004000000 */
[----:B------:R4:W-:Y:S01]  /*6f00*/  STL.64 [R1+0x558], R244 ;  /* 0x000558f401007387 */ /* 0x0009e20000100a00 */
[----:B------:R-:W-:Y:S01]  /*6f10*/  SEL R23, R5, R18, !P0 ;  /* 0x0000001205177207 */ /* 0x000fe20004000000 */
[----:B------:R-:W-:Y:S01]  /*6f20*/  IMAD R229, R229, UR72, RZ ;  /* 0x00000048e5e57c24 */ /* 0x000fe2000f8e02ff */
[----:B------:R-:W-:Y:S01]  /*6f30*/  SEL R247, R5, R247, !P0 ;  /* 0x000000f705f77207 */ /* 0x000fe20004000000 */
[----:B-----5:R-:W-:Y:S01]  /*6f40*/  IMAD R18, R10, UR44, RZ ;  /* 0x0000002c0a127c24 */ /* 0x020fe2000f8e02ff */
[----:B------:R-:W-:Y:S01]  /*6f50*/  LEA.HI.X.SX32 R203, R203, R0, 0x2, P4 ;  /* 0x00000000cbcb7211 */ /* 0x000fe200020f16ff */
[----:B------:R-:W-:Y:S01]  /*6f60*/  IMAD R10, R23, UR40, RZ ;  /* 0x00000028170a7c24 */ /* 0x000fe2000f8e02ff */
[----:B------:R-:W-:Y:S01]  /*6f70*/  SEL R225, R5, R24, !P0 ;  /* 0x0000001805e17207 */ /* 0x000fe20004000000 */
[----:B--2---:R-:W-:Y:S01]  /*6f80*/  IMAD R23, R247, UR28, RZ ;  /* 0x0000001cf7177c24 */ /* 0x004fe2000f8e02ff */
[-C--:B-1----:R-:W-:Y:S01]  /*6f90*/  LEA R248, P6, R239, R4.reuse, 0x2 ;  /* 0x00000004eff87211 */ /* 0x082fe200078c10ff */
[----:B------:R-:W-:Y:S01]  /*6fa0*/  IMAD R195, R195, UR63, RZ ;  /* 0x0000003fc3c37c24 */ /* 0x000fe2000f8e02ff */
[-C--:B------:R-:W-:Y:S01]  /*6fb0*/  LEA R246, P4, R237, R4.reuse, 0x2 ;  /* 0x00000004edf67211 */ /* 0x080fe200078810ff */
[----:B------:R-:W-:Y:S01]  /*6fc0*/  IMAD R225, R225, UR72, RZ ;  /* 0x00000048e1e17c24 */ /* 0x000fe2000f8e02ff */
[----:B------:R-:W-:Y:S01]  /*6fd0*/  SEL R223, R5, R27, !P0 ;  /* 0x0000001b05df7207 */ /* 0x000fe20004000000 */
[----:B------:R-:W-:Y:S01]  /*6fe0*/  IMAD.MOV.U32 R24, RZ, RZ, R143 ;  /* 0x000000ffff187224 */ /* 0x000fe200078e008f */
[----:B----4-:R-:W-:Y:S01]  /*6ff0*/  LEA R244, P3, R235, R4, 0x2 ;  /* 0x00000004ebf47211 */ /* 0x010fe200078610ff */
[----:B------:R-:W1:Y:S01]  /*7000*/  LDCU UR65, c[0x0][0x3b0] ;  /* 0x00007600ff4177ac */ /* 0x000e620008000800 */
[----:B------:R-:W-:Y:S01]  /*7010*/  LEA.HI.X.SX32 R249, R239, R0, 0x2, P6 ;  /* 0x00000000eff97211 */ /* 0x000fe200030f16ff */
[----:B------:R-:W-:Y:S01]  /*7020*/  IMAD R223, R223, UR72, RZ ;  /* 0x00000048dfdf7c24 */ /* 0x000fe2000f8e02ff */
[----:B------:R-:W-:Y:S01]  /*7030*/  SEL R221, R5, R38, !P0 ;  /* 0x0000002605dd7207 */ /* 0x000fe20004000000 */
[----:B------:R-:W2:Y:S01]  /*7040*/  LDCU UR64, c[0x0][0x3b0] ;  /* 0x00007600ff4077ac */ /* 0x000ea20008000800 */
[----:B------:R-:W-:Y:S01]  /*7050*/  LEA R242, P6, R233, R4, 0x2 ;  /* 0x00000004e9f27211 */ /* 0x000fe200078c10ff */
[----:B------:R-:W-:Y:S01]  /*7060*/  STL.64 [R1+0x550], R248 ;  /* 0x000550f801007387 */ /* 0x000fe20000100a00 */
[----:B------:R-:W-:Y:S01]  /*7070*/  LEA.HI.X.SX32 R247, R237, R0, 0x2, P4 ;  /* 0x00000000edf77211 */ /* 0x000fe200020f16ff */
[----:B------:R-:W-:Y:S01]  /*7080*/  IMAD R221, R221, UR72, RZ ;  /* 0x00000048dddd7c24 */ /* 0x000fe2000f8e02ff */
[----:B------:R-:W-:Y:S01]  /*7090*/  SEL R219, R5, R39, !P0 ;  /* 0x0000002705db7207 */ /* 0x000fe20004000000 */
[----:B------:R-:W4:Y:S01]  /*70a0*/  LDCU UR63, c[0x0][0x3b0] ;  /* 0x00007600ff3f77ac */ /* 0x000f220008000800 */
[----:B------:R-:W-:Y:S01]  /*70b0*/  LEA R240, P4, R231, R4, 0x2 ;  /* 0x00000004e7f07211 */ /* 0x000fe200078810ff */
[----:B------:R-:W-:Y:S01]  /*70c0*/  STL.64 [R1+0x548], R246 ;  /* 0x000548f601007387 */ /* 0x000fe20000100a00 */
[----:B------:R-:W-:Y:S01]  /*70d0*/  LEA.HI.X.SX32 R245, R235, R0, 0x2, P3 ;  /* 0x00000000ebf57211 */ /* 0x000fe200018f16ff */
[----:B------:R-:W-:Y:S01]  /*70e0*/  IMAD R219, R219, UR72, RZ ;  /* 0x00000048dbdb7c24 */ /* 0x000fe2000f8e02ff */
[----:B------:R-:W-:Y:S01]  /*70f0*/  LEA R238, P3, R229, R4, 0x2 ;  /* 0x00000004e5ee7211 */ /* 0x000fe200078610ff */
[----:B------:R-:W5:Y:S01]  /*7100*/  LDCU UR72, c[0x0][0x3b0] ;  /* 0x00007600ff4877ac */ /* 0x000f620008000800 */
[----:B------:R-:W-:Y:S01]  /*7110*/  LEA.HI.X.SX32 R243, R233, R0, 0x2, P6 ;  /* 0x00000000e9f37211 */ /* 0x000fe200030f16ff */
[----:B------:R-:W-:Y:S01]  /*7120*/  STL.64 [R1+0x540], R244 ;  /* 0x000540f401007387 */ /* 0x000fe20000100a00 */
[----:B------:R-:W-:Y:S01]  /*7130*/  SEL R215, R5, R41, !P0 ;  /* 0x0000002905d77207 */ /* 0x000fe20004000000 */
[----:B------:R-:W1:Y:S01]  /*7140*/  LDCU UR52, c[0x0][0x3b0] ;  /* 0x00007600ff3477ac */ /* 0x000e620008000800 */
[----:B------:R-:W-:Y:S01]  /*7150*/  LEA R236, P6, R227, R4, 0x2 ;  /* 0x00000004e3ec7211 */ /* 0x000fe200078c10ff */
[----:B------:R-:W-:Y:S01]  /*7160*/  STL.64 [R1+0x538], R242 ;  /* 0x000538f201007387 */ /* 0x000fe20000100a00 */
[----:B------:R-:W-:Y:S01]  /*7170*/  LEA.HI.X.SX32 R241, R231, R0, 0x2, P4 ;  /* 0x00000000e7f17211 */ /* 0x000fe200020f16ff */
[----:B------:R-:W-:Y:S01]  /*7180*/  IMAD R215, R215, UR71, RZ ;  /* 0x00000047d7d77c24 */ /* 0x000fe2000f8e02ff */
[----:B------:R-:W-:Y:S01]  /*7190*/  LEA R234, P4, R225, R4, 0x2 ;  /* 0x00000004e1ea7211 */ /* 0x000fe200078810ff */
[----:B------:R-:W1:Y:S01]  /*71a0*/  LDCU UR71, c[0x0][0x3b0] ;  /* 0x00007600ff4777ac */ /* 0x000e620008000800 */
[----:B------:R-:W-:Y:S01]  /*71b0*/  LEA.HI.X.SX32 R239, R229, R0, 0x2, P3 ;  /* 0x00000000e5ef7211 */ /* 0x000fe200018f16ff */
[----:B------:R-:W-:Y:S01]  /*71c0*/  STL.64 [R1+0x530], R240 ;  /* 0x000530f001007387 */ /* 0x000fe20000100a00 */
[----:B------:R-:W-:-:S02]  /*71d0*/  SEL R211, R5, R17, !P0 ;  /* 0x0000001105d37207 */ /* 0x000fc40004000000 */
        /* <DEDUP_REMOVED lines=8> */
[----:B------:R-:W-:Y:S02]  /*7260*/  LEA R228, P4, R219, R4, 0x2 ;  /* 0x00000004dbe47211 */ /* 0x000fe400078810ff */
[----:B------:R-:W-:Y:S01]  /*7270*/  LEA.HI.X.SX32 R233, R223, R0, 0x2, P3 ;  /* 0x00000000dfe97211 */ /* 0x000fe200018f16ff */
[----:B------:R-:W-:Y:S01]  /*7280*/  STL.64 [R1+0x518], R234 ;  /* 0x000518ea01007387 */ /* 0x000fe20000100a00 */
[----:B------:R-:W-:-:S02]  /*7290*/  LEA R226, P3, R217, R4, 0x2 ;  /* 0x00000004d9e27211 */ /* 0x000fc400078610ff */
[----:B------:R-:W-:Y:S01]  /*72a0*/  LEA.HI.X.SX32 R231, R221, R0, 0x2, P6 ;  /* 0x00000000dde77211 */ /* 0x000fe200030f16ff */
[----:B------:R-:W-:Y:S01]  /*72b0*/  STL.64 [R1+0x510], R232 ;  /* 0x000510e801007387 */ /* 0x000fe20000100a00 */
[----:B------:R-:W-:Y:S02]  /*72c0*/  LEA R222, P6, R215, R4, 0x2 ;  /* 0x00000004d7de7211 */ /* 0x000fe400078c10ff */
[----:B------:R-:W-:Y:S01]  /*72d0*/  LEA.HI.X.SX32 R229, R219, R0, 0x2, P4 ;  /* 0x00000000dbe57211 */ /* 0x000fe200020f16ff */
[----:B------:R-:W-:Y:S01]  /*72e0*/  STL.64 [R1+0x508], R230 ;  /* 0x000508e601007387 */ /* 0x000fe20000100a00 */
[----:B------:R-:W-:Y:S02]  /*72f0*/  LEA R224, P4, R213, R4, 0x2 ;  /* 0x00000004d5e07211 */ /* 0x000fe400078810ff */
[----:B------:R-:W-:Y:S01]  /*7300*/  LEA.HI.X.SX32 R227, R217, R0, 0x2, P3 ;  /* 0x00000000d9e37211 */ /* 0x000fe200018f16ff */
[----:B------:R-:W-:Y:S01]  /*7310*/  STL.64 [R1+0x500], R228 ;  /* 0x000500e401007387 */ /* 0x000fe20000100a00 */
[----:B------:R-:W-:-:S02]  /*7320*/  LEA R220, P3, R211, R4, 0x2 ;  /* 0x00000004d3dc7211 */ /* 0x000fc400078610ff */
[----:B------:R-:W-:Y:S01]  /*7330*/  LEA.HI.X.SX32 R223, R215, R0, 0x2, P6 ;  /* 0x00000000d7df7211 */ /* 0x000fe200030f16ff */
[----:B------:R1:W-:Y:S01]  /*7340*/  STL.64 [R1+0x4f8], R226 ;  /* 0x0004f8e201007387 */ /* 0x0003e20000100a00 */
[----:B------:R-:W-:Y:S02]  /*7350*/  SEL R193, R5, R25, !P0 ;  /* 0x0000001905c17207 */ /* 0x000fe40004000000 */
[----:B------:R-:W-:Y:S01]  /*7360*/  LEA R218, P6, R209, R4, 0x2 ;  /* 0x00000004d1da7211 */ /* 0x000fe200078c10ff */
[----:B------:R-:W-:Y:S01]  /*7370*/  STL.64 [R1+0x4f0], R222 ;  /* 0x0004f0de01007387 */ /* 0x000fe20000100a00 */
[----:B------:R-:W-:Y:S01]  /*7380*/  LEA.HI.X.SX32 R225, R213, R0, 0x2, P4 ;  /* 0x00000000d5e17211 */ /* 0x000fe200020f16ff */
[----:B------:R-:W-:Y:S01]  /*7390*/  IMAD R193, R193, UR62, RZ ;  /* 0x0000003ec1c17c24 */ /* 0x000fe2000f8e02ff */
[----:B------:R-:W-:Y:S01]  /*73a0*/  SEL R191, R5, R26, !P0 ;  /* 0x0000001a05bf7207 */ /* 0x000fe20004000000 */
[----:B------:R-:W1:Y:S01]  /*73b0*/  LDCU UR62, c[0x0][0x3b0] ;  /* 0x00007600ff3e77ac */ /* 0x000e620008000800 */
        /* <DEDUP_REMOVED lines=30> */
[----:B-1----:R-:W-:Y:S01]  /*75a0*/  LEA R226, P6, R193, R4, 0x2 ;  /* 0x00000004c1e27211 */ /* 0x002fe200078c10ff */
        /* <DEDUP_REMOVED lines=42> */
[----:B------:R1:W-:Y:S01]  /*7850*/  STL.64 [R1+0x480], R192 ;  /* 0x000480c001007387 */ /* 0x0003e20000100a00 */
        /* <DEDUP_REMOVED lines=9> */
[----:B------:R-:W-:Y:S01]  /*78f0*/  UIADD3 UR49, UPT, UPT, UR46, 0x40000, URZ ;  /* 0x000400002e317890 */ /* 0x000fe2000fffe0ff */
[----:B------:R-:W-:Y:S01]  /*7900*/  LEA.HI.X.SX32 R229, R177, R0, 0x2, P3 ;  /* 0x00000000b1e57211 */ /* 0x000fe200018f16ff */
[----:B------:R-:W-:Y:S01]  /*7910*/  STL.64 [R1+0x470], R190 ;  /* 0x000470be01007387 */ /* 0x000fe20000100a00 */
[----:B------:R-:W-:-:S02]  /*7920*/  LEA R182, P3, R171, R4, 0x2 ;  /* 0x00000004abb67211 */ /* 0x000fc400078610ff */
[----:B------:R-:W-:Y:S01]  /*7930*/  LEA.HI.X.SX32 R187, R175, R0, 0x2, P6 ;  /* 0x00000000afbb7211 */ /* 0x000fe200030f16ff */
[----:B------:R-:W-:Y:S01]  /*7940*/  STL.64 [R1+0x468], R228 ;  /* 0x000468e401007387 */ /* 0x000fe20000100a00 */
[----:B------:R-:W-:Y:S02]  /*7950*/  LEA R176, P6, R169, R4, 0x2 ;  /* 0x00000004a9b07211 */ /* 0x000fe400078c10ff */
[-C--:B------:R-:W-:Y:S01]  /*7960*/  LEA.HI.X.SX32 R185, R173, R0.reuse, 0x2, P4 ;  /* 0x00000000adb97211 */ /* 0x080fe200020f16ff */
[----:B------:R-:W-:Y:S01]  /*7970*/  STL.64 [R1+0x460], R186 ;  /* 0x000460ba01007387 */ /* 0x000fe20000100a00 */
[----:B------:R-:W-:Y:S02]  /*7980*/  LEA.HI.X.SX32 R183, R171, R0, 0x2, P3 ;  /* 0x00000000abb77211 */ /* 0x000fe400018f16ff */
[----:B------:R-:W-:Y:S01]  /*7990*/  LEA R172, P3, R165, R4, 0x2 ;  /* 0x00000004a5ac7211 */ /* 0x000fe200078610ff */
[----:B------:R-:W-:Y:S01]  /*79a0*/  STL.64 [R1+0x458], R184 ;  /* 0x000458b801007387 */ /* 0x000fe20000100a00 */
[----:B------:R-:W-:-:S02]  /*79b0*/  LEA.HI.X.SX32 R177, R169, R0, 0x2, P6 ;  /* 0x00000000a9b17211 */ /* 0x000fc400030f16ff */
[----:B------:R-:W-:Y:S01]  /*79c0*/  LEA R174, P4, R167, R4, 0x2 ;  /* 0x00000004a7ae7211 */ /* 0x000fe200078810ff */
[----:B------:R-:W-:Y:S01]  /*79d0*/  STL.64 [R1+0x450], R182 ;  /* 0x000450b601007387 */ /* 0x000fe20000100a00 */
[----:B------:R-:W-:Y:S02]  /*79e0*/  SEL R163, R5, R50, !P0 ;  /* 0x0000003205a37207 */ /* 0x000fe40004000000 */
[----:B------:R-:W-:Y:S01]  /*79f0*/  LEA.HI.X.SX32 R175, R167, R0, 0x2, P4 ;  /* 0x00000000a7af7211 */ /* 0x000fe200020f16ff */
[----:B------:R2:W-:Y:S01]  /*7a00*/  STL [R1+0x438], R172 ;  /* 0x000438ac01007387 */ /* 0x0005e20000100800 */
[----:B------:R-:W-:Y:S01]  /*7a10*/  SEL R157, R5, R46, !P0 ;  /* 0x0000002e059d7207 */ /* 0x000fe20004000000 */
[----:B------:R-:W-:Y:S01]  /*7a20*/  IMAD R163, R163, UR45, RZ ;  /* 0x0000002da3a37c24 */ /* 0x000fe2000f8e02ff */
[----:B------:R-:W-:Y:S01]  /*7a30*/  LEA R230, P4, R161, R4, 0x2 ;  /* 0x00000004a1e67211 */ /* 0x000fe200078810ff */
[----:B------:R-:W-:Y:S01]  /*7a40*/  STL.64 [R1+0x448], R176 ;  /* 0x000448b001007387 */ /* 0x000fe20000100a00 */
[----:B------:R-:W-:Y:S01]  /*7a50*/  SEL R151, R5, R52, !P0 ;  /* 0x0000003405977207 */ /* 0x000fe20004000000 */
[----:B------:R-:W-:Y:S01]  /*7a60*/  IMAD R157, R157, UR42, RZ ;  /* 0x0000002a9d9d7c24 */ /* 0x000fe2000f8e02ff */
[----:B-1----:R-:W-:Y:S01]  /*7a70*/  LEA R192, P6, R163, R4, 0x2 ;  /* 0x00000004a3c07211 */ /* 0x002fe200078c10ff */
[----:B------:R1:W5:Y:S01]  /*7a80*/  LDL.64 R166, [R1+0x438] ;  /* 0x0004380001a67983 */ /* 0x0003620000100a00 */
[----:B------:R-:W-:Y:S01]  /*7a90*/  LEA.HI.X.SX32 R231, R161, R0, 0x2, P4 ;  /* 0x00000000a1e77211 */ /* 0x000fe200020f16ff */
[----:B------:R-:W-:Y:S01]  /*7aa0*/  IMAD R151, R151, UR39, RZ ;  /* 0x0000002797977c24 */ /* 0x000fe2000f8e02ff */
[----:B------:R-:W-:Y:S01]  /*7ab0*/  SEL R149, R5, R53, !P0 ;  /* 0x0000003505957207 */ /* 0x000fe20004000000 */
[----:B------:R-:W1:Y:S01]  /*7ac0*/  LDCU UR45, c[0x0][0x3b0] ;  /* 0x00007600ff2d77ac */ /* 0x000e620008000800 */
[----:B------:R-:W-:Y:S01]  /*7ad0*/  LEA R168, P4, R155, R4, 0x2 ;  /* 0x000000049ba87211 */ /* 0x000fe200078810ff */
[----:B------:R-:W-:Y:S01]  /*7ae0*/  VIADD R46, R252, 0xffffffff ;  /* 0xfffffffffc2e7836 */ /* 0x000fe20000000000 */
[----:B------:R-:W-:Y:S01]  /*7af0*/  LEA.HI.X.SX32 R193, R163, R0, 0x2, P6 ;  /* 0x00000000a3c17211 */ /* 0x000fe200030f16ff */
[----:B------:R-:W-:Y:S01]  /*7b00*/  STL.64 [R1+0x440], R174 ;  /* 0x000440ae01007387 */ /* 0x000fe20000100a00 */
[----:B------:R-:W-:Y:S01]  /*7b10*/  SEL R147, R5, R55, !P0 ;  /* 0x0000003705937207 */ /* 0x000fe20004000000 */
[----:B------:R-:W-:Y:S01]  /*7b20*/  IMAD R149, R149, UR38, RZ ;  /* 0x0000002695957c24 */ /* 0x000fe2000f8e02ff */
[----:B------:R-:W-:Y:S01]  /*7b30*/  SEL R145, R5, R54, !P0 ;  /* 0x0000003605917207 */ /* 0x000fe20004000000 */
[----:B------:R-:W1:Y:S01]  /*7b40*/  LDCU UR42, c[0x0][0x3b0] ;  /* 0x00007600ff2a77ac */ /* 0x000e620008000800 */
[----:B------:R-:W-:Y:S01]  /*7b50*/  LEA R170, P6, R157, R4, 0x2 ;  /* 0x000000049daa7211 */ /* 0x000fe200078c10ff */
[----:B------:R-:W-:Y:S01]  /*7b60*/  IMAD R147, R147, UR37, RZ ;  /* 0x0000002593937c24 */ /* 0x000fe2000f8e02ff */
[----:B------:R-:W-:Y:S01]  /*7b70*/  LEA.HI.X.SX32 R169, R155, R0, 0x2, P4 ;  /* 0x000000009ba97211 */ /* 0x000fe200020f16ff */
[----:B------:R-:W-:Y:S01]  /*7b80*/  IMAD R145, R145, UR36, RZ ;  /* 0x0000002491917c24 */ /* 0x000fe2000f8e02ff */
[C---:B------:R-:W-:Y:S01]  /*7b90*/  SEL R143, R5.reuse, R59, !P0 ;  /* 0x0000003b058f7207 */ /* 0x040fe20004000000 */
[----:B------:R-:W1:Y:S01]  /*7ba0*/  LDCU UR39, c[0x0][0x3b0] ;  /* 0x00007600ff2777ac */ /* 0x000e620008000800 */
[----:B------:R-:W-:-:S02]  /*7bb0*/  SEL R66, R5, R66, !P0 ;  /* 0x0000004205427207 */ /* 0x000fc40004000000 */
[----:B------:R-:W-:Y:S01]  /*7bc0*/  ISETP.GE.AND P5, PT, R132, RZ, PT ;  /* 0x000000ff8400720c */ /* 0x000fe20003fa6270 */
[----:B------:R-:W-:Y:S01]  /*7bd0*/  IMAD R143, R143, UR35, RZ ;  /* 0x000000238f8f7c24 */ /* 0x000fe2000f8e02ff */
[----:B------:R-:W-:Y:S01]  /*7be0*/  SEL R141, R5, R56, !P0 ;  /* 0x00000038058d7207 */ /* 0x000fe20004000000 */
[----:B------:R-:W1:Y:S01]  /*7bf0*/  LDCU UR38, c[0x0][0x3b0] ;  /* 0x00007600ff2677ac */ /* 0x000e620008000800 */
[----:B------:R-:W-:Y:S02]  /*7c00*/  LEA.HI.X.SX32 R171, R157, R0, 0x2, P6 ;  /* 0x000000009dab7211 */ /* 0x000fe400030f16ff */
[----:B------:R-:W-:Y:S01]  /*7c10*/  SEL R31, R5, R123, !P0 ;  /* 0x0000007b051f7207 */ /* 0x000fe20004000000 */
[----:B------:R-:W-:Y:S01]  /*7c20*/  IMAD R123, R66, UR25, RZ ;  /* 0x00000019427b7c24 */ /* 0x000fe2000f8e02ff */
[----:B------:R-:W-:Y:S01]  /*7c30*/  LEA R158, P6, R151, R4, 0x2 ;  /* 0x00000004979e7211 */ /* 0x000fe200078c10ff */
[----:B------:R-:W1:Y:S01]  /*7c40*/  LDCU UR25, c[0x0][0x3b0] ;  /* 0x00007600ff1977ac */ /* 0x000e620008000800 */
[----:B------:R-:W-:Y:S01]  /*7c50*/  SEL R137, R5, R58, !P0 ;  /* 0x0000003a05897207 */ /* 0x000fe20004000000 */
[----:B------:R-:W-:Y:S01]  /*7c60*/  IMAD R141, R141, UR34, RZ ;  /* 0x000000228d8d7c24 */ /* 0x000fe2000f8e02ff */
[C---:B------:R-:W-:Y:S01]  /*7c70*/  SEL R135, R5.reuse, R60, !P0 ;  /* 0x0000003c05877207 */ /* 0x040fe20004000000 */
[----:B------:R-:W-:Y:S01]  /*7c80*/  @!P5 IMAD.MOV R24, RZ, RZ, -R24 ;  /* 0x000000ffff18d224 */ /* 0x000fe200078e0a18 */
[----:B------:R-:W-:Y:S01]  /*7c90*/  SEL R133, R5, R62, !P0 ;  /* 0x0000003e05857207 */ /* 0x000fe20004000000 */
[----:B------:R-:W-:Y:S01]  /*7ca0*/  IMAD R137, R137, UR32, RZ ;  /* 0x0000002089897c24 */ /* 0x000fe2000f8e02ff */
[----:B------:R-:W-:Y:S01]  /*7cb0*/  SEL R61, R5, R61, !P0 ;  /* 0x0000003d053d7207 */ /* 0x000fe20004000000 */
[----:B------:R-:W-:Y:S01]  /*7cc0*/  IMAD R135, R135, UR31, RZ ;  /* 0x0000001f87877c24 */ /* 0x000fe2000f8e02ff */
[----:B------:R-:W-:Y:S01]  /*7cd0*/  SEL R30, R5, R131, !P0 ;  /* 0x00000083051e7207 */ /* 0x000fe20004000000 */
[----:B------:R-:W-:Y:S01]  /*7ce0*/  IMAD R133, R133, UR30, RZ ;  /* 0x0000001e85857c24 */ /* 0x000fe2000f8e02ff */
[----:B------:R-:W-:Y:S01]  /*7cf0*/  ISETP.GE.AND P5, PT, R124, RZ, PT ;  /* 0x000000ff7c00720c */ /* 0x000fe20003fa6270 */
[----:B------:R-:W-:Y:S01]  /*7d00*/  IMAD R131, R61, UR29, RZ ;  /* 0x0000001d3d837c24 */ /* 0x000fe2000f8e02ff */
[----:B------:R-:W-:Y:S01]  /*7d10*/  SEL R65, R5, R65, !P0 ;  /* 0x0000004105417207 */ /* 0x000fe20004000000 */
[----:B------:R-:W-:Y:S01]  /*7d20*/  IMAD R31, R31, UR53, RZ ;  /* 0x000000351f1f7c24 */ /* 0x000fe2000f8e02ff */
[C---:B------:R-:W-:Y:S01]  /*7d30*/  SEL R67, R5.reuse, R67, !P0 ;  /* 0x0000004305437207 */ /* 0x040fe20004000000 */
[----:B------:R-:W2:Y:S01]  /*7d40*/  LDCU UR29, c[0x0][0x3b0] ;  /* 0x00007600ff1d77ac */ /* 0x000ea20008000800 */
[----:B------:R-:W-:Y:S01]  /*7d50*/  SEL R44, R5, R125, !P0 ;  /* 0x0000007d052c7207 */ /* 0x000fe20004000000 */
[----:B------:R-:W-:Y:S01]  /*7d60*/  IMAD R125, R65, UR26, RZ ;  /* 0x0000001a417d7c24 */ /* 0x000fe2000f8e02ff */
[C---:B------:R-:W-:Y:S01]  /*7d70*/  SEL R68, R5.reuse, R68, !P0 ;  /* 0x0000004405447207 */ /* 0x040fe20004000000 */
[----:B------:R-:W2:Y:S01]  /*7d80*/  LDCU UR37, c[0x0][0x3b0] ;  /* 0x00007600ff2577ac */ /* 0x000ea20008000800 */
[----:B------:R-:W-:-:S02]  /*7d90*/  SEL R69, R5, R69, !P0 ;  /* 0x0000004505457207 */ /* 0x000fc40004000000 */
[----:B------:R-:W-:Y:S01]  /*7da0*/  SEL R29, R5, R121, !P0 ;  /* 0x00000079051d7207 */ /* 0x000fe20004000000 */
[----:B-1----:R-:W-:Y:S01]  /*7db0*/  IMAD R121, R67, UR25, RZ ;  /* 0x0000001943797c24 */ /* 0x002fe2000f8e02ff */
[C---:B------:R-:W-:Y:S01]  /*7dc0*/  SEL R70, R5.reuse, R70, !P0 ;  /* 0x0000004605467207 */ /* 0x040fe20004000000 */
[----:B------:R-:W-:Y:S01]  /*7dd0*/  @!P5 IMAD.MOV R109, RZ, RZ, -R109 ;  /* 0x000000ffff6dd224 */ /* 0x000fe200078e0a6d */
[C---:B------:R-:W-:Y:S01]  /*7de0*/  SEL R27, R5.reuse, R119, !P0 ;  /* 0x00000077051b7207 */ /* 0x040fe20004000000 */
[----:B------:R-:W-:Y:S01]  /*7df0*/  IMAD R119, R68, UR10, RZ ;  /* 0x0000000a44777c24 */ /* 0x000fe2000f8e02ff */
[----:B------:R-:W-:Y:S01]  /*7e00*/  SEL R33, R5, R6, !P0 ;  /* 0x0000000605217207 */ /* 0x000fe20004000000 */
[----:B------:R-:W-:Y:S01]  /*7e10*/  IMAD R29, R29, UR52, RZ ;  /* 0x000000341d1d7c24 */ /* 0x000fe2000f8e02ff */
[----:B------:R-:W-:Y:S01]  /*7e20*/  SEL R26, R5, R117, !P0 ;  /* 0x00000075051a7207 */ /* 0x000fe20004000000 */
[----:B------:R-:W-:Y:S01]  /*7e30*/  IMAD R117, R69, UR24, RZ ;  /* 0x0000001845757c24 */ /* 0x000fe2000f8e02ff */
[----:B------:R-:W-:Y:S01]  /*7e40*/  SEL R72, R5, R72, !P0 ;  /* 0x0000004805487207 */ /* 0x000fe20004000000 */
[----:B------:R-:W-:Y:S01]  /*7e50*/  IMAD R33, R33, UR54, RZ ;  /* 0x0000003621217c24 */ /* 0x000fe2000f8e02ff */
[C---:B------:R-:W-:Y:S01]  /*7e60*/  SEL R6, R5.reuse, R115, !P0 ;  /* 0x0000007305067207 */ /* 0x040fe20004000000 */
[----:B------:R-:W-:Y:S01]  /*7e70*/  IMAD R115, R70, UR23, RZ ;  /* 0x0000001746737c24 */ /* 0x000fe2000f8e02ff */
[----:B------:R-:W-:Y:S01]  /*7e80*/  SEL R73, R5, R73, !P0 ;  /* 0x0000004905497207 */ /* 0x000fe20004000000 */
[----:B------:R-:W-:Y:S01]  /*7e90*/  IMAD R27, R27, UR51, RZ ;  /* 0x000000331b1b7c24 */ /* 0x000fe2000f8e02ff */
[C---:B------:R-:W-:Y:S01]  /*7ea0*/  SEL R74, R5.reuse, R74, !P0 ;  /* 0x0000004a054a7207 */ /* 0x040fe20004000000 */
[----:B------:R-:W-:Y:S01]  /*7eb0*/  IMAD R26, R26, UR50, RZ ;  /* 0x000000321a1a7c24 */ /* 0x000fe2000f8e02ff */
[C---:B------:R-:W-:Y:S01]  /*7ec0*/  SEL R38, R5.reuse, R111, !P0 ;  /* 0x0000006f05267207 */ /* 0x040fe20004000000 */
[----:B------:R-:W-:Y:S01]  /*7ed0*/  IMAD R111, R72, UR21, RZ ;  /* 0x00000015486f7c24 */ /* 0x000fe2000f8e02ff */
[C---:B------:R-:W-:Y:S01]  /*7ee0*/  SEL R75, R5.reuse, R75, !P0 ;  /* 0x0000004b054b7207 */ /* 0x040fe20004000000 */
[----:B------:R-:W1:Y:S01]  /*7ef0*/  LDCU UR36, c[0x0][0x3b0] ;  /* 0x00007600ff2477ac */ /* 0x000e620008000800 */
[----:B------:R-:W-:Y:S01]  /*7f00*/  SEL R42, R5, R109, !P0 ;  /* 0x0000006d052a7207 */ /* 0x000fe20004000000 */
[----:B------:R-:W-:Y:S01]  /*7f10*/  IMAD R109, R73, UR20, RZ ;  /* 0x00000014496d7c24 */ /* 0x000fe2000f8e02ff */
[C---:B------:R-:W-:Y:S01]  /*7f20*/  SEL R76, R5.reuse, R76, !P0 ;  /* 0x0000004c054c7207 */ /* 0x040fe20004000000 */
[----:B------:R-:W1:Y:S01]  /*7f30*/  LDCU UR35, c[0x0][0x3b0] ;  /* 0x00007600ff2377ac */ /* 0x000e620008000800 */
[C---:B------:R-:W-:Y:S01]  /*7f40*/  SEL R47, R5.reuse, R107, !P0 ;  /* 0x0000006b052f7207 */ /* 0x040fe20004000000 */
[----:B------:R-:W-:Y:S01]  /*7f50*/  IMAD R107, R74, UR19, RZ ;  /* 0x000000134a6b7c24 */ /* 0x000fe2000f8e02ff */
[C---:B------:R-:W-:Y:S01]  /*7f60*/  SEL R77, R5.reuse, R77, !P0 ;  /* 0x0000004d054d7207 */ /* 0x040fe20004000000 */
[----:B------:R-:W1:Y:S01]  /*7f70*/  LDCU UR34, c[0x0][0x3b0] ;  /* 0x00007600ff2277ac */ /* 0x000e620008000800 */
[----:B------:R-:W-:Y:S01]  /*7f80*/  SEL R51, R5, R105, !P0 ;  /* 0x0000006905337207 */ /* 0x000fe20004000000 */
[----:B------:R-:W-:Y:S01]  /*7f90*/  IMAD R105, R75, UR18, RZ ;  /* 0x000000124b697c24 */ /* 0x000fe2000f8e02ff */
[----:B------:R-:W-:Y:S01]  /*7fa0*/  SEL R78, R5, R78, !P0 ;  /* 0x0000004e054e7207 */ /* 0x000fe20004000000 */
[----:B------:R-:W-:Y:S01]  /*7fb0*/  IMAD R47, R47, UR61, RZ ;  /* 0x0000003d2f2f7c24 */ /* 0x000fe2000f8e02ff */
[C---:B------:R-:W-:Y:S01]  /*7fc0*/  SEL R55, R5.reuse, R103, !P0 ;  /* 0x0000006705377207 */ /* 0x040fe20004000000 */
[----:B------:R-:W-:Y:S01]  /*7fd0*/  IMAD R103, R76, UR17, RZ ;  /* 0x000000114c677c24 */ /* 0x000fe2000f8e02ff */
[----:B------:R-:W-:Y:S01]  /*7fe0*/  SEL R79, R5, R79, !P0 ;  /* 0x0000004f054f7207 */ /* 0x000fe20004000000 */
[----:B----4-:R-:W-:Y:S01]  /*7ff0*/  IMAD R51, R51, UR63, RZ ;  /* 0x0000003f33337c24 */ /* 0x010fe2000f8e02ff */
        /* <DEDUP_REMOVED lines=19> */
[----:B--2---:R-:W-:Y:S01]  /*8130*/  IMAD R41, R41, UR58, RZ ;  /* 0x0000003a29297c24 */ /* 0x004fe2000f8e02ff */
[C---:B------:R-:W-:Y:S01]  /*8140*/  SEL R7, R5.reuse, R89, !P0 ;  /* 0x0000005905077207 */ /* 0x040fe20004000000 */
[----:B------:R-:W-:Y:S01]  /*8150*/  IMAD R89, R88, UR6, RZ ;  /* 0x0000000658597c24 */ /* 0x000fe2000f8e02ff */
[----:B------:R-:W-:Y:S01]  /*8160*/  SEL R9, R5, R91, !P0 ;  /* 0x0000005b05097207 */ /* 0x000fe20004000000 */
[----:B------:R-:W-:Y:S01]  /*8170*/  IMAD R91, R83, UR11, RZ ;  /* 0x0000000b535b7c24 */ /* 0x000fe2000f8e02ff */
[C---:B------:R-:W-:Y:S01]  /*8180*/  SEL R90, R5.reuse, R90, !P0 ;  /* 0x0000005a055a7207 */ /* 0x040fe20004000000 */
[----:B------:R-:W-:Y:S01]  /*8190*/  IMAD R65, R98, UR70, RZ ;  /* 0x0000004662417c24 */ /* 0x000fe2000f8e02ff */
[----:B------:R-:W-:Y:S01]  /*81a0*/  SEL R43, R5, R110, !P0 ;  /* 0x0000006e052b7207 */ /* 0x000fe20004000000 */
[----:B---3--:R-:W-:Y:S01]  /*81b0*/  IMAD R83, R7, UR7, RZ ;  /* 0x0000000707537c24 */ /* 0x008fe2000f8e02ff */
[C---:B------:R-:W-:Y:S01]  /*81c0*/  SEL R92, R5.reuse, R92, !P0 ;  /* 0x0000005c055c7207 */ /* 0x040fe20004000000 */
        /* <DEDUP_REMOVED lines=10> */
[----:B-----5:R-:W-:Y:S01]  /*8270*/  IMAD R69, R96, UR72, RZ ;  /* 0x0000004860457c24 */ /* 0x020fe2000f8e02ff */
        /* <DEDUP_REMOVED lines=20> */
[----:B------:R-:W2:Y:S01]  /*83c0*/  LDCU UR32, c[0x0][0x3b0] ;  /* 0x00007600ff2077ac */ /* 0x000ea20008000800 */
[----:B------:R-:W-:Y:S01]  /*83d0*/  IMAD R22, R8, UR48, RZ ;  /* 0x0000003008167c24 */ /* 0x000fe2000f8e02ff */
[----:B------:R-:W-:Y:S01]  /*83e0*/  SEL R251, R5, R251, !P0 ;  /* 0x000000fb05fb7207 */ /* 0x000fe20004000000 */
[----:B------:R-:W-:Y:S01]  /*83f0*/  IMAD R20, R19, UR45, RZ ;  /* 0x0000002d13147c24 */ /* 0x000fe2000f8e02ff */
[----:B------:R-:W3:Y:S01]  /*8400*/  LDCU UR31, c[0x0][0x3b0] ;  /* 0x00007600ff1f77ac */ /* 0x000ee20008000800 */
[----:B------:R-:W-:Y:S01]  /*8410*/  IMAD R14, R14, UR42, RZ ;  /* 0x0000002a0e0e7c24 */ /* 0x000fe2000f8e02ff */
[----:B------:R-:W-:Y:S01]  /*8420*/  ISETP.GE.U32.AND P0, PT, R46, 0x7fffff80, PT ;  /* 0x7fffff802e00780c */ /* 0x000fe20003f06070 */
[----:B------:R-:W-:Y:S01]  /*8430*/  VIADD R5, R252, 0xfffffffe ;  /* 0xfffffffefc057836 */ /* 0x000fe20000000000 */
[----:B------:R-:W4:Y:S01]  /*8440*/  LDCU UR30, c[0x0][0x3b0] ;  /* 0x00007600ff1e77ac */ /* 0x000f220008000800 */
[----:B------:R-:W-:Y:S01]  /*8450*/  IMAD R8, R25, UR39, RZ ;  /* 0x0000002719087c24 */ /* 0x000fe2000f8e02ff */
[----:B------:R-:W-:Y:S01]  /*8460*/  ISETP.NE.U32.AND P5, PT, R82, RZ, PT ;  /* 0x000000ff5200720c */ /* 0x000fe20003fa5070 */
[----:B------:R-:W-:Y:S01]  /*8470*/  IMAD R6, R30, UR38, RZ ;  /* 0x000000261e067c24 */ /* 0x000fe2000f8e02ff */
[----:B------:R-:W-:Y:S01]  /*8480*/  ISETP.GE.U32.AND P1, PT, R5, 0x7fffff7f, PT ;  /* 0x7fffff7f0500780c */ /* 0x000fe20003f26070 */
[----:B------:R-:W-:Y:S01]  /*8490*/  IMAD R25, R251, UR29, RZ ;  /* 0x0000001dfb197c24 */ /* 0x000fe2000f8e02ff */
[----:B------:R-:W-:Y:S01]  /*84a0*/  USHF.L.U32 UR26, UR8, 0x15, URZ ;  /* 0x00000015081a7899 */ /* 0x000fe200080006ff */
[----:B------:R-:W-:-:S02]  /*84b0*/  IMAD R5, R32, UR37, RZ ;  /* 0x0000002520057c24 */ /* 0x000fc4000f8e02ff */
[----:B-1----:R-:W-:Y:S01]  /*84c0*/  IMAD R7, R34, UR36, RZ ;  /* 0x0000002422077c24 */ /* 0x002fe2000f8e02ff */
[----:B------:R-:W-:Y:S01]  /*84d0*/  ULOP3.LUT UR26, UR26, 0x600000, URZ, 0xc0, !UPT ;  /* 0x006000001a1a7892 */ /* 0x000fe2000f8ec0ff */
[----:B------:R-:W-:Y:S02]  /*84e0*/  IMAD R9, R36, UR35, RZ ;  /* 0x0000002324097c24 */ /* 0x000fe4000f8e02ff */
[----:B------:R-:W-:Y:S02]  /*84f0*/  IMAD R11, R38, UR34, RZ ;  /* 0x00000022260b7c24 */ /* 0x000fe4000f8e02ff */
[----:B--2---:R-:W-:Y:S02]  /*8500*/  IMAD R15, R40, UR32, RZ ;  /* 0x00000020280f7c24 */ /* 0x004fe4000f8e02ff */
[----:B---3--:R-:W-:Y:S02]  /*8510*/  IMAD R17, R42, UR31, RZ ;  /* 0x0000001f2a117c24 */ /* 0x008fe4000f8e02ff */
[----:B----4-:R-:W-:Y:S01]  /*8520*/  IMAD R19, R44, UR30, RZ ;  /* 0x0000001e2c137c24 */ /* 0x010fe2000f8e02ff */
[----:B------:R-:W-:-:S02]  /*8530*/  MOV R166, R172 ;  /* 0x000000ac00a67202 */ /* 0x000fc40000000f00 */
[----:B------:R-:W-:Y:S02]  /*8540*/  LEA.HI.X.SX32 R167, R165, R0, 0x2, P3 ;  /* 0x00000000a5a77211 */ /* 0x000fe400018f16ff */
[----:B------:R-:W-:-:S04]  /*8550*/  LEA R172, P3, R159, R4, 0x2 ;  /* 0x000000049fac7211 */ /* 0x000fc800078610ff */
[----:B------:R-:W-:Y:S01]  /*8560*/  LEA.HI.X.SX32 R173, R159, R0, 0x2, P3 ;  /* 0x000000009fad7211 */ /* 0x000fe200018f16ff */
[----:B------:R-:W-:Y:S01]  /*8570*/  STL [R1+0x43c], R167 ;  /* 0x00043ca701007387 */ /* 0x000fe20000100800 */
[----:B------:R-:W-:-:S03]  /*8580*/  LEA R160, P3, R153, R4, 0x2 ;  /* 0x0000000499a07211 */ /* 0x000fc600078610ff */
[----:B------:R-:W-:Y:S04]  /*8590*/  STL.64 [R1+0x430], R192 ;  /* 0x000430c001007387 */ /* 0x000fe80000100a00 */
[----:B------:R-:W-:Y:S04]  /*85a0*/  STL.64 [R1+0x428], R230 ;  /* 0x000428e601007387 */ /* 0x000fe80000100a00 */
[----:B------:R-:W-:Y:S01]  /*85b0*/  STL.64 [R1+0x420], R172 ;  /* 0x000420ac01007387 */ /* 0x000fe20000100a00 */
[----:B------:R-:W-:-:S03]  /*85c0*/  LEA.HI.X.SX32 R161, R153, R0, 0x2, P3 ;  /* 0x0000000099a17211 */ /* 0x000fc600018f16ff */
[----:B------:R1:W-:Y:S01]  /*85d0*/  STL.64 [R1+0x410], R168 ;  /* 0x000410a801007387 */ /* 0x0003e20000100a00 */
[----:B------:R-:W-:Y:S02]  /*85e0*/  LEA R194, P3, R147, R4, 0x2 ;  /* 0x0000000493c27211 */ /* 0x000fe400078610ff */
[----:B------:R-:W-:Y:S02]  /*85f0*/  LEA.HI.X.SX32 R159, R151, R0, 0x2, P6 ;  /* 0x00000000979f7211 */ /* 0x000fe400030f16ff */
[-C--:B------:R-:W-:Y:S02]  /*8600*/  LEA R232, P6, R145, R4.reuse, 0x2 ;  /* 0x0000000491e87211 */ /* 0x080fe400078c10ff */
[----:B-1----:R-:W-:-:S04]  /*8610*/  LEA R168, P4, R149, R4, 0x2 ;  /* 0x0000000495a87211 */ /* 0x002fc800078810ff */
[----:B------:R-:W-:Y:S02]  /*8620*/  LEA.HI.X.SX32 R169, R149, R0, 0x2, P4 ;  /* 0x0000000095a97211 */ /* 0x000fe400020f16ff */
[----:B------:R-:W-:Y:S02]  /*8630*/  LEA R156, P4, R143, R4, 0x2 ;  /* 0x000000048f9c7211 */ /* 0x000fe400078810ff */
[----:B------:R-:W-:Y:S02]  /*8640*/  LEA.HI.X.SX32 R195, R147, R0, 0x2, P3 ;  /* 0x0000000093c37211 */ /* 0x000fe400018f16ff */
[----:B------:R-:W-:Y:S02]  /*8650*/  LEA R154, P3, R141, R4, 0x2 ;  /* 0x000000048d9a7211 */ /* 0x000fe400078610ff */
[----:B------:R-:W-:Y:S02]  /*8660*/  LEA.HI.X.SX32 R233, R145, R0, 0x2, P6 ;  /* 0x0000000091e97211 */ /* 0x000fe400030f16ff */
[----:B------:R-:W-:-:S02]  /*8670*/  LEA R152, P6, R139, R4, 0x2 ;  /* 0x000000048b987211 */ /* 0x000fc400078c10ff */
[----:B------:R-:W-:Y:S02]  /*8680*/  LEA.HI.X.SX32 R157, R143, R0, 0x2, P4 ;  /* 0x000000008f9d7211 */ /* 0x000fe400020f16ff */
[----:B------:R-:W-:Y:S01]  /*8690*/  LEA R144, P4, R137, R4, 0x2 ;  /* 0x0000000489907211 */ /* 0x000fe200078810ff */
[----:B------:R1:W-:Y:S01]  /*86a0*/  STL.64 [R1+0x418], R170 ;  /* 0x000418aa01007387 */ /* 0x0003e20000100a00 */
[----:B------:R-:W-:Y:S02]  /*86b0*/  LEA.HI.X.SX32 R155, R141, R0, 0x2, P3 ;  /* 0x000000008d9b7211 */ /* 0x000fe400018f16ff */
[----:B------:R-:W-:Y:S02]  /*86c0*/  LEA R146, P3, R135, R4, 0x2 ;  /* 0x0000000487927211 */ /* 0x000fe400078610ff */
[-C--:B------:R-:W-:Y:S02]  /*86d0*/  LEA.HI.X.SX32 R153, R139, R0.reuse, 0x2, P6 ;  /* 0x000000008b997211 */ /* 0x080fe400030f16ff */
[----:B------:R-:W-:-:S02]  /*86e0*/  LEA.HI.X.SX32 R145, R137, R0, 0x2, P4 ;  /* 0x0000000089917211 */ /* 0x000fc400020f16ff */
[-C--:B------:R-:W-:Y:S02]  /*86f0*/  LEA R204, P4, R131, R4.reuse, 0x2 ;  /* 0x0000000483cc7211 */ /* 0x080fe400078810ff */
[----:B-1----:R-:W-:Y:S02]  /*8700*/  LEA R170, P6, R133, R4, 0x2 ;  /* 0x0000000485aa7211 */ /* 0x002fe400078c10ff */
[----:B------:R-:W-:Y:S02]  /*8710*/  LEA.HI.X.SX32 R147, R135, R0, 0x2, P3 ;  /* 0x0000000087937211 */ /* 0x000fe400018f16ff */
[----:B------:R-:W-:Y:S02]  /*8720*/  LEA R234, P3, R129, R4, 0x2 ;  /* 0x0000000481ea7211 */ /* 0x000fe400078610ff */
[----:B------:R-:W-:Y:S02]  /*8730*/  LEA.HI.X.SX32 R171, R133, R0, 0x2, P6 ;  /* 0x0000000085ab7211 */ /* 0x000fe400030f16ff */
[----:B------:R-:W-:-:S02]  /*8740*/  LEA R142, P6, R127, R4, 0x2 ;  /* 0x000000047f8e7211 */ /* 0x000fc400078c10ff */
[----:B------:R-:W-:Y:S02]  /*8750*/  LEA.HI.X.SX32 R205, R131, R0, 0x2, P4 ;  /* 0x0000000083cd7211 */ /* 0x000fe400020f16ff */
[----:B------:R-:W-:Y:S02]  /*8760*/  LEA R140, P4, R125, R4, 0x2 ;  /* 0x000000047d8c7211 */ /* 0x000fe400078810ff */
        /* <DEDUP_REMOVED lines=40> */
[----:B------:R-:W-:-:S03]  /*89f0*/  LEA R132, P4, R89, R4, 0x2 ;  /* 0x0000000459847211 */ /* 0x000fc600078810ff */
[----:B------:R-:W-:Y:S01]  /*8a00*/  STL.64 [R1+0x3e0], R156 ;  /* 0x0003e09c01007387 */ /* 0x000fe20000100a00 */
[----:B------:R-:W-:-:S03]  /*8a10*/  LEA.HI.X.SX32 R99, R93, R0, 0x2, P3 ;  /* 0x000000005d637211 */ /* 0x000fc600018f16ff */
[----:B------:R-:W-:Y:S01]  /*8a20*/  STL.64 [R1+0x3d8], R154 ;  /* 0x0003d89a01007387 */ /* 0x000fe20000100a00 */
[----:B------:R-:W-:-:S03]  /*8a30*/  LEA.HI.X.SX32 R115, R91, R0, 0x2, P6 ;  /* 0x000000005b737211 */ /* 0x000fc600030f16ff */
[----:B------:R1:W-:Y:S01]  /*8a40*/  STL.64 [R1+0x3d0], R152 ;  /* 0x0003d09801007387 */ /* 0x0003e20000100a00 */
[----:B------:R-:W-:Y:S02]  /*8a50*/  LEA R176, P6, R81, R4, 0x2 ;  /* 0x0000000451b07211 */ /* 0x000fe400078c10ff */
[----:B------:R-:W-:Y:S02]  /*8a60*/  LEA.HI.X.SX32 R133, R89, R0, 0x2, P4 ;  /* 0x0000000059857211 */ /* 0x000fe400020f16ff */
[----:B------:R-:W-:Y:S02]  /*8a70*/  LEA R210, P4, R79, R4, 0x2 ;  /* 0x000000044fd27211 */ /* 0x000fe400078810ff */
[----:B------:R-:W-:Y:S02]  /*8a80*/  LEA.HI.X.SX32 R177, R81, R0, 0x2, P6 ;  /* 0x0000000051b17211 */ /* 0x000fe400030f16ff */
[-C--:B-1----:R-:W-:Y:S02]  /*8a90*/  LEA R152, P3, R83, R4.reuse, 0x2 ;  /* 0x0000000453987211 */ /* 0x082fe400078610ff */
        /* <DEDUP_REMOVED lines=28> */
[----:B------:R-:W-:-:S03]  /*8c60*/  LEA R118, P4, R55, R4, 0x2 ;  /* 0x0000000437767211 */ /* 0x000fc600078810ff */
[----:B------:R-:W-:Y:S01]  /*8c70*/  STL.64 [R1+0x398], R140 ;  /* 0x0003988c01007387 */ /* 0x000fe20000100a00 */
[----:B------:R-:W-:-:S03]  /*8c80*/  LEA.HI.X.SX32 R77, R59, R0, 0x2, P3 ;  /* 0x000000003b4d7211 */ /* 0x000fc600018f16ff */
[----:B------:R1:W-:Y:S01]  /*8c90*/  STL.64 [R1+0x390], R138 ;  /* 0x0003908a01007387 */ /* 0x0003e20000100a00 */
[----:B------:R-:W-:Y:S02]  /*8ca0*/  LEA R136, P3, R53, R4, 0x2 ;  /* 0x0000000435887211 */ /* 0x000fe400078610ff */
        /* <DEDUP_REMOVED lines=8> */
[----:B------:R-:W-:Y:S01]  /*8d30*/  STL.64 [R1+0x370], R206 ;  /* 0x000370ce01007387 */ /* 0x000fe20000100a00 */
[----:B------:R-:W-:-:S03]  /*8d40*/  LEA R214, P3, R47, R4, 0x2 ;  /* 0x000000042fd67211 */ /* 0x000fc600078610ff */
[----:B------:R-:W-:Y:S01]  /*8d50*/  STL.64 [R1+0x368], R236 ;  /* 0x000368ec01007387 */ /* 0x000fe20000100a00 */
[----:B------:R-:W-:-:S03]  /*8d60*/  LEA.HI.X.SX32 R157, R51, R0, 0x2, P6 ;  /* 0x00000000339d7211 */ /* 0x000fc600030f16ff */
[----:B------:R-:W-:Y:S01]  /*8d70*/  STL.64 [R1+0x360], R126 ;  /* 0x0003607e01007387 */ /* 0x000fe20000100a00 */
[----:B------:R-:W-:Y:S02]  /*8d80*/  LEA R244, P6, R45, R4, 0x2 ;  /* 0x000000042df47211 */ /* 0x000fe400078c10ff */
[----:B------:R-:W-:Y:S01]  /*8d90*/  LEA.HI.X.SX32 R181, R49, R0, 0x2, P4 ;  /* 0x0000000031b57211 */ /* 0x000fe200020f16ff */
[----:B------:R2:W-:Y:S01]  /*8da0*/  STL.64 [R1+0x358], R124 ;  /* 0x0003587c01007387 */ /* 0x0005e20000100a00 */
        /* <DEDUP_REMOVED lines=10> */
[----:B------:R-:W-:Y:S01]  /*8e50*/  STL.64 [R1+0x330], R208 ;  /* 0x000330d001007387 */ /* 0x000fe20000100a00 */
[----:B-1----:R-:W-:-:S03]  /*8e60*/  LEA R138, P4, R37, R4, 0x2 ;  /* 0x00000004258a7211 */ /* 0x002fc600078810ff */
[----:B------:R-:W-:Y:S01]  /*8e70*/  STL.64 [R1+0x328], R238 ;  /* 0x000328ee01007387 */ /* 0x000fe20000100a00 */
[----:B------:R-:W-:-:S03]  /*8e80*/  LEA.HI.X.SX32 R105, R41, R0, 0x2, P3 ;  /* 0x0000000029697211 */ /* 0x000fc600018f16ff */
[----:B------:R1:W-:Y:S01]  /*8e90*/  STL.64 [R1+0x320], R110 ;  /* 0x0003206e01007387 */ /* 0x0003e20000100a00 */
[----:B------:R-:W-:-:S03]  /*8ea0*/  LEA R158, P3, R35, R4, 0x2 ;  /* 0x00000004239e7211 */ /* 0x000fc600078610ff */
[----:B------:R3:W-:Y:S01]  /*8eb0*/  STL.64 [R1+0x318], R98 ;  /* 0x0003186201007387 */ /* 0x0007e20000100a00 */
[----:B------:R-:W-:-:S03]  /*8ec0*/  LEA.HI.X.SX32 R121, R39, R0, 0x2, P6 ;  /* 0x0000000027797211 */ /* 0x000fc600030f16ff */
[----:B------:R3:W-:Y:S01]  /*8ed0*/  STL.64 [R1+0x310], R114 ;  /* 0x0003107201007387 */ /* 0x0007e20000100a00 */
[----:B------:R-:W-:Y:S02]  /*8ee0*/  LEA R182, P6, R33, R4, 0x2 ;  /* 0x0000000421b67211 */ /* 0x000fe400078c10ff */
[----:B------:R-:W-:Y:S01]  /*8ef0*/  LEA.HI.X.SX32 R139, R37, R0, 0x2, P4 ;  /* 0x00000000258b7211 */ /* 0x000fe200020f16ff */
[----:B------:R3:W-:Y:S01]  /*8f00*/  STL.64 [R1+0x308], R132 ;  /* 0x0003088401007387 */ /* 0x0007e20000100a00 */
[----:B------:R-:W-:-:S03]  /*8f10*/  LEA R216, P4, R31, R4, 0x2 ;  /* 0x000000041fd87211 */ /* 0x000fc600078810ff */
[----:B------:R3:W-:Y:S01]  /*8f20*/  STL.64 [R1+0x300], R152 ;  /* 0x0003009801007387 */ /* 0x0007e20000100a00 */
        /* <DEDUP_REMOVED lines=42> */
[----:B--2---:R-:W-:-:S03]  /*91d0*/  LEA R124, P4, R8, R4, 0x2 ;  /* 0x00000004087c7211 */ /* 0x004fc600078810ff */
        /* <DEDUP_REMOVED lines=25> */
[----:B-1----:R-:W-:-:S03]  /*9370*/  LEA R110, P3, R15, R4, 0x2 ;  /* 0x000000040f6e7211 */ /* 0x002fc600078610ff */
        /* <DEDUP_REMOVED lines=21> */
[----:B------:R-:W-:-:S03]  /*94d0*/  LEA.HI.X.SX32 R189, R23, R0, 0x2, P6 ;  /* 0x0000000017bd7211 */ /* 0x000fc600030f16ff */
[----:B------:R3:W-:Y:S01]  /*94e0*/  STL.64 [R1+0x1b0], R220 ;  /* 0x0001b0dc01007387 */ /* 0x0007e20000100a00 */
[----:B------:R-:W-:-:S03]  /*94f0*/  LEA.HI.X.SX32 R223, R21, R0, 0x2, P4 ;  /* 0x0000000015df7211 */ /* 0x000fc600020f16ff */
[----:B------:R3:W-:Y:S04]  /*9500*/  STL.64 [R1+0x1a8], R248 ;  /* 0x0001a8f801007387 */ /* 0x0007e80000100a00 */
[----:B------:R3:W-:Y:S04]  /*9510*/  STL.64 [R1+0x1a0], R96 ;  /* 0x0001a06001007387 */ /* 0x0007e80000100a00 */
[----:B------:R3:W-:Y:S04]  /*9520*/  STL.64 [R1+0x198], R110 ;  /* 0x0001986e01007387 */ /* 0x0007e80000100a00 */
[----:B------:R3:W-:Y:S04]  /*9530*/  STL.64 [R1+0x190], R126 ;  /* 0x0001907e01007387 */ /* 0x0007e80000100a00 */
[----:B------:R3:W-:Y:S04]  /*9540*/  STL.64 [R1+0x188], R144 ;  /* 0x0001889001007387 */ /* 0x0007e80000100a00 */
[----:B------:R3:W-:Y:S04]  /*9550*/  STL.64 [R1+0x180], R164 ;  /* 0x000180a401007387 */ /* 0x0007e80000100a00 */
[----:B------:R3:W-:Y:S04]  /*9560*/  STL.64 [R1+0x178], R188 ;  /* 0x000178bc01007387 */ /* 0x0007e80000100a00 */
[----:B------:R3:W-:Y:S01]  /*9570*/  STL.64 [R1+0x170], R222 ;  /* 0x000170de01007387 */ /* 0x0007e20000100a00 */
[C---:B------:R-:W-:Y:S01]  /*9580*/  VIADD R6, R252.reuse, 0xfffffffc ;  /* 0xfffffffcfc067836 */ /* 0x040fe20000000000 */
[C---:B------:R-:W-:Y:S01]  /*9590*/  IADD3 R4, PT, PT, R252.reuse, -0x6, RZ ;  /* 0xfffffffafc047810 */ /* 0x040fe20007ffe0ff */
[----:B------:R-:W-:Y:S01]  /*95a0*/  VIADD R5, R252, 0xfffffffb ;  /* 0xfffffffbfc057836 */ /* 0x000fe20000000000 */
[----:B------:R-:W-:Y:S01]  /*95b0*/  UIADD3 UR48, UPT, UPT, UR47, UR26, URZ ;  /* 0x0000001a2f307290 */ /* 0x000fe2000fffe0ff */
[----:B------:R-:W-:Y:S01]  /*95c0*/  UMOV UR5, 0x1 ;  /* 0x0000000100057882 */ /* 0x000fe20000000000 */
[----:B------:R-:W-:Y:S10]  /*95d0*/  BRA.U UP0, `(.L_x_5) ;  /* 0x0000000100187547 */ /* 0x000ff4000b800000 */
[----:B------:R-:W-:Y:S01]  /*95e0*/  ELECT P3, URZ, PT ;  /* 0x0000000000ff782f */ /* 0x000fe20003860000 */
[----:B------:R-:W-:Y:S01]  /*95f0*/  IMAD.MOV.U32 R0, RZ, RZ, 0x1 ;  /* 0x00000001ff007424 */ /* 0x000fe200078e00ff */
[----:B------:R-:W-:Y:S01]  /*9600*/  UMOV UR4, 0x40 ;  /* 0x0000004000047882 */ /* 0x000fe20000000000 */
[----:B------:R-:W-:Y:S01]  /*9610*/  UVIRTCOUNT.DEALLOC.SMPOOL 0x80 ;  /* 0x000000800000784c */ /* 0x000fe20000000000 */
[----:B------:R-:W-:-:S09]  /*9620*/  ULEA UR4, UR9, UR4, 0x18 ;  /* 0x0000000409047291 */ /* 0x000fd2000f8ec0ff */
[----:B------:R1:W-:Y:S03]  /*9630*/  @P3 STS.U8 [UR4], R0 ;  /* 0x00000000ff003988 */ /* 0x0003e60008000004 */
.L_x_5:
[----:B------:R-:W-:Y:S01]  /*9640*/  STTM.x64 tmem[UR48], RZ ;  /* 0x000000ff000079ed */ /* 0x000fe20008340030 */
[----:B------:R-:W-:Y:S01]  /*9650*/  STTM.x64 tmem[UR48+0x40], RZ ;  /* 0x000040ff000079ed */ /* 0x000fe20008340030 */
[----:B------:R-:W-:Y:S01]  /*9660*/  STTM.x64 tmem[UR48+0x80], RZ ;  /* 0x000080ff000079ed */ /* 0x000fe20008340030 */
[----:B------:R-:W-:Y:S01]  /*9670*/  STTM.x64 tmem[UR48+0xc0], RZ ;  /* 0x0000c0ff000079ed */ /* 0x000fe20008340030 */
[----:B------:R-:W2:Y:S02]  /*9680*/  FENCE.VIEW.ASYNC.T ;  /* 0x00000000000073c6 */ /* 0x000ea40000000200 */
[----:B--2---:R-:W-:Y:S01]  /*9690*/  VOTEU.ALL UP1, P5 ;  /* 0x0000000000ff7886 */ /* 0x004fe20002820000 */
[----:B------:R-:W2:Y:S01]  /*96a0*/  LDL.64 R8, [R1+0x320] ;  /* 0x0003200001087983 */ /* 0x000ea20000100a00 */
[----:B------:R-:W4:Y:S01]  /*96b0*/  LDCU.64 UR6, c[0x0][0x358] ;  /* 0x00006b00ff0677ac */ /* 0x000f220008000a00 */
[----:B------:R-:W-:Y:S01]  /*96c0*/  LEA R83, R82, UR46, 0x2 ;  /* 0x0000002e52537c11 */ /* 0x000fe2000f8e10ff */
[----:B-1----:R-:W-:Y:S01]  /*96d0*/  VIADD R0, R252, 0xfffffff9 ;  /* 0xfffffff9fc007836 */ /* 0x002fe20000000000 */
[----:B------:R-:W-:-:S04]  /*96e0*/  @!UP1 UIADD3 UR10, UPT, UPT, -UR5, 0x100000, URZ ;  /* 0x00100000050a9890 */ /* 0x000fc8000fffe1ff */
[----:B------:R-:W-:Y:S02]  /*96f0*/  @!UP1 USHF.L.U32 UR11, UR10, 0xb, URZ ;  /* 0x0000000b0a0b9899 */ /* 0x000fe400080006ff */
[----:B------:R-:W-:Y:S01]  /*9700*/  @!UP1 USHF.L.U32 UR10, UR10, 0x1, URZ ;  /* 0x000000010a0a9899 */ /* 0x000fe200080006ff */
[----:B------:R-:W-:Y:S01]  /*9710*/  VOTEU.ALL UP2, P5 ;  /* 0x0000000000ff7886 */ /* 0x000fe20002840000 */
[----:B------:R-:W-:-:S04]  /*9720*/  @!UP1 UIADD3 UR4, UPT, UPT, -UR5, 0x100000, URZ ;  /* 0x0010000005049890 */ /* 0x000fc8000fffe1ff */
[----:B------:R-:W-:Y:S02]  /*9730*/  @!UP1 USHF.L.U32 UR5, UR4, 0xb, URZ ;  /* 0x0000000b04059899 */ /* 0x000fe400080006ff */
[----:B------:R-:W-:Y:S01]  /*9740*/  @!UP1 USHF.L.U32 UR4, UR4, 0x1, URZ ;  /* 0x0000000104049899 */ /* 0x000fe200080006ff */
[----:B------:R-:W-:Y:S01]  /*9750*/  BAR.SYNC.DEFER_BLOCKING 0x0 ;  /* 0x0000000000007b1d */ /* 0x000fe20000010000 */
[----:B------:R-:W-:Y:S01]  /*9760*/  IMAD.WIDE R12, R86, 0x4, R84 ;  /* 0x00000004560c7825 */ /* 0x000fe200078e0254 */
[----:B------:R-:W-:Y:S02]  /*9770*/  ISETP.GE.U32.AND P6, PT, R4, 0x7fffff7b, PT ;  /* 0x7fffff7b0400780c */ /* 0x000fe40003fc6070 */
[----:B------:R-:W-:Y:S01]  /*9780*/  IADD3 R4, PT, PT, R252, -0x8, RZ ;  /* 0xfffffff8fc047810 */ /* 0x000fe20007ffe0ff */
[----:B------:R-:W-:Y:S01]  /*9790*/  IMAD.WIDE R10, R86, 0x4, R2 ;  /* 0x00000004560a7825 */ /* 0x000fe200078e0202 */
[----:B------:R-:W-:Y:S01]  /*97a0*/  VOTEU.ALL UP1, P5 ;  /* 0x0000000000ff7886 */ /* 0x000fe20002820000 */
[----:B------:R-:W-:Y:S01]  /*97b0*/  ISETP.GE.U32.AND P3, PT, R6, 0x7fffff7d, PT ;  /* 0x7fffff7d0600780c */ /* 0x000fe20003f66070 */
[----:B------:R1:W-:Y:S01]  /*97c0*/  STL.64 [R1+0x568], R12 ;  /* 0x0005680c01007387 */ /* 0x0003e20000100a00 */
[----:B------:R-:W-:Y:S01]  /*97d0*/  ISETP.GE.U32.AND P4, PT, R5, 0x7fffff7c, PT ;  /* 0x7fffff7c0500780c */ /* 0x000fe20003f86070 */
[----:B------:R-:W-:Y:S01]  /*97e0*/  IMAD R5, R86, 0x7a, RZ ;  /* 0x0000007a56057824 */ /* 0x000fe200078e02ff */
[----:B------:R-:W-:Y:S01]  /*97f0*/  SHF.L.U32 R88, R28, 0x2, RZ ;  /* 0x000000021c587819 */ /* 0x000fe200000006ff */
[----:B------:R5:W-:Y:S03]  /*9800*/  STL.64 [R1+0x570], R10 ;  /* 0x0005700a01007387 */ /* 0x000be60000100a00 */
[----:B------:R-:W-:Y:S01]  /*9810*/  LOP3.LUT R88, R88, 0x7c, RZ, 0xc0, !PT ;  /* 0x0000007c58587812 */ /* 0x000fe200078ec0ff */
[----:B------:R-:W3:Y:S02]  /*9820*/  FENCE.VIEW.ASYNC.S ;  /* 0x00000000000073c6 */ /* 0x000ee40000000000 */
[----:B---3--:R3:W1:Y:S02]  /*9830*/  @!UP1 SYNCS.EXCH.64 URZ, [UR49], UR10 ;  /* 0x0000000a31ff95b2 */ /* 0x0086640008000100 */
[----:B-1----:R-:W-:Y:S06]  /*9840*/  BAR.SYNC.DEFER_BLOCKING 0x0 ;  /* 0x0000000000007b1d */ /* 0x002fec0000010000 */
[----:B------:R3:W4:Y:S02]  /*9850*/  @!UP2 SYNCS.EXCH.64 URZ, [UR46+0x40008], UR4 ;  /* 0x040008042effa5b2 */ /* 0x0007240008000100 */
[----:B------:R-:W-:Y:S01]  /*9860*/  @!PT LDS RZ, [RZ] ;  /* 0x00000000fffff984 */ /* 0x000fe20000000800 */
[----:B------:R-:W-:Y:S01]  /*9870*/  @!PT LDS RZ, [RZ] ;  /* 0x00000000fffff984 */ /* 0x000fe20000000800 */
[----:B------:R-:W-:Y:S01]  /*9880*/  @!PT LDS RZ, [RZ] ;  /* 0x00000000fffff984 */ /* 0x000fe20000000800 */
[----:B----4-:R-:W-:Y:S04]  /*9890*/  LDGSTS.E [R83], desc[UR6][R84.64], !P0 ;  /* 0x0000000054537fae */ /* 0x010fe8000c1a1006 */
[----:B------:R-:W-:Y:S01]  /*98a0*/  LDGSTS.E [R83+0x200], desc[UR6][R2.64], !P0 ;  /* 0x0020000002537fae */ /* 0x000fe2000c1a1006 */
[----:B------:R-:W-:Y:S01]  /*98b0*/  ISETP.GE.U32.AND P0, PT, R0, 0x7fffff7a, PT ;  /* 0x7fffff7a0000780c */ /* 0x000fe20003f06070 */
[----:B------:R-:W-:-:S02]  /*98c0*/  IMAD.SHL.U32 R0, R86, 0x2, RZ ;  /* 0x0000000256007824 */ /* 0x000fc400078e00ff */
[----:B------:R1:W-:Y:S02]  /*98d0*/  LDGSTS.E [R83+0x400], desc[UR6][R12.64], !P1 ;  /* 0x004000000c537fae */ /* 0x0003e4000c9a1006 */
[----:B------:R-:W-:Y:S02]  /*98e0*/  IMAD.WIDE R14, R0, 0x4, R84 ;  /* 0x00000004000e7825 */ /* 0x000fe400078e0254 */
[----:B------:R5:W-:Y:S01]  /*98f0*/  LDGSTS.E [R83+0x600], desc[UR6][R10.64], !P1 ;  /* 0x006000000a537fae */ /* 0x000be2000c9a1006 */
[----:B------:R-:W-:Y:S01]  /*9900*/  ISETP.GE.U32.AND P1, PT, R4, 0x7fffff79, PT ;  /* 0x7fffff790400780c */ /* 0x000fe20003f26070 */
[----:B------:R-:W-:Y:S02]  /*9910*/  IMAD R4, R86, 0x3, RZ ;  /* 0x0000000356047824 */ /* 0x000fe400078e02ff */
[----:B------:R4:W-:Y:S02]  /*9920*/  LDGSTS.E [R83+0x800], desc[UR6][R14.64], !P2 ;  /* 0x008000000e537fae */ /* 0x0009e4000d1a1006 */
[----:B------:R-:W-:-:S02]  /*9930*/  IMAD.WIDE R6, R4, 0x4, R2 ;  /* 0x0000000404067825 */ /* 0x000fc400078e0202 */
[----:B------:R4:W-:Y:S02]  /*9940*/  STL.64 [R1+0x578], R14 ;  /* 0x0005780e01007387 */ /* 0x0009e40000100a00 */
[----:B-1----:R-:W-:-:S04]  /*9950*/  IMAD.WIDE R12, R0, 0x4, R2 ;  /* 0x00000004000c7825 */ /* 0x002fc800078e0202 */
[----:B------:R-:W-:Y:S01]  /*9960*/  VIADD R0, R252, 0xfffffff7 ;  /* 0xfffffff7fc007836 */ /* 0x000fe20000000000 */
[----:B------:R1:W-:Y:S01]  /*9970*/  LDGSTS.E [R83+0xa00], desc[UR6][R12.64], !P2 ;  /* 0x00a000000c537fae */ /* 0x0003e2000d1a1006 */
[--C-:B-----5:R-:W-:Y:S01]  /*9980*/  IMAD.WIDE R10, R4, 0x4, R84.reuse ;  /* 0x00000004040a7825 */ /* 0x120fe200078e0254 */
[----:B------:R-:W-:Y:S02]  /*9990*/  IADD3 R4, PT, PT, R252, -0xa, RZ ;  /* 0xfffffff6fc047810 */ /* 0x000fe40007ffe0ff */
[----:B------:R-:W-:Y:S01]  /*99a0*/  ISETP.GE.U32.AND P2, PT, R0, 0x7fffff78, PT ;  /* 0x7fffff780000780c */ /* 0x000fe20003f46070 */
[----:B------:R-:W-:Y:S01]  /*99b0*/  IMAD.SHL.U32 R0, R86, 0x4, RZ ;  /* 0x0000000456007824 */ /* 0x000fe200078e00ff */
[----:B------:R5:W-:Y:S03]  /*99c0*/  LDGSTS.E [R83+0xc00], desc[UR6][R10.64], !P3 ;  /* 0x00c000000a537fae */ /* 0x000be6000d9a1006 */
[----:B----4-:R-:W-:Y:S01]  /*99d0*/  IMAD.WIDE R14, R0, 0x4, R84 ;  /* 0x00000004000e7825 */ /* 0x010fe200078e0254 */
[----:B------:R1:W-:Y:S04]  /*99e0*/  STL.64 [R1+0x580], R12 ;  /* 0x0005800c01007387 */ /* 0x0003e80000100a00 */
[----:B------:R4:W-:Y:S01]  /*99f0*/  LDGSTS.E [R83+0xe00], desc[UR6][R6.64], !P3 ;  /* 0x00e0000006537fae */ /* 0x0009e2000d9a1006 */
[----:B------:R-:W-:Y:S01]  /*9a00*/  ISETP.GE.U32.AND P3, PT, R4, 0x7fffff77, PT ;  /* 0x7fffff770400780c */ /* 0x000fe20003f66070 */
[----:B------:R-:W-:-:S02]  /*9a10*/  IMAD R4, R86, 0x5, RZ ;  /* 0x0000000556047824 */ /* 0x000fc400078e02ff */
[----:B------:R5:W-:Y:S01]  /*9a20*/  STL.64 [R1+0x588], R10 ;  /* 0x0005880a01007387 */ /* 0x000be20000100a00 */
[----:B-1----:R-:W-:-:S03]  /*9a30*/  IMAD.WIDE R12, R0, 0x4, R2 ;  /* 0x00000004000c7825 */ /* 0x002fc600078e0202 */
[----:B------:R1:W-:Y:S01]  /*9a40*/  LDGSTS.E [R83+0x1000], desc[UR6][R14.64], !P4 ;  /* 0x010000000e537fae */ /* 0x0003e2000e1a1006 */
[----:B------:R-:W-:-:S03]  /*9a50*/  VIADD R0, R252, 0xfffffff5 ;  /* 0xfffffff5fc007836 */ /* 0x000fc60000000000 */
[----:B------:R4:W-:Y:S01]  /*9a60*/  STL.64 [R1+0x590], R6 ;  /* 0x0005900601007387 */ /* 0x0009e20000100a00 */
[----:B-----5:R-:W-:-:S03]  /*9a70*/  IMAD.WIDE R10, R4, 0x4, R84 ;  /* 0x00000004040a7825 */ /* 0x020fc600078e0254 */
[----:B------:R5:W-:Y:S01]  /*9a80*/  LDGSTS.E [R83+0x1200], desc[UR6][R12.64], !P4 ;  /* 0x012000000c537fae */ /* 0x000be2000e1a1006 */
[----:B------:R-:W-:Y:S01]  /*9a90*/  ISETP.GE.U32.AND P4, PT, R0, 0x7fffff76, PT ;  /* 0x7fffff760000780c */ /* 0x000fe20003f86070 */
[----:B------:R-:W-:Y:S02]  /*9aa0*/  IMAD R0, R86, 0x6, RZ ;  /* 0x0000000656007824 */ /* 0x000fe400078e02ff */
[----:B------:R1:W-:Y:S01]  /*9ab0*/  STL.64 [R1+0x598], R14 ;  /* 0x0005980e01007387 */ /* 0x0003e20000100a00 */
[----:B----4-:R-:W-:Y:S01]  /*9ac0*/  IMAD.WIDE R6, R4, 0x4, R2 ;  /* 0x0000000404067825 */ /* 0x010fe200078e0202 */
[----:B------:R-:W-:Y:S02]  /*9ad0*/  IADD3 R4, PT, PT, R252, -0xc, RZ ;  /* 0xfffffff4fc047810 */ /* 0x000fe40007ffe0ff */
[----:B------:R4:W-:Y:S04]  /*9ae0*/  LDGSTS.E [R83+0x1400], desc[UR6][R10.64], !P6 ;  /* 0x014000000a537fae */ /* 0x0009e8000f1a1006 */
[----:B------:R5:W-:Y:S01]  /*9af0*/  STL.64 [R1+0x5a0], R12 ;  /* 0x0005a00c01007387 */ /* 0x000be20000100a00 */
[----:B-1----:R-:W-:-:S03]  /*9b00*/  IMAD.WIDE R14, R0, 0x4, R84 ;  /* 0x00000004000e7825 */ /* 0x002fc600078e0254 */
[----:B------:R1:W-:Y:S01]  /*9b10*/  LDGSTS.E [R83+0x1600], desc[UR6][R6.64], !P6 ;  /* 0x0160000006537fae */ /* 0x0003e2000f1a1006 */
[----:B------:R-:W-:Y:S01]  /*9b20*/  ISETP.GE.U32.AND P6, PT, R4, 0x7fffff75, PT ;  /* 0x7fffff750400780c */ /* 0x000fe20003fc6070 */
[----:B------:R-:W-:Y:S02]  /*9b30*/  IMAD R4, R86, 0x7, RZ ;  /* 0x0000000756047824 */ /* 0x000fe400078e02ff */
[----:B------:R4:W-:Y:S01]  /*9b40*/  STL.64 [R1+0x5a8], R10 ;  /* 0x0005a80a01007387 */ /* 0x0009e20000100a00 */
[----:B-----5:R-:W-:-:S03]  /*9b50*/  IMAD.WIDE R12, R0, 0x4, R2 ;  /* 0x00000004000c7825 */ /* 0x020fc600078e0202 */
[----:B------:R5:W-:Y:S01]  /*9b60*/  LDGSTS.E [R83+0x1800], desc[UR6][R14.64], !P0 ;  /* 0x018000000e537fae */ /* 0x000be2000c1a1006 */
[----:B------:R-:W-:-:S03]  /*9b70*/  VIADD R0, R252, 0xfffffff3 ;  /* 0xfffffff3fc007836 */ /* 0x000fc60000000000 */
[----:B------:R1:W-:Y:S01]  /*9b80*/  STL.64 [R1+0x5b0], R6 ;  /* 0x0005b00601007387 */ /* 0x0003e20000100a00 */
[----:B----4-:R-:W-:-:S03]  /*9b90*/  IMAD.WIDE R10, R4, 0x4, R84 ;  /* 0x00000004040a7825 */ /* 0x010fc600078e0254 */
[----:B------:R4:W-:Y:S01]  /*9ba0*/  LDGSTS.E [R83+0x1a00], desc[UR6][R12.64], !P0 ;  /* 0x01a000000c537fae */ /* 0x0009e2000c1a1006 */
[----:B------:R-:W-:Y:S02]  /*9bb0*/  ISETP.GE.U32.AND P0, PT, R0, 0x7fffff74, PT ;  /* 0x7fffff740000780c */ /* 0x000fe40003f06070 */
[----:B------:R-:W-:Y:S01]  /*9bc0*/  SHF.L.U32 R0, R86, 0x3, RZ ;  /* 0x0000000356007819 */ /* 0x000fe200000006ff */
[----:B------:R3:W-:Y:S01]  /*9bd0*/  LDGSTS.E [R83+0x1c00], desc[UR6][R10.64], !P1 ;  /* 0x01c000000a537fae */ /* 0x0007e2000c9a1006 */
[----:B-1----:R-:W-:-:S03]  /*9be0*/  IMAD.WIDE R6, R4, 0x4, R2 ;  /* 0x0000000404067825 */ /* 0x002fc600078e0202 */
[----:B------:R5:W-:Y:S01]  /*9bf0*/  STL.64 [R1+0x5b8], R14 ;  /* 0x0005b80e01007387 */ /* 0x000be20000100a00 */
[----:B------:R-:W-:-:S03]  /*9c00*/  VIADD R4, R252, 0xfffffff2 ;  /* 0xfffffff2fc047836 */ /* 0x000fc60000000000 */
[----:B------:R1:W-:Y:S04]  /*9c10*/  LDGSTS.E [R83+0x1e00], desc[UR6][R6.64], !P1 ;  /* 0x01e0000006537fae */ /* 0x0003e8000c9a1006 */
[----:B------:R4:W-:Y:S01]  /*9c20*/  STL.64 [R1+0x5c0], R12 ;  /* 0x0005c00c01007387 */ /* 0x0009e20000100a00 */
[----:B------:R-:W-:Y:S01]  /*9c30*/  ISETP.GE.U32.AND P1, PT, R4, 0x7fffff73, PT ;  /* 0x7fffff730400780c */ /* 0x000fe20003f26070 */
[----:B------:R-:W-:Y:S02]  /*9c40*/  IMAD R4, R86, 0x9, RZ ;  /* 0x0000000956047824 */ /* 0x000fe400078e02ff */
[C---:B-----5:R-:W-:Y:S01]  /*9c50*/  IMAD.WIDE R14, R0.reuse, 0x4, R84 ;  /* 0x00000004000e7825 */ /* 0x060fe200078e0254 */
[----:B------:R3:W-:Y:S04]  /*9c60*/  STL.64 [R1+0x5c8], R10 ;  /* 0x0005c80a01007387 */ /* 0x0007e80000100a00 */
[----:B------:R1:W-:Y:S01]  /*9c70*/  STL.64 [R1+0x5d0], R6 ;  /* 0x0005d00601007387 */ /* 0x0003e20000100a00 */
[----:B----4-:R-:W-:-:S03]  /*9c80*/  IMAD.WIDE R12, R0, 0x4, R2 ;  /* 0x00000004000c7825 */ /* 0x010fc600078e0202 */
[----:B------:R4:W-:Y:S01]  /*9c90*/  LDGSTS.E [R83+0x2000], desc[UR6][R14.64], !P2 ;  /* 0x020000000e537fae */ /* 0x0009e2000d1a1006 */
[----:B------:R-:W-:-:S03]  /*9ca0*/  VIADD R0, R252, 0xfffffff1 ;  /* 0xfffffff1fc007836 */ /* 0x000fc60000000000 */
[----:B------:R5:W-:Y:S01]  /*9cb0*/  LDGSTS.E [R83+0x2200], desc[UR6][R12.64], !P2 ;  /* 0x022000000c537fae */ /* 0x000be2000d1a1006 */
[----:B---3--:R-:W-:Y:S01]  /*9cc0*/  IMAD.WIDE R10, R4, 0x4, R84 ;  /* 0x00000004040a7825 */ /* 0x008fe200078e0254 */
[----:B------:R-:W-:-:S03]  /*9cd0*/  ISETP.GE.U32.AND P2, PT, R0, 0x7fffff72, PT ;  /* 0x7fffff720000780c */ /* 0x000fc60003f46070 */
[----:B-1----:R-:W-:Y:S01]  /*9ce0*/  IMAD.WIDE R6, R4, 0x4, R2 ;  /* 0x0000000404067825 */ /* 0x002fe200078e0202 */
[----:B------:R1:W-:Y:S03]  /*9cf0*/  LDGSTS.E [R83+0x2400], desc[UR6][R10.64], !P3 ;  /* 0x024000000a537fae */ /* 0x0003e6000d9a1006 */
[----:B------:R-:W-:Y:S01]  /*9d00*/  VIADD R4, R252, 0xfffffff0 ;  /* 0xfffffff0fc047836 */ /* 0x000fe20000000000 */
[----:B------:R4:W-:Y:S01]  /*9d10*/  STL.64 [R1+0x5d8], R14 ;  /* 0x0005d80e01007387 */ /* 0x0009e20000100a00 */
[----:B------:R-:W-:-:S03]  /*9d20*/  IMAD R0, R86, 0xa, RZ ;  /* 0x0000000a56007824 */ /* 0x000fc600078e02ff */
[----:B------:R3:W-:Y:S01]  /*9d30*/  LDGSTS.E [R83+0x2600], desc[UR6][R6.64], !P3 ;  /* 0x0260000006537fae */ /* 0x0007e2000d9a1006 */
[----:B------:R-:W-:Y:S01]  /*9d40*/  ISETP.GE.U32.AND P3, PT, R4, 0x7fffff71, PT ;  /* 0x7fffff710400780c */ /* 0x000fe20003f66070 */
[----:B------:R-:W-:Y:S02]  /*9d50*/  IMAD R4, R86, 0xb, RZ ;  /* 0x0000000b56047824 */ /* 0x000fe400078e02ff */
[----:B------:R5:W-:Y:S01]  /*9d60*/  STL.64 [R1+0x5e0], R12 ;  /* 0x0005e00c01007387 */ /* 0x000be20000100a00 */
[----:B----4-:R-:W-:-:S03]  /*9d70*/  IMAD.WIDE R14, R0, 0x4, R84 ;  /* 0x00000004000e7825 */ /* 0x010fc600078e0254 */
[----:B------:R1:W-:Y:S04]  /*9d80*/  STL.64 [R1+0x5e8], R10 ;  /* 0x0005e80a01007387 */ /* 0x0003e80000100a00 */
[----:B------:R3:W-:Y:S01]  /*9d90*/  STL.64 [R1+0x5f0], R6 ;  /* 0x0005f00601007387 */ /* 0x0007e20000100a00 */
[----:B-----5:R-:W-:Y:S01]  /*9da0*/  IMAD.WIDE R12, R0, 0x4, R2 ;  /* 0x00000004000c7825 */ /* 0x020fe200078e0202 */
[----:B------:R-:W-:Y:S02]  /*9db0*/  IADD3 R0, PT, PT, R252, -0x11, RZ ;  /* 0xffffffeffc007810 */ /* 0x000fe40007ffe0ff */
[----:B------:R4:W-:Y:S01]  /*9dc0*/  LDGSTS.E [R83+0x2800], desc[UR6][R14.64], !P4 ;  /* 0x028000000e537fae */ /* 0x0009e2000e1a1006 */
[----:B-1----:R-:W-:-:S03]  /*9dd0*/  IMAD.WIDE R10, R4, 0x4, R84 ;  /* 0x00000004040a7825 */ /* 0x002fc600078e0254 */
[----:B------:R1:W-:Y:S01]  /*9de0*/  LDGSTS.E [R83+0x2a00], desc[UR6][R12.64], !P4 ;  /* 0x02a000000c537fae */ /* 0x0003e2000e1a1006 */
[----:B------:R-:W-:Y:S01]  /*9df0*/  ISETP.GE.U32.AND P4, PT, R0, 0x7fffff70, PT ;  /* 0x7fffff700000780c */ /* 0x000fe20003f86070 */
[----:B---3--:R-:W-:Y:S02]  /*9e00*/  IMAD.WIDE R6, R4, 0x4, R2 ;  /* 0x0000000404067825 */ /* 0x008fe400078e0202 */
[----:B------:R3:W-:Y:S02]  /*9e10*/  LDGSTS.E [R83+0x2c00], desc[UR6][R10.64], !P6 ;  /* 0x02c000000a537fae */ /* 0x0007e4000f1a1006 */
[----:B------:R-:W-:Y:S02]  /*9e20*/  VIADD R4, R252, 0xffffffee ;  /* 0xffffffeefc047836 */ /* 0x000fe40000000000 */
        /* <DEDUP_REMOVED lines=9> */
[----:B-1----:R-:W-:-:S03]  /*9ec0*/  IMAD.WIDE R12, R0, 0x4, R2 ;  /* 0x00000004000c7825 */ /* 0x002fc600078e0202 */
[----:B------:R1:W-:Y:S01]  /*9ed0*/  LDGSTS.E [R83+0x3000], desc[UR6][R14.64], !P0 ;  /* 0x030000000e537fae */ /* 0x0003e2000c1a1006 */
[----:B------:R-:W-:-:S03]  /*9ee0*/  VIADD R0, R252, 0xffffffed ;  /* 0xffffffedfc007836 */ /* 0x000fc60000000000 */
[----:B------:R4:W-:Y:S01]  /*9ef0*/  LDGSTS.E [R83+0x3200], desc[UR6][R12.64], !P0 ;  /* 0x032000000c537fae */ /* 0x0009e2000c1a1006 */
[----:B---3--:R-:W-:Y:S01]  /*9f00*/  IMAD.WIDE R10, R4, 0x4, R84 ;  /* 0x00000004040a7825 */ /* 0x008fe200078e0254 */
[----:B------:R-:W-:-:S03]  /*9f10*/  ISETP.GE.U32.AND P0, PT, R0, 0x7fffff6e, PT ;  /* 0x7fffff6e0000780c */ /* 0x000fc60003f06070 */
[----:B-----5:R-:W-:Y:S01]  /*9f20*/  IMAD.WIDE R6, R4, 0x4, R2 ;  /* 0x0000000404067825 */ /* 0x020fe200078e0202 */
[----:B------:R-:W-:Y:S01]  /*9f30*/  IADD3 R4, PT, PT, R252, -0x14, RZ ;  /* 0xffffffecfc047810 */ /* 0x000fe20007ffe0ff */
[----:B------:R3:W-:Y:S02]  /*9f40*/  LDGSTS.E [R83+0x3400], desc[UR6][R10.64], !P1 ;  /* 0x034000000a537fae */ /* 0x0007e4000c9a1006 */
[----:B------:R-:W-:Y:S02]  /*9f50*/  IMAD R0, R86, 0xe, RZ ;  /* 0x0000000e56007824 */ /* 0x000fe400078e02ff */
[----:B------:R1:W-:Y:S04]  /*9f60*/  STL.64 [R1+0x618], R14 ;  /* 0x0006180e01007387 */ /* 0x0003e80000100a00 */
[----:B------:R5:W-:Y:S01]  /*9f70*/  LDGSTS.E [R83+0x3600], desc[UR6][R6.64], !P1 ;  /* 0x0360000006537fae */ /* 0x000be2000c9a1006 */
[----:B------:R-:W-:Y:S01]  /*9f80*/  ISETP.GE.U32.AND P1, PT, R4, 0x7fffff6d, PT ;  /* 0x7fffff6d0400780c */ /* 0x000fe20003f26070 */
[----:B------:R-:W-:-:S02]  /*9f90*/  IMAD R4, R86, 0xf, RZ ;  /* 0x0000000f56047824 */ /* 0x000fc400078e02ff */
[----:B------:R4:W-:Y:S01]  /*9fa0*/  STL.64 [R1+0x620], R12 ;  /* 0x0006200c01007387 */ /* 0x0009e20000100a00 */
[----:B-1----:R-:W-:-:S03]  /*9fb0*/  IMAD.WIDE R14, R0, 0x4, R84 ;  /* 0x00000004000e7825 */ /* 0x002fc600078e0254 */
        /* <DEDUP_REMOVED lines=8> */
[----:B-----5:R-:W-:Y:S01]  /*a040*/  IMAD.WIDE R6, R4, 0x4, R2 ;  /* 0x0000000404067825 */ /* 0x020fe200078e0202 */
[----:B------:R-:W-:Y:S01]  /*a050*/  SHF.L.U32 R0, R86, 0x4, RZ ;  /* 0x0000000456007819 */ /* 0x000fe200000006ff */
[----:B------:R3:W-:Y:S02]  /*a060*/  LDGSTS.E [R83+0x3c00], desc[UR6][R10.64], !P3 ;  /* 0x03c000000a537fae */ /* 0x0007e4000d9a1006 */
[----:B------:R-:W-:Y:S02]  /*a070*/  VIADD R4, R252, 0xffffffea ;  /* 0xffffffeafc047836 */ /* 0x000fe40000000000 */
[----:B------:R5:W-:Y:S03]  /*a080*/  LDGSTS.E [R83+0x3e00], desc[UR6][R6.64], !P3 ;  /* 0x03e0000006537fae */ /* 0x000be6000d9a1006 */
[----:B------:R-:W-:Y:S01]  /*a090*/  ISETP.GE.U32.AND P3, PT, R4, 0x7fffff6b, PT ;  /* 0x7fffff6b0400780c */ /* 0x000fe20003f66070 */
[----:B------:R1:W-:Y:S01]  /*a0a0*/  STL.64 [R1+0x638], R14 ;  /* 0x0006380e01007387 */ /* 0x0003e20000100a00 */
[----:B------:R-:W-:-:S03]  /*a0b0*/  IMAD R4, R86, 0x11, RZ ;  /* 0x0000001156047824 */ /* 0x000fc600078e02ff */
[----:B------:R4:W-:Y:S04]  /*a0c0*/  STL.64 [R1+0x640], R12 ;  /* 0x0006400c01007387 */ /* 0x0009e80000100a00 */
[----:B------:R3:W-:Y:S01]  /*a0d0*/  STL.64 [R1+0x648], R10 ;  /* 0x0006480a01007387 */ /* 0x0007e20000100a00 */
[----:B-1----:R-:W-:-:S03]  /*a0e0*/  IMAD.WIDE R14, R0, 0x4, R84 ;  /* 0x00000004000e7825 */ /* 0x002fc600078e0254 */
        /* <DEDUP_REMOVED lines=8> */
[----:B------:R3:W-:Y:S03]  /*a170*/  LDGSTS.E [R83+0x4400], desc[UR6][R10.64], !P6 ;  /* 0x044000000a537fae */ /* 0x0007e6000f1a1006 */
[----:B------:R-:W-:Y:S01]  /*a180*/  VIADD R4, R252, 0xffffffe8 ;  /* 0xffffffe8fc047836 */ /* 0x000fe20000000000 */
[----:B------:R5:W-:Y:S01]  /*a190*/  LDGSTS.E [R83+0x4600], desc[UR6][R6.64], !P6 ;  /* 0x0460000006537fae */ /* 0x000be2000f1a1006 */
[----:B------:R-:W-:-:S03]  /*a1a0*/  IMAD R0, R86, 0x12, RZ ;  /* 0x0000001256007824 */ /* 0x000fc600078e02ff */
[----:B------:R1:W-:Y:S01]  /*a1b0*/  STL.64 [R1+0x658], R14 ;  /* 0x0006580e01007387 */ /* 0x0003e20000100a00 */
[----:B------:R-:W-:Y:S01]  /*a1c0*/  ISETP.GE.U32.AND P6, PT, R4, 0x7fffff69, PT ;  /* 0x7fffff690400780c */ /* 0x000fe20003fc6070 */
[----:B------:R-:W-:Y:S02]  /*a1d0*/  IMAD R4, R86, 0x13, RZ ;  /* 0x0000001356047824 */ /* 0x000fe400078e02ff */
[----:B------:R4:W-:Y:S04]  /*a1e0*/  STL.64 [R1+0x660], R12 ;  /* 0x0006600c01007387 */ /* 0x0009e80000100a00 */
[----:B------:R3:W-:Y:S01]  /*a1f0*/  STL.64 [R1+0x668], R10 ;  /* 0x0006680a01007387 */ /* 0x0007e20000100a00 */
[----:B-1----:R-:W-:-:S03]  /*a200*/  IMAD.WIDE R14, R0, 0x4, R84 ;  /* 0x00000004000e7825 */ /* 0x002fc600078e0254 */
[----:B------:R5:W-:Y:S01]  /*a210*/  STL.64 [R1+0x670], R6 ;  /* 0x0006700601007387 */ /* 0x000be20000100a00 */
[----:B----4-:R-:W-:Y:S01]  /*a220*/  IMAD.WIDE R12, R0, 0x4, R2 ;  /* 0x00000004000c7825 */ /* 0x010fe200078e0202 */
[----:B------:R-:W-:Y:S02]  /*a230*/  IADD3 R0, PT, PT, R252, -0x19, RZ ;  /* 0xffffffe7fc007810 */ /* 0x000fe40007ffe0ff */
[----:B------:R1:W-:Y:S01]  /*a240*/  LDGSTS.E [R83+0x4800], desc[UR6][R14.64], !P0 ;  /* 0x048000000e537fae */ /* 0x0003e2000c1a1006 */
[----:B---3--:R-:W-:-:S03]  /*a250*/  IMAD.WIDE R10, R4, 0x4, R84 ;  /* 0x00000004040a7825 */ /* 0x008fc600078e0254 */
[----:B------:R3:W-:Y:S01]  /*a260*/  LDGSTS.E [R83+0x4a00], desc[UR6][R12.64], !P0 ;  /* 0x04a000000c537fae */ /* 0x0007e2000c1a1006 */
[----:B------:R-:W-:Y:S01]  /*a270*/  ISETP.GE.U32.AND P0, PT, R0, 0x7fffff68, PT ;  /* 0x7fffff680000780c */ /* 0x000fe20003f06070 */
[----:B------:R-:W-:Y:S02]  /*a280*/  IMAD R0, R86, 0x14, RZ ;  /* 0x0000001456007824 */ /* 0x000fe400078e02ff */
[----:B-----5:R-:W-:Y:S01]  /*a290*/  IMAD.WIDE R6, R4, 0x4, R2 ;  /* 0x0000000404067825 */ /* 0x020fe200078e0202 */
[----:B------:R4:W-:Y:S03]  /*a2a0*/  LDGSTS.E [R83+0x4c00], desc[UR6][R10.64], !P1 ;  /* 0x04c000000a537fae */ /* 0x0009e6000c9a1006 */
[----:B------:R-:W-:Y:S01]  /*a2b0*/  VIADD R4, R252, 0xffffffe6 ;  /* 0xffffffe6fc047836 */ /* 0x000fe20000000000 */
[----:B------:R5:W-:Y:S04]  /*a2c0*/  LDGSTS.E [R83+0x4e00], desc[UR6][R6.64], !P1 ;  /* 0x04e0000006537fae */ /* 0x000be8000c9a1006 */
[----:B------:R1:W-:Y:S01]  /*a2d0*/  STL.64 [R1+0x678], R14 ;  /* 0x0006780e01007387 */ /* 0x0003e20000100a00 */
[----:B------:R-:W-:Y:S01]  /*a2e0*/  ISETP.GE.U32.AND P1, PT, R4, 0x7fffff67, PT ;  /* 0x7fffff670400780c */ /* 0x000fe20003f26070 */
[----:B------:R-:W-:-:S02]  /*a2f0*/  IMAD R4, R86, 0x15, RZ ;  /* 0x0000001556047824 */ /* 0x000fc400078e02ff */
[----:B------:R3:W-:Y:S04]  /*a300*/  STL.64 [R1+0x680], R12 ;  /* 0x0006800c01007387 */ /* 0x0007e80000100a00 */
[----:B------:R4:W-:Y:S01]  /*a310*/  STL.64 [R1+0x688], R10 ;  /* 0x0006880a01007387 */ /* 0x0009e20000100a00 */
[----:B-1----:R-:W-:-:S03]  /*a320*/  IMAD.WIDE R14, R0, 0x4, R84 ;  /* 0x00000004000e7825 */ /* 0x002fc600078e0254 */
[----:B------:R5:W-:Y:S01]  /*a330*/  STL.64 [R1+0x690], R6 ;  /* 0x0006900601007387 */ /* 0x000be20000100a00 */
[----:B---3--:R-:W-:-:S03]  /*a340*/  IMAD.WIDE R12, R0, 0x4, R2 ;  /* 0x00000004000c7825 */ /* 0x008fc600078e0202 */
[----:B------:R1:W-:Y:S01]  /*a350*/  LDGSTS.E [R83+0x5000], desc[UR6][R14.64], !P2 ;  /* 0x050000000e537fae */ /* 0x0003e2000d1a1006 */
[----:B------:R-:W-:-:S03]  /*a360*/  VIADD R0, R252, 0xffffffe5 ;  /* 0xffffffe5fc007836 */ /* 0x000fc60000000000 */
[----:B------:R3:W-:Y:S01]  /*a370*/  LDGSTS.E [R83+0x5200], desc[UR6][R12.64], !P2 ;  /* 0x052000000c537fae */ /* 0x0007e2000d1a1006 */
[----:B----4-:R-:W-:Y:S01]  /*a380*/  IMAD.WIDE R10, R4, 0x4, R84 ;  /* 0x00000004040a7825 */ /* 0x010fe200078e0254 */
[----:B------:R-:W-:-:S03]  /*a390*/  ISETP.GE.U32.AND P2, PT, R0, 0x7fffff66, PT ;  /* 0x7fffff660000780c */ /* 0x000fc60003f46070 */
[----:B-----5:R-:W-:Y:S01]  /*a3a0*/  IMAD.WIDE R6, R4, 0x4, R2 ;  /* 0x0000000404067825 */ /* 0x020fe200078e0202 */
[----:B------:R-:W-:Y:S01]  /*a3b0*/  IADD3 R4, PT, PT, R252, -0x1c, RZ ;  /* 0xffffffe4fc047810 */ /* 0x000fe20007ffe0ff */
[----:B------:R4:W-:Y:S02]  /*a3c0*/  LDGSTS.E [R83+0x5400], desc[UR6][R10.64], !P3 ;  /* 0x054000000a537fae */ /* 0x0009e4000d9a1006 */
[----:B------:R-:W-:Y:S02]  /*a3d0*/  IMAD R0, R86, 0x16, RZ ;  /* 0x0000001656007824 */ /* 0x000fe400078e02ff */
[----:B------:R5:W-:Y:S01]  /*a3e0*/  LDGSTS.E [R83+0x5600], desc[UR6][R6.64], !P3 ;  /* 0x0560000006537fae */ /* 0x000be2000d9a1006 */
[----:B------:R-:W-:Y:S01]  /*a3f0*/  ISETP.GE.U32.AND P3, PT, R4, 0x7fffff65, PT ;  /* 0x7fffff650400780c */ /* 0x000fe20003f66070 */
[----:B------:R-:W-:Y:S02]  /*a400*/  IMAD R4, R86, 0x17, RZ ;  /* 0x0000001756047824 */ /* 0x000fe400078e02ff */
[----:B------:R1:W-:Y:S04]  /*a410*/  STL.64 [R1+0x698], R14 ;  /* 0x0006980e01007387 */ /* 0x0003e80000100a00 */
        /* <DEDUP_REMOVED lines=22> */
[----:B---3--:R-:W-:Y:S01]  /*a580*/  IMAD.WIDE R12, R0, 0x4, R2 ;  /* 0x00000004000c7825 */ /* 0x008fe200078e0202 */
[----:B------:R-:W-:Y:S02]  /*a590*/  IADD3 R0, PT, PT, R252, -0x1f, RZ ;  /* 0xffffffe1fc007810 */ /* 0x000fe40007ffe0ff */
[----:B------:R1:W-:Y:S01]  /*a5a0*/  LDGSTS.E [R83+0x6000], desc[UR6][R14.64], !P0 ;  /* 0x060000000e537fae */ /* 0x0003e2000c1a1006 */
[----:B----4-:R-:W-:-:S03]  /*a5b0*/  IMAD.WIDE R10, R4, 0x4, R84 ;  /* 0x00000004040a7825 */ /* 0x010fc600078e0254 */
        /* <DEDUP_REMOVED lines=56> */
[----:B------:R-:W-:Y:S02]  /*a940*/  IMAD.SHL.U32 R0, R86, 0x20, RZ ;  /* 0x0000002056007824 */ /* 0x000fe400078e00ff */
        /* <DEDUP_REMOVED lines=795> */
[----:B------:R5:W-:Y:S01]  /*db00*/  LDGSTS.E [R83+0x1de00], desc[UR6][R6.64], !P6 ;  /* 0x1de0000006537fae */ /* 0x000be2000f1a1006 */
[----:B------:R-:W-:-:S03]  /*db10*/  IMAD.WIDE R16, R0, 0x4, R84 ;  /* 0x0000000400107825 */ /* 0x000fc600078e0254 */
[----:B------:R-:W-:Y:S01]  /*db20*/  ISETP.GE.U32.AND P6, PT, R4, 0x7fffff03, PT ;  /* 0x7fffff030400780c */ /* 0x000fe20003fc6070 */
[----:B------:R1:W-:Y:S01]  /*db30*/  STL.64 [R1+0xcb8], R14 ;  /* 0x000cb80e01007387 */ /* 0x0003e20000100a00 */
[----:B------:R-:W-:-:S03]  /*db40*/  IMAD R4, R86, 0x79, RZ ;  /* 0x0000007956047824 */ /* 0x000fc600078e02ff */
[----:B------:R3:W-:Y:S04]  /*db50*/  STL.64 [R1+0xcf0], R12 ;  /* 0x000cf00c01007387 */ /* 0x0007e80000100a00 */
[----:B------:R4:W-:Y:S01]  /*db60*/  STL.64 [R1+0xce8], R10 ;  /* 0x000ce80a01007387 */ /* 0x0009e20000100a00 */
[----:B-1----:R-:W-:-:S03]  /*db70*/  IMAD.WIDE R14, R0, 0x4, R2 ;  /* 0x00000004000e7825 */ /* 0x002fc600078e0202 */
[----:B------:R5:W-:Y:S01]  /*db80*/  STL.64 [R1+0xce0], R6 ;  /* 0x000ce00601007387 */ /* 0x000be20000100a00 */
[----:B---3--:R-:W-:-:S03]  /*db90*/  VIADD R12, R252, 0x7f ;  /* 0x0000007ffc0c7836 */ /* 0x008fc60000000000 */
[----:B------:R1:W-:Y:S01]  /*dba0*/  LDGSTS.E [R83+0x1e000], desc[UR6][R16.64], !P0 ;  /* 0x1e00000010537fae */ /* 0x0003e2000c1a1006 */
[----:B------:R-:W-:Y:S02]  /*dbb0*/  IMAD.MOV.U32 R13, RZ, RZ, R197 ;  /* 0x000000ffff0d7224 */ /* 0x000fe400078e00c5 */
[----:B----4-:R-:W-:Y:S01]  /*dbc0*/  IMAD.WIDE R10, R4, 0x4, R84 ;  /* 0x00000004040a7825 */ /* 0x010fe200078e0254 */
[----:B------:R2:W-:Y:S01]  /*dbd0*/  LDGSTS.E [R83+0x1e200], desc[UR6][R14.64], !P0 ;  /* 0x1e2000000e537fae */ /* 0x0005e2000c1a1006 */
[----:B------:R-:W-:Y:S02]  /*dbe0*/  ISETP.GT.AND P0, PT, R12, 0x7f, PT ;  /* 0x0000007f0c00780c */ /* 0x000fe40003f04270 */
[----:B------:R-:W-:Y:S01]  /*dbf0*/  IMAD.MOV.U32 R12, RZ, RZ, R196 ;  /* 0x000000ffff0c7224 */ /* 0x000fe200078e00c4 */
[----:B------:R3:W-:Y:S01]  /*dc00*/  LDGSTS.E [R83+0x1e400], desc[UR6][R10.64], !P1 ;  /* 0x1e4000000a537fae */ /* 0x0007e2000c9a1006 */
[----:B-----5:R-:W-:Y:S01]  /*dc10*/  IMAD.WIDE R6, R4, 0x4, R2 ;  /* 0x0000000404067825 */ /* 0x020fe200078e0202 */
[----:B------:R-:W-:-:S02]  /*dc20*/  SEL R0, RZ, 0x4, !P0 ;  /* 0x00000004ff007807 */ /* 0x000fc40004000000 */
[----:B------:R1:W-:Y:S01]  /*dc30*/  STL.64 [R1+0xcd8], R16 ;  /* 0x000cd81001007387 */ /* 0x0003e20000100a00 */
[----:B------:R-:W-:-:S03]  /*dc40*/  VIADD R4, R252, 0xffffff81 ;  /* 0xffffff81fc047836 */ /* 0x000fc60000000000 */
[----:B------:R4:W-:Y:S01]  /*dc50*/  LDGSTS.E [R83+0x1e600], desc[UR6][R6.64], !P1 ;  /* 0x1e60000006537fae */ /* 0x0009e2000c9a1006 */
[----:B------:R-:W-:-:S03]  /*dc60*/  ISETP.GE.AND P1, PT, R82, R252, PT ;  /* 0x000000fc5200720c */ /* 0x000fc60003f26270 */
[----:B------:R2:W-:Y:S01]  /*dc70*/  STL.64 [R1+0xcd0], R14 ;  /* 0x000cd00e01007387 */ /* 0x0005e20000100a00 */
[----:B------:R-:W-:-:S03]  /*dc80*/  SEL R0, R0, RZ, !P1 ;  /* 0x000000ff00007207 */ /* 0x000fc60004800000 */
[----:B------:R3:W-:Y:S01]  /*dc90*/  STL.64 [R1+0xcc8], R10 ;  /* 0x000cc80a01007387 */ /* 0x0007e20000100a00 */
[----:B------:R-:W-:Y:S01]  /*dca0*/  ISETP.NE.U32.AND P1, PT, R0, RZ, PT ;  /* 0x000000ff0000720c */ /* 0x000fe20003f25070 */
[----:B------:R-:W-:Y:S02]  /*dcb0*/  IMAD R0, R86, 0x7b, RZ ;  /* 0x0000007b56007824 */ /* 0x000fe400078e02ff */
[----:B------:R4:W-:Y:S02]  /*dcc0*/  STL.64 [R1+0xcc0], R6 ;  /* 0x000cc00601007387 */ /* 0x0009e40000100a00 */
[----:B-1----:R-:W-:Y:S01]  /*dcd0*/  IMAD.WIDE R16, R0, 0x4, R84 ;  /* 0x0000000400107825 */ /* 0x002fe200078e0254 */
[----:B--2---:R-:W-:-:S03]  /*dce0*/  MOV R15, R9 ;  /* 0x00000009000f7202 */ /* 0x004fc60000000f00 */
[----:B------:R-:W-:Y:S01]  /*dcf0*/  IMAD.MOV.U32 R14, RZ, RZ, R8 ;  /* 0x000000ffff0e7224 */ /* 0x000fe200078e0008 */
[----:B------:R-:W-:Y:S01]  /*dd00*/  LOP3.LUT R8, R28, 0x60, RZ, 0xc0, !PT ;  /* 0x000000601c087812 */ /* 0x000fe200078ec0ff */
[----:B---3--:R-:W-:Y:S01]  /*dd10*/  IMAD.WIDE R10, R5, 0x4, R84 ;  /* 0x00000004050a7825 */ /* 0x008fe200078e0254 */
[----:B------:R-:W-:-:S03]  /*dd20*/  IADD3 R9, PT, PT, R252, -0x80, RZ ;  /* 0xffffff80fc097810 */ /* 0x000fc60007ffe0ff */
[----:B----4-:R-:W-:Y:S01]  /*dd30*/  IMAD.WIDE R6, R5, 0x4, R2 ;  /* 0x0000000405067825 */ /* 0x010fe200078e0202 */
[----:B------:R1:W-:Y:S03]  /*dd40*/  STL.64 [R1+0xd50], R10 ;  /* 0x000d500a01007387 */ /* 0x0003e60000100a00 */
[----:B------:R-:W-:Y:S01]  /*dd50*/  IMAD R88, R8, 0x200, R88 ;  /* 0x0000020008587824 */ /* 0x000fe200078e0258 */
[----:B------:R1:W-:Y:S01]  /*dd60*/  LDGSTS.E [R83+0x1e800], desc[UR6][R10.64], !P2 ;  /* 0x1e8000000a537fae */ /* 0x0003e2000d1a1006 */
[----:B------:R-:W-:Y:S02]  /*dd70*/  IMAD R5, R86, 0x7d, RZ ;  /* 0x0000007d56057824 */ /* 0x000fe400078e02ff */
[C---:B------:R-:W-:Y:S01]  /*dd80*/  VIADD R201, R88.reuse, UR46 ;  /* 0x0000002e58c97c36 */ /* 0x040fe20008000000 */
[----:B------:R2:W-:Y:S01]  /*dd90*/  STL.64 [R1+0xd48], R6 ;  /* 0x000d480601007387 */ /* 0x0005e20000100a00 */
[----:B------:R-:W-:-:S03]  /*dda0*/  LOP3.LUT R80, R88, 0x10, RZ, 0x3c, !PT ;  /* 0x0000001058507812 */ /* 0x000fc600078e3cff */
[----:B------:R2:W-:Y:S01]  /*ddb0*/  LDGSTS.E [R83+0x1ea00], desc[UR6][R6.64], !P2 ;  /* 0x1ea0000006537fae */ /* 0x0005e2000d1a1006 */
[----:B------:R-:W-:Y:S01]  /*ddc0*/  ISETP.GE.U32.AND P2, PT, R4, 0x7fffff02, PT ;  /* 0x7fffff020400780c */ /* 0x000fe20003f46070 */
[----:B------:R-:W-:Y:S01]  /*ddd0*/  IMAD R4, R86, 0x7c, RZ ;  /* 0x0000007c56047824 */ /* 0x000fe200078e02ff */
[----:B------:R-:W-:Y:S01]  /*dde0*/  IADD3 R80, PT, PT, R80, UR46, RZ ;  /* 0x0000002e50507c10 */ /* 0x000fe2000fffe0ff */
[----:B-1----:R-:W-:Y:S01]  /*ddf0*/  IMAD.WIDE R10, R0, 0x4, R2 ;  /* 0x00000004000a7825 */ /* 0x002fe200078e0202 */
[----:B------:R1:W-:Y:S01]  /*de00*/  STL.64 [R1+0xd40], R16 ;  /* 0x000d401001007387 */ /* 0x0003e20000100a00 */
[----:B------:R-:W-:-:S03]  /*de10*/  LOP3.LUT R0, R88, 0x20, RZ, 0x3c, !PT ;  /* 0x0000002058007812 */ /* 0x000fc600078e3cff */
[----:B------:R1:W-:Y:S01]  /*de20*/  LDGSTS.E [R83+0x1ec00], desc[UR6][R16.64], !P3 ;  /* 0x1ec0000010537fae */ /* 0x0003e2000d9a1006 */
[----:B------:R-:W-:-:S03]  /*de30*/  IMAD.WIDE R48, R4, 0x4, R84 ;  /* 0x0000000404307825 */ /* 0x000fc600078e0254 */
[----:B------:R3:W-:Y:S01]  /*de40*/  STL.64 [R1+0xd38], R10 ;  /* 0x000d380a01007387 */ /* 0x0007e20000100a00 */
[C---:B--2---:R-:W-:Y:S02]  /*de50*/  IMAD R6, R86.reuse, 0x7e, RZ ;  /* 0x0000007e56067824 */ /* 0x044fe400078e02ff */
[----:B------:R-:W-:Y:S01]  /*de60*/  IMAD R7, R86, 0x7f, RZ ;  /* 0x0000007f56077824 */ /* 0x000fe200078e02ff */
[----:B------:R3:W-:Y:S01]  /*de70*/  LDGSTS.E [R83+0x1ee00], desc[UR6][R10.64], !P3 ;  /* 0x1ee000000a537fae */ /* 0x0007e2000d9a1006 */
[----:B------:R-:W-:Y:S01]  /*de80*/  IMAD.WIDE R42, R5, 0x4, R84 ;  /* 0x00000004052a7825 */ /* 0x000fe200078e0254 */
[----:B------:R-:W-:Y:S02]  /*de90*/  ISETP.GE.U32.AND P3, PT, R9, 0x7fffff01, PT ;  /* 0x7fffff010900780c */ /* 0x000fe40003f66070 */
[----:B------:R-:W2:Y:S01]  /*dea0*/  LDL.64 R18, [R1+0x560] ;  /* 0x0005600001127983 */ /* 0x000ea20000100a00 */
[----:B-1----:R-:W-:Y:S01]  /*deb0*/  LOP3.LUT R17, R88, 0x50, RZ, 0x3c, !PT ;  /* 0x0000005058117812 */ /* 0x002fe200078e3cff */
[--C-:B------:R-:W-:Y:S01]  /*dec0*/  IMAD.WIDE R44, R4, 0x4, R2.reuse ;  /* 0x00000004042c7825 */ /* 0x100fe200078e0202 */
[C---:B------:R-:W-:Y:S01]  /*ded0*/  LOP3.LUT R16, R88.reuse, 0x60, RZ, 0x3c, !PT ;  /* 0x0000006058107812 */ /* 0x040fe200078e3cff */
[----:B------:R-:W4:Y:S01]  /*dee0*/  LDL.64 R46, [R1+0x4e0] ;  /* 0x0004e000012e7983 */ /* 0x000f220000100a00 */
[C---:B------:R-:W-:Y:S01]  /*def0*/  LOP3.LUT R9, R88.reuse, 0x70, RZ, 0x3c, !PT ;  /* 0x0000007058097812 */ /* 0x040fe200078e3cff */
[----:B------:R-:W-:Y:S01]  /*df00*/  IMAD.WIDE R36, R5, 0x4, R2 ;  /* 0x0000000405247825 */ /* 0x000fe200078e0202 */
[C---:B---3--:R-:W-:Y:S01]  /*df10*/  LOP3.LUT R11, R88.reuse, 0x30, RZ, 0x3c, !PT ;  /* 0x00000030580b7812 */ /* 0x048fe200078e3cff */
[----:B------:R-:W3:Y:S01]  /*df20*/  LDL.64 R40, [R1+0x4a0] ;  /* 0x0004a00001287983 */ /* 0x000ee20000100a00 */
[----:B------:R-:W-:Y:S01]  /*df30*/  LOP3.LUT R10, R88, 0x40, RZ, 0x3c, !PT ;  /* 0x00000040580a7812 */ /* 0x000fe200078e3cff */
[----:B------:R-:W-:-:S02]  /*df40*/  VIADD R0, R0, UR46 ;  /* 0x0000002e00007c36 */ /* 0x000fc40008000000 */
[----:B------:R-:W-:Y:S01]  /*df50*/  VIADD R197, R11, UR46 ;  /* 0x0000002e0bc57c36 */ /* 0x000fe20008000000 */
[----:B------:R-:W-:Y:S01]  /*df60*/  IADD3 R196, PT, PT, R10, UR46, RZ ;  /* 0x0000002e0ac47c10 */ /* 0x000fe2000fffe0ff */
[----:B------:R-:W5:Y:S04]  /*df70*/  LDL.64 R38, [R1+0x460] ;  /* 0x0004600001267983 */ /* 0x000f680000100a00 */
[----:B------:R-:W3:Y:S01]  /*df80*/  LDL.64 R10, [R1+0x520] ;  /* 0x00052000010a7983 */ /* 0x000ee20000100a00 */
[----:B------:R-:W-:-:S03]  /*df90*/  IMAD.WIDE R34, R6, 0x4, R84 ;  /* 0x0000000406227825 */ /* 0x000fc600078e0254 */
[----:B------:R-:W4:Y:S01]  /*dfa0*/  LDL.64 R30, [R1+0x420] ;  /* 0x00042000011e7983 */ /* 0x000f220000100a00 */
[----:B------:R-:W-:Y:S02]  /*dfb0*/  VIADD R91, R17, UR46 ;  /* 0x0000002e115b7c36 */ /* 0x000fe40008000000 */
[----:B------:R-:W-:Y:S01]  /*dfc0*/  VIADD R90, R16, UR46 ;  /* 0x0000002e105a7c36 */ /* 0x000fe20008000000 */
[----:B------:R-:W5:Y:S01]  /*dfd0*/  LDL.64 R26, [R1+0x3e0] ;  /* 0x0003e000011a7983 */ /* 0x000f620000100a00 */
[----:B------:R-:W-:-:S03]  /*dfe0*/  IMAD.WIDE R22, R7, 0x4, R84 ;  /* 0x0000000407167825 */ /* 0x000fc600078e0254 */
[----:B------:R-:W5:Y:S01]  /*dff0*/  LDL.64 R24, [R1+0x3a0] ;  /* 0x0003a00001187983 */ /* 0x000f620000100a00 */
[----:B------:R-:W-:-:S03]  /*e000*/  IMAD.WIDE R32, R6, 0x4, R2 ;  /* 0x0000000406207825 */ /* 0x000fc600078e0202 */
[----:B------:R-:W5:Y:S01]  /*e010*/  LDL.64 R16, [R1+0x360] ;  /* 0x0003600001107983 */ /* 0x000f620000100a00 */
[----:B------:R-:W-:-:S03]  /*e020*/  IMAD.WIDE R20, R7, 0x4, R2 ;  /* 0x0000000407147825 */ /* 0x000fc600078e0202 */
[----:B------:R-:W-:Y:S04]  /*e030*/  STL.64 [R1+0xd30], R48 ;  /* 0x000d303001007387 */ /* 0x000fe80000100a00 */
[----:B------:R-:W-:Y:S04]  /*e040*/  STL.64 [R1+0xd20], R42 ;  /* 0x000d202a01007387 */ /* 0x000fe80000100a00 */
[----:B------:R-:W-:Y:S04]  /*e050*/  STL.64 [R1+0xd10], R34 ;  /* 0x000d102201007387 */ /* 0x000fe80000100a00 */
[----:B------:R1:W-:Y:S04]  /*e060*/  STL.64 [R1+0xd28], R44 ;  /* 0x000d282c01007387 */ /* 0x0003e80000100a00 */
[----:B------:R-:W-:Y:S04]  /*e070*/  STL.64 [R1+0xd00], R22 ;  /* 0x000d001601007387 */ /* 0x000fe80000100a00 */
[----:B------:R1:W-:Y:S04]  /*e080*/  STL.64 [R1+0xd18], R36 ;  /* 0x000d182401007387 */ /* 0x0003e80000100a00 */
[----:B------:R-:W-:Y:S04]  /*e090*/  LDGSTS.E [R83+0x1f000], desc[UR6][R48.64], !P4 ;  /* 0x1f00000030537fae */ /* 0x000fe8000e1a1006 */
[----:B------:R1:W-:Y:S04]  /*e0a0*/  STL.64 [R1+0xd08], R32 ;  /* 0x000d082001007387 */ /* 0x0003e80000100a00 */
[----:B------:R-:W-:Y:S04]  /*e0b0*/  LDGSTS.E [R83+0x1f200], desc[UR6][R44.64], !P4 ;  /* 0x1f2000002c537fae */ /* 0x000fe8000e1a1006 */
[----:B------:R-:W-:Y:S04]  /*e0c0*/  LDGSTS.E [R83+0x1f400], desc[UR6][R42.64], !P6 ;  /* 0x1f4000002a537fae */ /* 0x000fe8000f1a1006 */
[----:B------:R1:W-:Y:S04]  /*e0d0*/  STL.64 [R1+0xcf8], R20 ;  /* 0x000cf81401007387 */ /* 0x0003e80000100a00 */
[----:B------:R-:W-:Y:S04]  /*e0e0*/  LDGSTS.E [R83+0x1f600], desc[UR6][R36.64], !P6 ;  /* 0x1f60000024537fae */ /* 0x000fe8000f1a1006 */
[----:B-1----:R-:W5:Y:S04]  /*e0f0*/  LDL.64 R44, [R1+0x558] ;  /* 0x00055800012c7983 */ /* 0x002f680000100a00 */
[----:B------:R-:W-:Y:S04]  /*e100*/  LDGSTS.E [R83+0x1f800], desc[UR6][R34.64], !P2 ;  /* 0x1f80000022537fae */ /* 0x000fe8000d1a1006 */
[----:B------:R-:W5:Y:S04]  /*e110*/  LDL.64 R42, [R1+0x518] ;  /* 0x00051800012a7983 */ /* 0x000f680000100a00 */
[----:B------:R-:W-:Y:S04]  /*e120*/  LDGSTS.E [R83+0x1fa00], desc[UR6][R32.64], !P2 ;  /* 0x1fa0000020537fae */ /* 0x000fe8000d1a1006 */
[----:B------:R-:W5:Y:S04]  /*e130*/  LDL.64 R36, [R1+0x4d8] ;  /* 0x0004d80001247983 */ /* 0x000f680000100a00 */
[----:B------:R-:W-:Y:S04]  /*e140*/  LDGSTS.E [R83+0x1fc00], desc[UR6][R22.64], !P3 ;  /* 0x1fc0000016537fae */ /* 0x000fe8000d9a1006 */
[----:B------:R-:W5:Y:S04]  /*e150*/  LDL.64 R34, [R1+0x498] ;  /* 0x0004980001227983 */ /* 0x000f680000100a00 */
[----:B------:R-:W-:Y:S04]  /*e160*/  LDGSTS.E [R83+0x1fe00], desc[UR6][R20.64], !P3 ;  /* 0x1fe0000014537fae */ /* 0x000fe8000d9a1006 */
[----:B------:R-:W5:Y:S04]  /*e170*/  LDL.64 R32, [R1+0x458] ;  /* 0x0004580001207983 */ /* 0x000f680000100a00 */
[----:B------:R-:W0:Y:S04]  /*e180*/  LDGDEPBAR ;  /* 0x00000000000079af */ /* 0x000e280000000000 */
[----:B------:R-:W5:Y:S04]  /*e190*/  LDL.64 R22, [R1+0x418] ;  /* 0x0004180001167983 */ /* 0x000f680000100a00 */
[----:B------:R-:W5:Y:S04]  /*e1a0*/  LDL.64 R20, [R1+0x3d8] ;  /* 0x0003d80001147983 */ /* 0x000f680000100a00 */
[----:B--2---:R-:W-:Y:S04]  /*e1b0*/  LDGSTS.E [R201+0x20000], desc[UR6][R18.64], P1 ;  /* 0x2000000012c97fae */ /* 0x004fe800089a1006 */
[----:B------:R-:W2:Y:S04]  /*e1c0*/  LDL.64 R18, [R1+0x398] ;  /* 0x0003980001127983 */ /* 0x000ea80000100a00 */
[----:B---3--:R-:W-:Y:S04]  /*e1d0*/  LDGSTS.E [R201+0x20400], desc[UR6][R10.64], P1 ;  /* 0x204000000ac97fae */ /* 0x008fe800089a1006 */
[----:B----4-:R-:W-:Y:S04]  /*e1e0*/  LDGSTS.E [R201+0x20800], desc[UR6][R46.64], P1 ;  /* 0x208000002ec97fae */ /* 0x010fe800089a1006 */
[----:B------:R-:W-:Y:S04]  /*e1f0*/  LDGSTS.E [R201+0x20c00], desc[UR6][R40.64], P1 ;  /* 0x20c0000028c97fae */ /* 0x000fe800089a1006 */
[----:B------:R-:W3:Y:S04]  /*e200*/  LDL.64 R10, [R1+0x358] ;  /* 0x00035800010a7983 */ /* 0x000ee80000100a00 */
[----:B-----5:R-:W-:Y:S04]  /*e210*/  LDGSTS.E [R201+0x21000], desc[UR6][R38.64], P1 ;  /* 0x2100000026c97fae */ /* 0x020fe800089a1006 */
[----:B------:R-:W4:Y:S04]  /*e220*/  LDL.64 R40, [R1+0x550] ;  /* 0x0005500001287983 */ /* 0x000f280000100a00 */
[----:B------:R-:W-:Y:S04]  /*e230*/  LDGSTS.E [R201+0x21400], desc[UR6][R30.64], P1 ;  /* 0x214000001ec97fae */ /* 0x000fe800089a1006 */
[----:B------:R-:W5:Y:S04]  /*e240*/  LDL.64 R38, [R1+0x510] ;  /* 0x0005100001267983 */ /* 0x000f680000100a00 */
[----:B------:R-:W-:Y:S04]  /*e250*/  LDGSTS.E [R201+0x21800], desc[UR6][R26.64], P1 ;  /* 0x218000001ac97fae */ /* 0x000fe800089a1006 */
[----:B------:R-:W4:Y:S04]  /*e260*/  LDL.64 R30, [R1+0x4d0] ;  /* 0x0004d000011e7983 */ /* 0x000f280000100a00 */
[----:B------:R-:W-:Y:S04]  /*e270*/  LDGSTS.E [R201+0x21c00], desc[UR6][R24.64], P1 ;  /* 0x21c0000018c97fae */ /* 0x000fe800089a1006 */
[----:B------:R-:W4:Y:S04]  /*e280*/  LDL.64 R26, [R1+0x490] ;  /* 0x00049000011a7983 */ /* 0x000f280000100a00 */
[----:B------:R-:W-:Y:S04]  /*e290*/  LDGSTS.E [R201+0x22000], desc[UR6][R16.64], P1 ;  /* 0x2200000010c97fae */ /* 0x000fe800089a1006 */
[----:B------:R-:W5:Y:S04]  /*e2a0*/  LDL.64 R24, [R1+0x450] ;  /* 0x0004500001187983 */ /* 0x000f680000100a00 */
[----:B------:R-:W-:Y:S04]  /*e2b0*/  LDGSTS.E [R201+0x22400], desc[UR6][R14.64], P1 ;  /* 0x224000000ec97fae */ /* 0x000fe800089a1006 */
[----:B------:R-:W5:Y:S04]  /*e2c0*/  LDL.64 R16, [R1+0x410] ;  /* 0x0004100001107983 */ /* 0x000f680000100a00 */
[----:B------:R-:W-:Y:S04]  /*e2d0*/  LDGSTS.E [R201+0x22800], desc[UR6][R12.64], P1 ;  /* 0x228000000cc97fae */ /* 0x000fe800089a1006 */
[----:B------:R-:W5:Y:S04]  /*e2e0*/  LDL.64 R14, [R1+0x3d0] ;  /* 0x0003d000010e7983 */ /* 0x000f680000100a00 */
[----:B------:R-:W-:Y:S04]  /*e2f0*/  LDGSTS.E [R201+0x22c00], desc[UR6][R76.64], P1 ;  /* 0x22c000004cc97fae */ /* 0x000fe800089a1006 */
[----:B------:R-:W5:Y:S04]  /*e300*/  LDL.64 R12, [R1+0x390] ;  /* 0x00039000010c7983 */ /* 0x000f680000100a00 */
[----:B------:R-:W-:Y:S04]  /*e310*/  LDGSTS.E [R201+0x23000], desc[UR6][R78.64], P1 ;  /* 0x230000004ec97fae */ /* 0x000fe800089a1006 */
        /* <DEDUP_REMOVED lines=8> */
[----:B------:R-:W5:Y:S04]  /*e3a0*/  LDL.64 R36, [R1+0x548] ;  /* 0x0005480001247983 */ /* 0x000f680000100a00 */
[----:B------:R-:W5:Y:S04]  /*e3b0*/  LDL.64 R34, [R1+0x508] ;  /* 0x0005080001227983 */ /* 0x000f680000100a00 */
[----:B------:R-:W-:Y:S04]  /*e3c0*/  LDGSTS.E [R80+0x21480], desc[UR6][R22.64], P1 ;  /* 0x2148000016507fae */ /* 0x000fe800089a1006 */
[----:B------:R-:W5:Y:S04]  /*e3d0*/  LDL.64 R32, [R1+0x4c8] ;  /* 0x0004c80001207983 */ /* 0x000f680000100a00 */
[----:B------:R-:W-:Y:S04]  /*e3e0*/  LDGSTS.E [R80+0x21880], desc[UR6][R20.64], P1 ;  /* 0x2188000014507fae */ /* 0x000fe800089a1006 */
[----:B------:R-:W5:Y:S04]  /*e3f0*/  LDL.64 R22, [R1+0x488] ;  /* 0x0004880001167983 */ /* 0x000f680000100a00 */
[----:B------:R-:W5:Y:S04]  /*e400*/  LDL.64 R20, [R1+0x448] ;  /* 0x0004480001147983 */ /* 0x000f680000100a00 */
[----:B--2---:R-:W-:Y:S04]  /*e410*/  LDGSTS.E [R80+0x21c80], desc[UR6][R18.64], P1 ;  /* 0x21c8000012507fae */ /* 0x004fe800089a1006 */
[----:B------:R-:W2:Y:S04]  /*e420*/  LDL.64 R18, [R1+0x408] ;  /* 0x0004080001127983 */ /* 0x000ea80000100a00 */
[----:B---3--:R-:W-:Y:S04]  /*e430*/  LDGSTS.E [R80+0x22080], desc[UR6][R10.64], P1 ;  /* 0x220800000a507fae */ /* 0x008fe800089a1006 */
[----:B------:R-:W-:Y:S04]  /*e440*/  LDGSTS.E [R80+0x22480], desc[UR6][R98.64], P1 ;  /* 0x2248000062507fae */ /* 0x000fe800089a1006 */
[----:B------:R-:W-:Y:S04]  /*e450*/  LDGSTS.E [R80+0x22880], desc[UR6][R100.64], P1 ;  /* 0x2288000064507fae */ /* 0x000fe800089a1006 */
[----:B------:R-:W3:Y:S04]  /*e460*/  LDL.64 R10, [R1+0x3c8] ;  /* 0x0003c800010a7983 */ /* 0x000ee80000100a00 */
[----:B------:R-:W-:Y:S04]  /*e470*/  LDGSTS.E [R80+0x22c80], desc[UR6][R102.64], P1 ;  /* 0x22c8000066507fae */ /* 0x000fe800089a1006 */
[----:B------:R-:W-:Y:S04]  /*e480*/  LDGSTS.E [R80+0x23080], desc[UR6][R104.64], P1 ;  /* 0x2308000068507fae */ /* 0x000fe800089a1006 */
[----:B------:R-:W-:Y:S04]  /*e490*/  LDGSTS.E [R80+0x23480], desc[UR6][R106.64], P1 ;  /* 0x234800006a507fae */ /* 0x000fe800089a1006 */
[----:B------:R-:W-:Y:S04]  /*e4a0*/  LDGSTS.E [R80+0x23880], desc[UR6][R108.64], P1 ;  /* 0x238800006c507fae */ /* 0x000fe800089a1006 */
[----:B------:R-:W-:Y:S04]  /*e4b0*/  LDGSTS.E [R80+0x23c80], desc[UR6][R110.64], P1 ;  /* 0x23c800006e507fae */ /* 0x000fe800089a1006 */
[----:B----4-:R-:W-:Y:S04]  /*e4c0*/  LDGSTS.E [R0+0x20100], desc[UR6][R40.64], P1 ;  /* 0x2010000028007fae */ /* 0x010fe800089a1006 */
[----:B-----5:R-:W-:Y:S04]  /*e4d0*/  LDGSTS.E [R0+0x20500], desc[UR6][R38.64], P1 ;  /* 0x2050000026007fae */ /* 0x020fe800089a1006 */
[----:B------:R-:W-:Y:S04]  /*e4e0*/  LDGSTS.E [R0+0x20900], desc[UR6][R30.64], P1 ;  /* 0x209000001e007fae */ /* 0x000fe800089a1006 */
[----:B------:R-:W-:Y:S04]  /*e4f0*/  LDGSTS.E [R0+0x20d00], desc[UR6][R26.64], P1 ;  /* 0x20d000001a007fae */ /* 0x000fe800089a1006 */
[----:B------:R-:W-:Y:S04]  /*e500*/  LDGSTS.E [R0+0x21100], desc[UR6][R24.64], P1 ;  /* 0x2110000018007fae */ /* 0x000fe800089a1006 */
        /* <DEDUP_REMOVED lines=41> */
[----:B------:R-:W4:Y:S04]  /*e7a0*/  LDL.64 R16, [R1+0x530] ;  /* 0x0005300001107983 */ /* 0x000f280000100a00 */
[----:B------:R-:W-:Y:S04]  /*e7b0*/  LDGSTS.E [R196+0x21200], desc[UR6][R12.64], P1 ;  /* 0x212000000cc47fae */ /* 0x000fe800089a1006 */
[----:B------:R-:W5:Y:S04]  /*e7c0*/  LDL.64 R14, [R1+0x4f0] ;  /* 0x0004f000010e7983 */ /* 0x000f680000100a00 */
        /* <DEDUP_REMOVED lines=13> */
[----:B---3--:R-:W-:Y:S04]  /*e8a0*/  LDGSTS.E [R91+0x20680], desc[UR6][R10.64], P1 ;  /* 0x206800000a5b7fae */ /* 0x008fe800089a1006 */
[----:B------:R1:W-:Y:S04]  /*e8b0*/  LDGSTS.E [R91+0x20a80], desc[UR6][R20.64], P1 ;  /* 0x20a80000145b7fae */ /* 0x0003e800089a1006 */
[----:B--2---:R-:W-:Y:S04]  /*e8c0*/  LDGSTS.E [R91+0x20e80], desc[UR6][R18.64], P1 ;  /* 0x20e80000125b7fae */ /* 0x004fe800089a1006 */
[----:B------:R-:W2:Y:S04]  /*e8d0*/  LDL.64 R10, [R1+0x528] ;  /* 0x00052800010a7983 */ /* 0x000ea80000100a00 */
        /* <DEDUP_REMOVED lines=12> */
[----:B----4-:R3:W-:Y:S04]  /*e9a0*/  LDGSTS.E [R90+0x20300], desc[UR6][R16.64], P1 ;  /* 0x20300000105a7fae */ /* 0x0107e800089a1006 */
[----:B-----5:R-:W-:Y:S04]  /*e9b0*/  LDGSTS.E [R90+0x20700], desc[UR6][R14.64], P1 ;  /* 0x207000000e5a7fae */ /* 0x020fe800089a1006 */
[----:B------:R-:W-:Y:S04]  /*e9c0*/  LDGSTS.E [R90+0x20b00], desc[UR6][R12.64], P1 ;  /* 0x20b000000c5a7fae */ /* 0x000fe800089a1006 */
[----:B------:R-:W-:Y:S04]  /*e9d0*/  LDGSTS.E [R90+0x20f00], desc[UR6][R190.64], P1 ;  /* 0x20f00000be5a7fae */ /* 0x000fe800089a1006 */
[----:B------:R-:W-:Y:S04]  /*e9e0*/  LDGSTS.E [R90+0x21300], desc[UR6][R192.64], P1 ;  /* 0x21300000c05a7fae */ /* 0x000fe800089a1006 */
[----:B------:R-:W-:Y:S04]  /*e9f0*/  LDGSTS.E [R90+0x21700], desc[UR6][R194.64], P1 ;  /* 0x21700000c25a7fae */ /* 0x000fe800089a1006 */
[----:B------:R-:W-:Y:S04]  /*ea00*/  LDGSTS.E [R90+0x21b00], desc[UR6][R204.64], P1 ;  /* 0x21b00000cc5a7fae */ /* 0x000fe800089a1006 */
[----:B------:R-:W-:Y:S01]  /*ea10*/  LDGSTS.E [R90+0x21f00], desc[UR6][R206.64], P1 ;  /* 0x21f00000ce5a7fae */ /* 0x000fe200089a1006 */
[----:B------:R-:W-:-:S03]  /*ea20*/  IADD3 R89, PT, PT, R9, UR46, RZ ;  /* 0x0000002e09597c10 */ /* 0x000fc6000fffe0ff */
[----:B------:R-:W-:Y:S04]  /*ea30*/  LDGSTS.E [R90+0x22300], desc[UR6][R208.64], P1 ;  /* 0x22300000d05a7fae */ /* 0x000fe800089a1006 */
[----:B------:R-:W-:Y:S04]  /*ea40*/  LDGSTS.E [R90+0x22700], desc[UR6][R210.64], P1 ;  /* 0x22700000d25a7fae */ /* 0x000fe800089a1006 */
[----:B------:R-:W-:Y:S04]  /*ea50*/  LDGSTS.E [R90+0x22b00], desc[UR6][R212.64], P1 ;  /* 0x22b00000d45a7fae */ /* 0x000fe800089a1006 */
[----:B------:R-:W-:Y:S04]  /*ea60*/  LDGSTS.E [R90+0x22f00], desc[UR6][R214.64], P1 ;  /* 0x22f00000d65a7fae */ /* 0x000fe800089a1006 */
[----:B------:R-:W-:Y:S04]  /*ea70*/  LDGSTS.E [R90+0x23300], desc[UR6][R216.64], P1 ;  /* 0x23300000d85a7fae */ /* 0x000fe800089a1006 */
[----:B------:R-:W-:Y:S04]  /*ea80*/  LDGSTS.E [R90+0x23700], desc[UR6][R218.64], P1 ;  /* 0x23700000da5a7fae */ /* 0x000fe800089a1006 */
[----:B------:R-:W-:Y:S04]  /*ea90*/  LDGSTS.E [R90+0x23b00], desc[UR6][R220.64], P1 ;  /* 0x23b00000dc5a7fae */ /* 0x000fe800089a1006 */
[----:B------:R-:W-:Y:S01]  /*eaa0*/  LDGSTS.E [R90+0x23f00], desc[UR6][R222.64], P1 ;  /* 0x23f00000de5a7fae */ /* 0x000fe200089a1006 */
[----:B------:R-:W-:-:S02]  /*eab0*/  IMAD.SHL.U32 R4, R28, 0x40, RZ ;  /* 0x000000401c047824 */ /* 0x000fc400078e00ff */
[----:B------:R-:W-:-:S03]  /*eac0*/  IMAD.SHL.U32 R81, R28, 0x10, RZ ;  /* 0x000000101c517824 */ /* 0x000fc600078e00ff */
[----:B------:R-:W-:Y:S02]  /*ead0*/  LOP3.LUT R4, R4, 0x600, RZ, 0xc0, !PT ;  /* 0x0000060004047812 */ /* 0x000fe400078ec0ff */
[----:B------:R-:W-:-:S04]  /*eae0*/  LOP3.LUT R81, R81, 0x70, RZ, 0xc0, !PT ;  /* 0x0000007051517812 */ /* 0x000fc800078ec0ff */
[----:B------:R-:W-:-:S04]  /*eaf0*/  IADD3 R81, PT, PT, R4, UR46, R81 ;  /* 0x0000002e04517c10 */ /* 0x000fc8000fffe051 */
[----:B------:R-:W-:Y:S01]  /*eb00*/  LEA R81, R8, R81, 0x2 ;  /* 0x0000005108517211 */ /* 0x000fe200078e10ff */
[----:B--2---:R2:W-:Y:S04]  /*eb10*/  LDGSTS.E [R89+0x20380], desc[UR6][R10.64], P1 ;  /* 0x203800000a597fae */ /* 0x0045e800089a1006 */
[----:B------:R-:W-:Y:S04]  /*eb20*/  LDGSTS.E [R89+0x20780], desc[UR6][R224.64], P1 ;  /* 0x20780000e0597fae */ /* 0x000fe800089a1006 */
[----:B------:R4:W-:Y:S04]  /*eb30*/  LDGSTS.E [R89+0x20b80], desc[UR6][R226.64], P1 ;  /* 0x20b80000e2597fae */ /* 0x0009e800089a1006 */
[----:B------:R-:W-:Y:S04]  /*eb40*/  LDGSTS.E [R89+0x20f80], desc[UR6][R228.64], P1 ;  /* 0x20f80000e4597fae */ /* 0x000fe800089a1006 */
[----:B------:R-:W-:Y:S04]  /*eb50*/  LDGSTS.E [R89+0x21380], desc[UR6][R230.64], P1 ;  /* 0x21380000e6597fae */ /* 0x000fe800089a1006 */
        /* <DEDUP_REMOVED lines=10> */
[----:B------:R2:W-:Y:S04]  /*ec00*/  LDGSTS.E [R89+0x23f80], desc[UR6][R202.64], P1 ;  /* 0x23f80000ca597fae */ /* 0x0005e800089a1006 */
[----:B------:R-:W0:Y:S01]  /*ec10*/  LDGDEPBAR ;  /* 0x00000000000079af */ /* 0x000e220000000000 */
[----:B------:R-:W-:-:S04]  /*ec20*/  DEPBAR.LE SB0, 0x0 ;  /* 0x000080000000791a */ /* 0x000fc80000000000 */
[----:B------:R-:W-:Y:S06]  /*ec30*/  BAR.SYNC.DEFER_BLOCKING 0x0 ;  /* 0x0000000000007b1d */ /* 0x000fec0000010000 */
[----:B-1----:R-:W1:Y:S04]  /*ec40*/  LDSM.16.M88.4 R20, [R81+0x14800] ;  /* 0x014800005114783b */ /* 0x002e680000000200 */
[----:B---3--:R-:W3:Y:S04]  /*ec50*/  LDSM.16.M88.4 R16, [R81+0x15000] ;  /* 0x015000005110783b */ /* 0x008ee80000000200 */
[----:B------:R-:W3:Y:S04]  /*ec60*/  LDSM.16.M88.4 R24, [R81+0x15800] ;  /* 0x015800005118783b */ /* 0x000ee80000000200 */
[----:B------:R-:W-:Y:S04]  /*ec70*/  LDSM.16.M88.4 R4, [R81] ;  /* 0x000000005104783b */ /* 0x000fe80000000200 */
[----:B--2---:R-:W-:Y:S04]  /*ec80*/  LDSM.16.M88.4 R8, [R81+0x800] ;  /* 0x000800005108783b */ /* 0x004fe80000000200 */
[----:B------:R-:W-:Y:S04]  /*ec90*/  LDSM.16.M88.4 R212, [R81+0x1000] ;  /* 0x0010000051d4783b */ /* 0x000fe80000000200 */
[----:B------:R-:W-:Y:S04]  /*eca0*/  LDSM.16.M88.4 R12, [R81+0x1800] ;  /* 0x00180000510c783b */ /* 0x000fe80000000200 */
[----:B------:R-:W-:Y:S04]  /*ecb0*/  LDSM.16.M88.4 R208, [R81+0x2000] ;  /* 0x0020000051d0783b */ /* 0x000fe80000000200 */
[----:B------:R-:W-:Y:S04]  /*ecc0*/  LDSM.16.M88.4 R192, [R81+0x2800] ;  /* 0x0028000051c0783b */ /* 0x000fe80000000200 */
[----:B------:R-:W-:Y:S04]  /*ecd0*/  LDSM.16.M88.4 R204, [R81+0x3000] ;  /* 0x0030000051cc783b */ /* 0x000fe80000000200 */
[----:B-1----:R-:W-:Y:S04]  /*ece0*/  STL.64 [R1+0x10], R20 ;  /* 0x0000101401007387 */ /* 0x002fe80000100a00 */
[----:B------:R-:W-:Y:S04]  /*ecf0*/  STL.64 [R1+0x18], R22 ;  /* 0x0000181601007387 */ /* 0x000fe80000100a00 */
[----:B------:R-:W1:Y:S04]  /*ed00*/  LDSM.16.M88.4 R20, [R81+0x16000] ;  /* 0x016000005114783b */ /* 0x000e680000000200 */
[----:B---3--:R-:W-:Y:S04]  /*ed10*/  STL.64 [R1], R16 ;  /* 0x0000001001007387 */ /* 0x008fe80000100a00 */
[----:B------:R-:W-:Y:S04]  /*ed20*/  STL.64 [R1+0x8], R18 ;  /* 0x0000081201007387 */ /* 0x000fe80000100a00 */
[----:B------:R-:W2:Y:S04]  /*ed30*/  LDSM.16.M88.4 R16, [R81+0x16800] ;  /* 0x016800005110783b */ /* 0x000ea80000000200 */
[----:B------:R-:W-:Y:S04]  /*ed40*/  STL.64 [R1+0x30], R24 ;  /* 0x0000301801007387 */ /* 0x000fe80000100a00 */
[----:B------:R-:W-:Y:S04]  /*ed50*/  STL.64 [R1+0x38], R26 ;  /* 0x0000381a01007387 */ /* 0x000fe80000100a00 */
[----:B------:R-:W3:Y:S04]  /*ed60*/  LDSM.16.M88.4 R24, [R81+0x17000] ;  /* 0x017000005118783b */ /* 0x000ee80000000200 */
[----:B------:R-:W-:Y:S04]  /*ed70*/  LDSM.16.M88.4 R184, [R81+0x3800] ;  /* 0x0038000051b8783b */ /* 0x000fe80000000200 */
[----:B------:R-:W-:Y:S04]  /*ed80*/  LDSM.16.M88.4 R188, [R81+0x4000] ;  /* 0x0040000051bc783b */ /* 0x000fe80000000200 */
[----:B------:R-:W-:Y:S04]  /*ed90*/  LDSM.16.M88.4 R176, [R81+0x4800] ;  /* 0x0048000051b0783b */ /* 0x000fe80000000200 */
[----:B-1----:R-:W-:Y:S04]  /*eda0*/  STL.64 [R1+0x20], R20 ;  /* 0x0000201401007387 */ /* 0x002fe80000100a00 */
[----:B------:R-:W-:Y:S04]  /*edb0*/  STL.64 [R1+0x28], R22 ;  /* 0x0000281601007387 */ /* 0x000fe80000100a00 */
[----:B------:R-:W1:Y:S04]  /*edc0*/  LDSM.16.M88.4 R20, [R81+0x17800] ;  /* 0x017800005114783b */ /* 0x000e680000000200 */
[----:B--2---:R-:W-:Y:S04]  /*edd0*/  STL.64 [R1+0x50], R16 ;  /* 0x0000501001007387 */ /* 0x004fe80000100a00 */
[----:B------:R-:W-:Y:S04]  /*ede0*/  STL.64 [R1+0x58], R18 ;  /* 0x0000581201007387 */ /* 0x000fe80000100a00 */
[----:B------:R-:W2:Y:S04]  /*edf0*/  LDSM.16.M88.4 R16, [R81+0x18000] ;  /* 0x018000005110783b */ /* 0x000ea80000000200 */
[----:B---3--:R-:W-:Y:S04]  /*ee00*/  STL.64 [R1+0x40], R24 ;  /* 0x0000401801007387 */ /* 0x008fe80000100a00 */
        /* <DEDUP_REMOVED lines=55> */
[----:B------:R-:W-:Y:S04]  /*f180*/  LDSM.16.M88.4 R20, [R81+0x1f000] ;  /* 0x01f000005114783b */ /* 0x000fe80000000200 */
[----:B--2---:R-:W-:Y:S04]  /*f190*/  STL.64 [R1+0x120], R16 ;  /* 0x0001201001007387 */ /* 0x004fe80000100a00 */
[----:B------:R-:W-:Y:S04]  /*f1a0*/  STL.64 [R1+0x128], R18 ;  /* 0x0001281201007387 */ /* 0x000fe80000100a00 */
[----:B------:R-:W1:Y:S04]  /*f1b0*/  LDSM.16.M88.4 R16, [R81+0x1f800] ;  /* 0x01f800005110783b */ /* 0x000e680000000200 */
[----:B---3--:R2:W-:Y:S04]  /*f1c0*/  STL.64 [R1+0x150], R24 ;  /* 0x0001501801007387 */ /* 0x0085e80000100a00 */
[----:B------:R2:W-:Y:S04]  /*f1d0*/  STL.64 [R1+0x158], R26 ;  /* 0x0001581a01007387 */ /* 0x0005e80000100a00 */
[----:B------:R2:W3:Y:S04]  /*f1e0*/  LDSM.16.M88.4 R112, [R81+0xc800] ;  /* 0x00c800005170783b */ /* 0x0004e80000000200 */
[----:B------:R2:W2:Y:S04]  /*f1f0*/  LDSM.16.M88.4 R116, [R81+0xd000] ;  /* 0x00d000005174783b */ /* 0x0004a80000000200 */
[----:B------:R1:W2:Y:S04]  /*f200*/  LDSM.16.M88.4 R104, [R81+0xd800] ;  /* 0x00d800005168783b */ /* 0x0002a80000000200 */
[----:B------:R1:W2:Y:S04]  /*f210*/  LDSM.16.M88.4 R108, [R81+0xe000] ;  /* 0x00e00000516c783b */ /* 0x0002a80000000200 */
[----:B------:R1:W2:Y:S04]  /*f220*/  LDSM.16.M88.4 R96, [R81+0xe800] ;  /* 0x00e800005160783b */ /* 0x0002a80000000200 */
[----:B------:R1:W2:Y:S04]  /*f230*/  LDSM.16.M88.4 R100, [R81+0xf000] ;  /* 0x00f000005164783b */ /* 0x0002a80000000200 */
[----:B------:R2:W2:Y:S04]  /*f240*/  LDSM.16.M88.4 R92, [R81+0xf800] ;  /* 0x00f80000515c783b */ /* 0x0004a80000000200 */
[----:B-1----:R1:W-:Y:S04]  /*f250*/  STL.64 [R1+0x160], R16 ;  /* 0x0001601001007387 */ /* 0x0023e80000100a00 */
[----:B------:R1:W-:Y:S04]  /*f260*/  STL.64 [R1+0x140], R20 ;  /* 0x0001401401007387 */ /* 0x0003e80000100a00 */
[----:B------:R1:W-:Y:S04]  /*f270*/  STL.64 [R1+0x148], R22 ;  /* 0x0001481601007387 */ /* 0x0003e80000100a00 */
[----:B------:R1:W-:Y:S04]  /*f280*/  STL.64 [R1+0x168], R18 ;  /* 0x0001681201007387 */ /* 0x0003e80000100a00 */
[----:B------:R1:W1:Y:S04]  /*f290*/  LDSM.16.M88.4 R216, [R81+0x10000] ;  /* 0x0100000051d8783b */ /* 0x0002680000000200 */
[----:B----4-:R4:W1:Y:S04]  /*f2a0*/  LDSM.16.M88.4 R224, [R81+0x10800] ;  /* 0x0108000051e0783b */ /* 0x0108680000000200 */
[----:B------:R4:W1:Y:S04]  /*f2b0*/  LDSM.16.M88.4 R220, [R81+0x11000] ;  /* 0x0110000051dc783b */ /* 0x0008680000000200 */
[----:B-----5:R4:W1:Y:S04]  /*f2c0*/  LDSM.16.M88.4 R232, [R81+0x11800] ;  /* 0x0118000051e8783b */ /* 0x0208680000000200 */
[----:B------:R4:W1:Y:S04]  /*f2d0*/  LDSM.16.M88.4 R228, [R81+0x12000] ;  /* 0x0120000051e4783b */ /* 0x0008680000000200 */
[----:B------:R4:W1:Y:S04]  /*f2e0*/  LDSM.16.M88.4 R240, [R81+0x12800] ;  /* 0x0128000051f0783b */ /* 0x0008680000000200 */
[----:B------:R4:W1:Y:S04]  /*f2f0*/  LDSM.16.M88.4 R236, [R81+0x13000] ;  /* 0x0130000051ec783b */ /* 0x0008680000000200 */
[----:B------:R4:W1:Y:S04]  /*f300*/  LDSM.16.M88.4 R248, [R81+0x13800] ;  /* 0x0138000051f8783b */ /* 0x0008680000000200 */
[----:B------:R4:W1:Y:S01]  /*f310*/  LDSM.16.M88.4 R244, [R81+0x14000] ;  /* 0x0140000051f4783b */ /* 0x0008620000000200 */
[----:B--23--:R-:W-:Y:S05]  /*f320*/  @!P0 BRA `(.L_x_6) ;  /* 0x0000000800088947 */ /* 0x00cfea0003800000 */
[----:B-1----:R-:W-:Y:S01]  /*f330*/  IMAD.MOV.U32 R16, RZ, RZ, R4 ;  /* 0x000000ffff107224 */ /* 0x002fe200078e0004 */
[----:B------:R-:W-:Y:S01]  /*f340*/  MOV R18, R8 ;  /* 0x0000000800127202 */ /* 0x000fe20000000f00 */
[----:B------:R-:W-:Y:S01]  /*f350*/  IMAD.MOV.U32 R17, RZ, RZ, R6 ;  /* 0x000000ffff117224 */ /* 0x000fe200078e0006 */
        /* <DEDUP_REMOVED lines=43> */
[----:B------:R-:W-:-:S02]  /*f610*/  IMAD.MOV.U32 R50, RZ, RZ, R144 ;  /* 0x000000ffff327224 */ /* 0x000fc400078e0090 */
[----:B------:R-:W-:Y:S02]  /*f620*/  IMAD.MOV.U32 R52, RZ, RZ, R148 ;  /* 0x000000ffff347224 */ /* 0x000fe400078e0094 */
[----:B------:R-:W-:Y:S02]  /*f630*/  IMAD.MOV.U32 R53, RZ, RZ, R150 ;  /* 0x000000ffff357224 */ /* 0x000fe400078e0096 */
[----:B------:R-:W-:Y:S02]  /*f640*/  IMAD.MOV.U32 R55, RZ, RZ, R138 ;  /* 0x000000ffff377224 */ /* 0x000fe400078e008a */
[----:B------:R-:W-:Y:S02]  /*f650*/  IMAD.MOV.U32 R56, RZ, RZ, R140 ;  /* 0x000000ffff387224 */ /* 0x000fe400078e008c */
[----:B------:R-:W-:Y:S02]  /*f660*/  IMAD.MOV.U32 R58, RZ, RZ, R128 ;  /* 0x000000ffff3a7224 */ /* 0x000fe400078e0080 */
        /* <DEDUP_REMOVED lines=14> */
[----:B------:R-:W-:Y:S01]  /*f750*/  IMAD.MOV.U32 R4, RZ, RZ, R5 ;  /* 0x000000ffff047224 */ /* 0x000fe200078e0005 */
[----:B------:R-:W-:Y:S01]  /*f760*/  MOV R5, R7 ;  /* 0x0000000700057202 */ /* 0x000fe20000000f00 */
[----:B------:R-:W-:Y:S01]  /*f770*/  IMAD.MOV.U32 R7, RZ, RZ, R11 ;  /* 0x000000ffff077224 */ /* 0x000fe200078e000b */
[----:B------:R1:W-:Y:S01]  /*f780*/  STTM.x64 tmem[UR48+0x100], R16 ;  /* 0x00010010000079ed */ /* 0x0003e20008340030 */
[----:B------:R-:W-:Y:S01]  /*f790*/  IMAD.MOV.U32 R6, RZ, RZ, R9 ;  /* 0x000000ffff067224 */ /* 0x000fe200078e0009 */
[----:B------:R-:W-:Y:S01]  /*f7a0*/  MOV R11, R15 ;  /* 0x0000000f000b7202 */ /* 0x000fe20000000f00 */
[----:B------:R-:W-:Y:S02]  /*f7b0*/  IMAD.MOV.U32 R10, RZ, RZ, R13 ;  /* 0x000000ffff0a7224 */ /* 0x000fe400078e000d */
[----:B------:R-:W-:-:S02]  /*f7c0*/  IMAD.MOV.U32 R9, RZ, RZ, R215 ;  /* 0x000000ffff097224 */ /* 0x000fc400078e00d7 */
[----:B------:R-:W-:Y:S02]  /*f7d0*/  IMAD.MOV.U32 R12, RZ, RZ, R209 ;  /* 0x000000ffff0c7224 */ /* 0x000fe400078e00d1 */
[----:B------:R-:W-:Y:S02]  /*f7e0*/  IMAD.MOV.U32 R13, RZ, RZ, R211 ;  /* 0x000000ffff0d7224 */ /* 0x000fe400078e00d3 */
[----:B------:R-:W-:Y:S02]  /*f7f0*/  IMAD.MOV.U32 R15, RZ, RZ, R195 ;  /* 0x000000ffff0f7224 */ /* 0x000fe400078e00c3 */
        /* <DEDUP_REMOVED lines=51> */
[----:B------:R-:W-:-:S04]  /*fb30*/  IMAD.MOV.U32 R67, RZ, RZ, R95 ;  /* 0x000000ffff437224 */ /* 0x000fc800078e005f */
[----:B------:R2:W-:Y:S03]  /*fb40*/  STTM.x64 tmem[UR48+0x180], R4 ;  /* 0x00018004000079ed */ /* 0x0005e60008340030 */
.L_x_6:
[----:B------:R-:W3:Y:S01]  /*fb50*/  LDC R69, c[0x0][0x3a0] ;  /* 0x0000e800ff457b82 */ /* 0x000ee20000000800 */
[C---:B--2---:R-:W-:Y:S01]  /*fb60*/  IADD3 R4, PT, PT, R252.reuse, -0x80, RZ ;  /* 0xffffff80fc047810 */ /* 0x044fe20007ffe0ff */
[C---:B------:R-:W-:Y:S02]  /*fb70*/  VIADD R73, R252.reuse, 0x7f ;  /* 0x0000007ffc497836 */ /* 0x040fe40000000000 */
[----:B------:R-:W-:Y:S01]  /*fb80*/  VIADD R252, R252, 0xffffff7f ;  /* 0xffffff7ffcfc7836 */ /* 0x000fe20000000000 */
[----:B------:R-:W-:Y:S02]  /*fb90*/  ISETP.GE.AND P2, PT, R82, R4, PT ;  /* 0x000000045200720c */ /* 0x000fe40003f46270 */
[----:B------:R-:W-:Y:S01]  /*fba0*/  ISETP.GT.AND P1, PT, R73, 0xff, PT ;  /* 0x000000ff4900780c */ /* 0x000fe20003f24270 */
[----:B------:R-:W2:Y:S01]  /*fbb0*/  LDC R68, c[0x0][0x3a0] ;  /* 0x0000e800ff447b82 */ /* 0x000ea20000000800 */
[----:B------:R-:W-:Y:S02]  /*fbc0*/  SEL R4, RZ, 0x4, P2 ;  /* 0x00000004ff047807 */ /* 0x000fe40001000000 */
[----:B------:R-:W-:-:S02]  /*fbd0*/  ISETP.GE.U32.AND P4, PT, R252, 0x7fffff00, PT ;  /* 0x7fffff00fc00780c */ /* 0x000fc40003f86070 */
[----:B------:R-:W-:-:S03]  /*fbe0*/  SEL R4, R4, RZ, P1 ;  /* 0x000000ff04047207 */ /* 0x000fc60000800000 */
[----:B------:R-:W4:Y:S01]  /*fbf0*/  LDC R70, c[0x0][0x3a0] ;  /* 0x0000e800ff467b82 */ /* 0x000f220000000800 */
[----:B------:R-:W-:-:S07]  /*fc00*/  ISETP.NE.U32.AND P3, PT, R4, RZ, PT ;  /* 0x000000ff0400720c */ /* 0x000fce0003f65070 */
[----:B------:R-:W1:Y:S01]  /*fc10*/  LDC R71, c[0x0][0x3a0] ;  /* 0x0000e800ff477b82 */ /* 0x000e620000000800 */
[----:B---3--:R-:W-:-:S07]  /*fc20*/  IADD3 R69, PT, PT, R69, -0x82, RZ ;  /* 0xffffff7e45457810 */ /* 0x008fce0007ffe0ff */
[----:B------:R-:W3:Y:S01]  /*fc30*/  LDC R72, c[0x0][0x3a0] ;  /* 0x0000e800ff487b82 */ /* 0x000ee20000000800 */
[----:B--2---:R-:W-:Y:S01]  /*fc40*/  VIADD R68, R68, 0xffffff7d ;  /* 0xffffff7d44447836 */ /* 0x004fe20000000000 */
[----:B------:R-:W-:Y:S06]  /*fc50*/  @!P0 BRA `(.L_x_7) ;  /* 0x00000008000c8947 */ /* 0x000fec0003800000 */
[----:B-1----:R-:W2:Y:S01]  /*fc60*/  LDL.LU R22, [R1+0x10] ;  /* 0x0000100001167983 */ /* 0x002ea20000300800 */
[----:B------:R-:W-:Y:S01]  /*fc70*/  IMAD.MOV.U32 R4, RZ, RZ, R216 ;  /* 0x000000ffff047224 */ /* 0x000fe200078e00d8 */
[----:B------:R-:W-:Y:S01]  /*fc80*/  MOV R5, R218 ;  /* 0x000000da00057202 */ /* 0x000fe20000000f00 */
[----:B------:R-:W-:Y:S01]  /*fc90*/  IMAD.MOV.U32 R6, RZ, RZ, R224 ;  /* 0x000000ffff067224 */ /* 0x000fe200078e00e0 */
[----:B------:R-:W2:Y:S01]  /*fca0*/  LDL.LU R23, [R1+0x18] ;  /* 0x0000180001177983 */ /* 0x000ea20000300800 */
[----:B------:R-:W-:Y:S01]  /*fcb0*/  IMAD.MOV.U32 R7, RZ, RZ, R226 ;  /* 0x000000ffff077224 */ /* 0x000fe200078e00e2 */
[----:B------:R-:W-:Y:S01]  /*fcc0*/  MOV R8, R220 ;  /* 0x000000dc00087202 */ /* 0x000fe20000000f00 */
[----:B------:R-:W-:Y:S01]  /*fcd0*/  IMAD.MOV.U32 R9, RZ, RZ, R222 ;  /* 0x000000ffff097224 */ /* 0x000fe200078e00de */
[----:B------:R-:W2:Y:S01]  /*fce0*/  LDL.LU R24, [R1] ;  /* 0x0000000001187983 */ /* 0x000ea20000300800 */
[----:B------:R-:W-:Y:S01]  /*fcf0*/  IMAD.MOV.U32 R10, RZ, RZ, R232 ;  /* 0x000000ffff0a7224 */ /* 0x000fe200078e00e8 */
[----:B------:R-:W-:Y:S01]  /*fd00*/  MOV R11, R234 ;  /* 0x000000ea000b7202 */ /* 0x000fe20000000f00 */
[----:B------:R-:W-:Y:S01]  /*fd10*/  IMAD.MOV.U32 R12, RZ, RZ, R228 ;  /* 0x000000ffff0c7224 */ /* 0x000fe200078e00e4 */
[----:B------:R-:W2:Y:S01]  /*fd20*/  LDL.LU R25, [R1+0x8] ;  /* 0x0000080001197983 */ /* 0x000ea20000300800 */
        /* <DEDUP_REMOVED lines=11> */
[----:B------:R-:W2:Y:S04]  /*fde0*/  LDL.LU R28, [R1+0x20] ;  /* 0x00002000011c7983 */ /* 0x000ea80000300800 */
        /* <DEDUP_REMOVED lines=38> */
[----:B------:R-:W2:Y:S02]  /*10050*/  LDL.LU R67, [R1+0x168] ;  /* 0x0001680001437983 */ /* 0x000ea40000300800 */
[----:B--2---:R2:W-:Y:S01]  /*10060*/  STTM.x64 tmem[UR48+0x140], R4 ;  /* 0x00014004000079ed */ /* 0x0045e20008340030 */
[----:B------:R-:W-:Y:S05]  /*10070*/  @!P0 BRA `(.L_x_7) ;  /* 0x0000000400048947 */ /* 0x000fea0003800000 */
[----:B--2---:R-:W2:Y:S01]  /*10080*/  LDL.LU R22, [R1+0x14] ;  /* 0x0000140001167983 */ /* 0x004ea20000300800 */
        /* <DEDUP_REMOVED lines=63> */
[----:B--2---:R1:W-:Y:S02]  /*10480*/  STTM.x64 tmem[UR48+0x1c0], R4 ;  /* 0x0001c004000079ed */ /* 0x0043e40008340030 */
.L_x_7:
[----:B-12---:R-:W2:Y:S01]  /*10490*/  LDL.LU.64 R16, [R1+0x568] ;  /* 0x0005680001107983 */ /* 0x006ea20000300a00 */
[----:B------:R-:W1:Y:S03]  /*104a0*/  LDC R9, c[0x0][0x3a0] ;  /* 0x0000e800ff097b82 */ /* 0x000e660000000800 */
[----:B------:R-:W5:Y:S01]  /*104b0*/  LDL.LU.64 R14, [R1+0x570] ;  /* 0x00057000010e7983 */ /* 0x000f620000300a00 */
[----:B------:R-:W-:Y:S01]  /*104c0*/  ISETP.NE.U32.AND P0, PT, RZ, UR8, PT ;  /* 0x00000008ff007c0c */ /* 0x000fe2000bf05070 */
[----:B------:R-:W-:Y:S01]  /*104d0*/  IMAD.SHL.U32 R4, R86, 0x80, RZ ;  /* 0x0000008056047824 */ /* 0x000fe200078e00ff */
[----:B----4-:R-:W-:Y:S01]  /*104e0*/  IADD3 R6, PT, PT, R70, -0x84, RZ ;  /* 0xffffff7c46067810 */ /* 0x010fe20007ffe0ff */
[----:B------:R-:W4:Y:S01]  /*104f0*/  FENCE.VIEW.ASYNC.T ;  /* 0x00000000000073c6 */ /* 0x000f220000000200 */
[----:B------:R-:W3:Y:S01]  /*10500*/  LDC R10, c[0x0][0x3a0] ;  /* 0x0000e800ff0a7b82 */ /* 0x000ee20000000800 */
[----:B------:R-:W-:Y:S01]  /*10510*/  ISETP.LT.OR P6, PT, R73, 0x80, P0 ;  /* 0x000000804900780c */ /* 0x000fe200007c1670 */
[----:B------:R-:W-:Y:S01]  /*10520*/  UIADD3 UR50, UPT, UPT, UR47, 0x100, URZ ;  /* 0x000001002f327890 */ /* 0x000fe2000fffe0ff */
[----:B------:R-:W-:Y:S01]  /*10530*/  P2R R5, PR, RZ, 0x8 ;  /* 0x00000008ff057803 */ /* 0x000fe20000000000 */
[----:B------:R-:W-:Y:S01]  /*10540*/  VIADD R8, R71, 0xffffff7b ;  /* 0xffffff7b47087836 */ /* 0x000fe20000000000 */
[----:B------:R-:W-:Y:S01]  /*10550*/  ISETP.GE.U32.AND P3, PT, R6, 0x7ffffefd, PT ;  /* 0x7ffffefd0600780c */ /* 0x000fe20003f66070 */
[----:B---3--:R-:W-:Y:S01]  /*10560*/  VIADD R7, R72, 0xffffff7a ;  /* 0xffffff7a48077836 */ /* 0x008fe20000000000 */
[----:B------:R-:W-:Y:S01]  /*10570*/  ISETP.GE.U32.AND P2, PT, R69, 0x7ffffeff, PT ;  /* 0x7ffffeff4500780c */ /* 0x000fe20003f46070 */
[----:B------:R-:W3:Y:S08]  /*10580*/  LDC R11, c[0x0][0x3a0] ;  /* 0x0000e800ff0b7b82 */ /* 0x000ef00000000800 */
[----:B----4-:R-:W-:Y:S01]  /*10590*/  BAR.SYNC.DEFER_BLOCKING 0x0 ;  /* 0x0000000000007b1d */ /* 0x010fe20000010000 */
[----:B------:R-:W-:Y:S01]  /*105a0*/  ISETP.GE.U32.AND P1, PT, R68, 0x7ffffefe, PT ;  /* 0x7ffffefe4400780c */ /* 0x000fe20003f26070 */
[----:B------:R-:W-:Y:S01]  /*105b0*/  IMAD.WIDE R154, R4, 0x4, R84 ;  /* 0x00000004049a7825 */ /* 0x000fe200078e0254 */
[----:B------:R-:W-:-:S03]  /*105c0*/  ISETP.NE.AND P3, PT, R5, RZ, PT ;  /* 0x000000ff0500720c */ /* 0x000fc60003f65270 */
[C---:B------:R-:W-:Y:S02]  /*105d0*/  IMAD.WIDE R152, R4.reuse, 0x4, R2 ;  /* 0x0000000404987825 */ /* 0x040fe400078e0202 */
[----:B------:R-:W4:Y:S02]  /*105e0*/  LDC R13, c[0x0][0x3a0] ;  /* 0x0000e800ff0d7b82 */ /* 0x000f240000000800 */
[----:B--2---:R-:W-:-:S04]  /*105f0*/  IMAD.WIDE R150, R4, 0x4, R16 ;  /* 0x0000000404967825 */ /* 0x004fc800078e0210 */
[----:B-----5:R-:W-:Y:S01]  /*10600*/  IMAD.WIDE R148, R4, 0x4, R14 ;  /* 0x0000000404947825 */ /* 0x020fe200078e020e */
[----:B-1-34-:R-:W-:Y:S06]  /*10610*/  @P6 BRA `(.L_x_8) ;  /* 0x00000008006c6947 */ /* 0x01afec0003800000 */
[----:B------:R-:W-:Y:S01]  /*10620*/  UIADD3 UR5, UPT, UPT, UR46, 0x20000, URZ ;  /* 0x000200002e057890 */ /* 0x000fe2000fffe0ff */
[----:B------:R-:W-:Y:S01]  /*10630*/  MOV.SPILL R3, UR7 ;  /* 0x0000000700037c02 */ /* 0x000fe20009000f00 */
[----:B------:R-:W-:Y:S01]  /*10640*/  UMOV UR4, URZ ;  /* 0x000000ff00047c82 */ /* 0x000fe20008000000 */
[----:B------:R-:W-:Y:S01]  /*10650*/  UIADD3 UR69, UPT, UPT, UR47, 0x108, URZ ;  /* 0x000001082f457890 */ /* 0x000fe2000fffe0ff */
[----:B------:R-:W-:Y:S01]  /*10660*/  MOV.SPILL R2, UR6 ;  /* 0x0000000600027c02 */ /* 0x000fe20009000f00 */
[----:B------:R-:W-:Y:S02]  /*10670*/  USHF.R.U32.HI UR5, URZ, 0x4, UR5 ;  /* 0x00000004ff057899 */ /* 0x000fe40008011605 */
[----:B------:R-:W-:Y:S02]  /*10680*/  UIADD3 UR29, UPT, UPT, UR47, 0x110, URZ ;  /* 0x000001102f1d7890 */ /* 0x000fe4000fffe0ff */
[----:B------:R-:W-:Y:S02]  /*10690*/  USGXT.U32 UR52, UR5, 0xe ;  /* 0x0000000e0534789a */ /* 0x000fe40008000000 */
[----:B------:R-:W-:-:S02]  /*106a0*/  UIADD3 UR28, UPT, UPT, UR47, 0x118, URZ ;  /* 0x000001182f1c7890 */ /* 0x000fc4000fffe0ff */
[----:B------:R-:W-:Y:S01]  /*106b0*/  UIADD3 UR56, UP1, UPT, UR52, 0x2, URZ ;  /* 0x0000000234387890 */ /* 0x000fe2000ff3e0ff */
[----:B------:R-:W-:Y:S01]  /*106c0*/  UMOV UR20, 0x0 ;  /* 0x0000000000147882 */ /* 0x000fe20000000000 */
[----:B------:R-:W-:Y:S02]  /*106d0*/  UMOV UR21, 0x8200910 ;  /* 0x0820091000157882 */ /* 0x000fe40000000000 */
[----:B------:R-:W-:Y:S02]  /*106e0*/  UIADD3.X UR57, UPT, UPT, UR4, 0x40004040, URZ, UP1, !UPT ;  /* 0x4000404004397890 */ /* 0x000fe40008ffe4ff */
[----:B------:R-:W-:Y:S02]  /*106f0*/  UIADD3 UR68, UPT, UPT, UR47, 0x120, URZ ;  /* 0x000001202f447890 */ /* 0x000fe4000fffe0ff */
[----:B------:R-:W-:Y:S02]  /*10700*/  UIADD3.64 UR58, UPT, UPT, UR56, 0x2, URZ ;  /* 0x00000002383a7897 */ /* 0x000fe4000fffe0ff */
[----:B------:R-:W-:Y:S01]  /*10710*/  UIADD3.64 UR64, UPT, UPT, UR56, 0x4, URZ ;  /* 0x0000000438407897 */ /* 0x000fe2000fffe0ff */
[----:B------:R-:W-:Y:S01]  /*10720*/  UMOV UR53, 0x40004040 ;  /* 0x4000404000357882 */ /* 0x000fe20000000000 */
[----:B------:R-:W-:Y:S01]  /*10730*/  UIADD3.64 UR62, UPT, UPT, UR56, 0x3fe, URZ ;  /* 0x000003fe383e7897 */ /* 0x000fe2000fffe0ff */
[----:B------:R1:W-:Y:S01]  /*10740*/  UTCHMMA tmem[UR50], gdesc[UR52], tmem[UR47], tmem[UR20], idesc[UR21], !UPT ;  /* 0x00ff1434320079ea */ /* 0x0003e2000f80002f */
[----:B------:R-:W-:Y:S01]  /*10750*/  UMOV UR22, 0x0 ;  /* 0x0000000000167882 */ /* 0x000fe20000000000 */
[----:B------:R-:W-:Y:S01]  /*10760*/  UMOV UR23, 0x8200910 ;  /* 0x0820091000177882 */ /* 0x000fe20000000000 */
[----:B------:R-:W-:-:S02]  /*10770*/  UIADD3 UR67, UPT, UPT, UR47, 0x128, URZ ;  /* 0x000001282f437890 */ /* 0x000fc4000fffe0ff */
[----:B------:R2:W-:Y:S01]  /*10780*/  UTCHMMA tmem[UR69], gdesc[UR56], tmem[UR47], tmem[UR22], idesc[UR23], UPT ;  /* 0x00ff1638450079ea */ /* 0x0005e2000b80002f */
[----:B------:R-:W-:Y:S02]  /*10790*/  UIADD3.64 UR4, UPT, UPT, UR56, 0x400, URZ ;  /* 0x0000040038047897 */ /* 0x000fe4000fffe0ff */
[----:B------:R-:W-:Y:S02]  /*107a0*/  UIADD3 UR66, UPT, UPT, UR47, 0x130, URZ ;  /* 0x000001302f427890 */ /* 0x000fe4000fffe0ff */
[----:B------:R-:W-:Y:S02]  /*107b0*/  UIADD3.64 UR18, UPT, UPT, UR56, 0x402, URZ ;  /* 0x0000040238127897 */ /* 0x000fe4000fffe0ff */
[----:B------:R-:W-:Y:S02]  /*107c0*/  UIADD3 UR51, UPT, UPT, UR47, 0x138, URZ ;  /* 0x000001382f337890 */ /* 0x000fe4000fffe0ff */
[----:B-1----:R-:W-:Y:S02]  /*107d0*/  UIADD3.64 UR20, UPT, UPT, UR56, 0x404, URZ ;  /* 0x0000040438147897 */ /* 0x002fe4000fffe0ff */
[----:B------:R-:W-:-:S02]  /*107e0*/  UIADD3 UR44, UPT, UPT, UR47, 0x140, URZ ;  /* 0x000001402f2c7890 */ /* 0x000fc4000fffe0ff */
[----:B--2---:R-:W-:Y:S01]  /*107f0*/  UIADD3.64 UR22, UPT, UPT, UR56, 0x7fe, URZ ;  /* 0x000007fe38167897 */ /* 0x004fe2000fffe0ff */
[----:B------:R-:W-:Y:S01]  /*10800*/  UMOV UR24, 0x0 ;  /* 0x0000000000187882 */ /* 0x000fe20000000000 */
[----:B------:R-:W-:Y:S01]  /*10810*/  UMOV UR25, 0x8200910 ;  /* 0x0820091000197882 */ /* 0x000fe20000000000 */
[----:B------:R-:W-:Y:S01]  /*10820*/  UMOV UR26, 0x0 ;  /* 0x00000000001a7882 */ /* 0x000fe20000000000 */
[----:B------:R-:W-:Y:S01]  /*10830*/  UMOV UR27, 0x8200910 ;  /* 0x08200910001b7882 */ /* 0x000fe20000000000 */
[----:B------:R-:W-:Y:S01]  /*10840*/  UMOV UR42, 0x0 ;  /* 0x00000000002a7882 */ /* 0x000fe20000000000 */
[----:B------:R-:W-:Y:S01]  /*10850*/  UMOV UR43, 0x8200910 ;  /* 0x08200910002b7882 */ /* 0x000fe20000000000 */
[----:B------:R1:W-:Y:S01]  /*10860*/  UTCHMMA tmem[UR29], gdesc[UR58], tmem[UR47], tmem[UR24], idesc[UR25], UPT ;  /* 0x00ff183a1d0079ea */ /* 0x0003e2000b80002f */
[----:B------:R-:W-:Y:S01]  /*10870*/  UMOV UR30, 0x0 ;  /* 0x00000000001e7882 */ /* 0x000fe20000000000 */
[----:B------:R-:W-:Y:S01]  /*10880*/  UMOV UR31, 0x8200910 ;  /* 0x08200910001f7882 */ /* 0x000fe20000000000 */
[----:B------:R-:W-:-:S02]  /*10890*/  UIADD3 UR45, UPT, UPT, UR47, 0x148, URZ ;  /* 0x000001482f2d7890 */ /* 0x000fc4000fffe0ff */
[----:B------:R2:W-:Y:S01]  /*108a0*/  UTCHMMA tmem[UR28], gdesc[UR64], tmem[UR47], tmem[UR26], idesc[UR27], UPT ;  /* 0x00ff1a401c0079ea */ /* 0x0005e2000b80002f */
[----:B------:R-:W-:Y:S01]  /*108b0*/  UMOV UR32, 0x0 ;  /* 0x0000000000207882 */ /* 0x000fe20000000000 */
[----:B------:R-:W-:Y:S01]  /*108c0*/  UMOV UR33, 0x8200910 ;  /* 0x0820091000217882 */ /* 0x000fe20000000000 */
[----:B------:R-:W-:Y:S02]  /*108d0*/  UIADD3 UR39, UPT, UPT, UR47, 0x150, URZ ;  /* 0x000001502f277890 */ /* 0x000fe4000fffe0ff */
[----:B------:R-:W-:Y:S01]  /*108e0*/  UTCHMMA tmem[UR68], gdesc[UR62], tmem[UR47], tmem[UR42], idesc[UR43], UPT ;  /* 0x00ff2a3e440079ea */ /* 0x000fe2000b80002f */
[----:B------:R-:W-:Y:S01]  /*108f0*/  UMOV UR34, 0x0 ;  /* 0x0000000000227882 */ /* 0x000fe20000000000 */
[----:B-1----:R-:W-:Y:S01]  /*10900*/  UIADD3.64 UR24, UPT, UPT, UR56, 0x800, URZ ;  /* 0x0000080038187897 */ /* 0x002fe2000fffe0ff */
[----:B------:R1:W-:Y:S01]  /*10910*/  UTCHMMA tmem[UR67], gdesc[UR4], tmem[UR47], tmem[UR30], idesc[UR31], UPT ;  /* 0x00ff1e04430079ea */ /* 0x0003e2000b80002f */
[----:B------:R-:W-:Y:S01]  /*10920*/  UMOV UR35, 0x8200910 ;  /* 0x0820091000237882 */ /* 0x000fe20000000000 */
[----:B------:R-:W-:-:S02]  /*10930*/  UIADD3 UR38, UPT, UPT, UR47, 0x158, URZ ;  /* 0x000001582f267890 */ /* 0x000fc4000fffe0ff */
[----:B------:R3:W-:Y:S01]  /*10940*/  UTCHMMA tmem[UR66], gdesc[UR18], tmem[UR47], tmem[UR32], idesc[UR33], UPT ;  /* 0x00ff2012420079ea */ /* 0x0007e2000b80002f */
[----:B--2---:R-:W-:Y:S01]  /*10950*/  UIADD3.64 UR26, UPT, UPT, UR56, 0x802, URZ ;  /* 0x00000802381a7897 */ /* 0x004fe2000fffe0ff */
[----:B------:R2:W-:Y:S01]  /*10960*/  UTCHMMA tmem[UR51], gdesc[UR20], tmem[UR47], tmem[UR34], idesc[UR35], UPT ;  /* 0x00ff2214330079ea */ /* 0x0005e2000b80002f */
[----:B------:R-:W-:Y:S01]  /*10970*/  UIADD3.64 UR28, UPT, UPT, UR56, 0x804, URZ ;  /* 0x00000804381c7897 */ /* 0x000fe2000fffe0ff */
[----:B------:R-:W-:Y:S01]  /*10980*/  UMOV UR36, 0x0 ;  /* 0x0000000000247882 */ /* 0x000fe20000000000 */
[----:B------:R-:W-:Y:S01]  /*10990*/  UMOV UR37, 0x8200910 ;  /* 0x0820091000257882 */ /* 0x000fe20000000000 */
[----:B------:R-:W-:Y:S02]  /*109a0*/  UIADD3 UR41, UPT, UPT, UR47, 0x160, URZ ;  /* 0x000001602f297890 */ /* 0x000fe4000fffe0ff */
[----:B------:R4:W-:Y:S01]  /*109b0*/  UTCHMMA tmem[UR44], gdesc[UR22], tmem[UR47], tmem[UR36], idesc[UR37], UPT ;  /* 0x00ff24162c0079ea */ /* 0x0009e2000b80002f */
[----:B-1----:R-:W-:Y:S02]  /*109c0*/  UIADD3.64 UR30, UPT, UPT, UR56, 0xbfe, URZ ;  /* 0x00000bfe381e7897 */ /* 0x002fe4000fffe0ff */
[----:B------:R-:W-:-:S02]  /*109d0*/  UIADD3 UR40, UPT, UPT, UR47, 0x168, URZ ;  /* 0x000001682f287890 */ /* 0x000fc4000fffe0ff */
[----:B---3--:R-:W-:Y:S02]  /*109e0*/  UIADD3.64 UR32, UPT, UPT, UR56, 0xc00, URZ ;  /* 0x00000c0038207897 */ /* 0x008fe4000fffe0ff */
[----:B------:R-:W-:Y:S02]  /*109f0*/  UIADD3 UR16, UPT, UPT, UR47, 0x170, URZ ;  /* 0x000001702f107890 */ /* 0x000fe4000fffe0ff */
[----:B--2---:R-:W-:Y:S02]  /*10a00*/  UIADD3.64 UR34, UPT, UPT, UR56, 0xc02, URZ ;  /* 0x00000c0238227897 */ /* 0x004fe4000fffe0ff */
[----:B------:R-:W-:Y:S02]  /*10a10*/  UIADD3 UR17, UPT, UPT, UR47, 0x178, URZ ;  /* 0x000001782f117890 */ /* 0x000fe4000fffe0ff */
[----:B----4-:R-:W-:Y:S01]  /*10a20*/  UIADD3.64 UR36, UPT, UPT, UR56, 0xc04, URZ ;  /* 0x00000c0438247897 */ /* 0x010fe2000fffe0ff */
[----:B------:R-:W-:Y:S01]  /*10a30*/  UMOV UR8, 0x0 ;  /* 0x0000000000087882 */ /* 0x000fe20000000000 */
[----:B------:R-:W-:Y:S01]  /*10a40*/  UMOV UR9, 0x8200910 ;  /* 0x0820091000097882 */ /* 0x000fe20000000000 */
[----:B------:R-:W-:-:S02]  /*10a50*/  UIADD3 UR54, UPT, UPT, UR47, 0x80, URZ ;  /* 0x000000802f367890 */ /* 0x000fc4000fffe0ff */
[----:B------:R1:W-:Y:S01]  /*10a60*/  UTCHMMA tmem[UR45], gdesc[UR24], tmem[UR47], tmem[UR8], idesc[UR9], UPT ;  /* 0x00ff08182d0079ea */ /* 0x0003e2000b80002f */
[----:B------:R-:W-:Y:S01]  /*10a70*/  UIADD3 UR55, UPT, UPT, UR47, 0x180, URZ ;  /* 0x000001802f377890 */ /* 0x000fe2000fffe0ff */
[----:B------:R-:W-:Y:S01]  /*10a80*/  UMOV UR10, 0x0 ;  /* 0x00000000000a7882 */ /* 0x000fe20000000000 */
[----:B------:R-:W-:Y:S01]  /*10a90*/  UMOV UR11, 0x8200910 ;  /* 0x08200910000b7882 */ /* 0x000fe20000000000 */
[----:B------:R-:W-:Y:S02]  /*10aa0*/  UIADD3 UR73, UPT, UPT, UR47, 0x80, URZ ;  /* 0x000000802f497890 */ /* 0x000fe4000fffe0ff */
[----:B------:R2:W-:Y:S01]  /*10ab0*/  UTCHMMA tmem[UR39], gdesc[UR26], tmem[UR47], tmem[UR10], idesc[UR11], UPT ;  /* 0x00ff0a1a270079ea */ /* 0x0005e2000b80002f */
[----:B------:R-:W-:Y:S01]  /*10ac0*/  UIADD3 UR74, UPT, UPT, UR47, 0x188, URZ ;  /* 0x000001882f4a7890 */ /* 0x000fe2000fffe0ff */
[----:B------:R-:W-:Y:S01]  /*10ad0*/  UMOV UR14, 0x0 ;  /* 0x00000000000e7882 */ /* 0x000fe20000000000 */
[----:B------:R-:W-:Y:S01]  /*10ae0*/  UMOV UR15, 0x8200910 ;  /* 0x08200910000f7882 */ /* 0x000fe20000000000 */
[----:B------:R-:W-:-:S02]  /*10af0*/  UIADD3 UR60, UPT, UPT, UR47, 0x80, URZ ;  /* 0x000000802f3c7890 */ /* 0x000fc4000fffe0ff */
[----:B------:R-:W-:Y:S01]  /*10b00*/  UTCHMMA tmem[UR38], gdesc[UR28], tmem[UR47], tmem[UR14], idesc[UR15], UPT ;  /* 0x00ff0e1c260079ea */ /* 0x000fe2000b80002f */
[----:B------:R-:W-:Y:S01]  /*10b10*/  UIADD3 UR61, UPT, UPT, UR47, 0x190, URZ ;  /* 0x000001902f3d7890 */ /* 0x000fe2000fffe0ff */
[----:B------:R-:W-:Y:S01]  /*10b20*/  UMOV UR12, 0x0 ;  /* 0x00000000000c7882 */ /* 0x000fe20000000000 */
[----:B------:R-:W-:Y:S01]  /*10b30*/  UMOV UR13, 0x8200910 ;  /* 0x08200910000d7882 */ /* 0x000fe20000000000 */
[----:B------:R-:W-:Y:S01]  /*10b40*/  UMOV UR76, 0x0 ;  /* 0x00000000004c7882 */ /* 0x000fe20000000000 */
[----:B------:R-:W-:Y:S01]  /*10b50*/  UMOV UR77, 0x8200910 ;  /* 0x08200910004d7882 */ /* 0x000fe20000000000 */
[----:B------:R-:W-:Y:S02]  /*10b60*/  UIADD3 UR71, UPT, UPT, UR47, 0x80, URZ ;  /* 0x000000802f477890 */ /* 0x000fe4000fffe0ff */
[----:B------:R3:W-:Y:S01]  /*10b70*/  UTCHMMA tmem[UR41], gdesc[UR30], tmem[UR47], tmem[UR12], idesc[UR13], UPT ;  /* 0x00ff0c1e290079ea */ /* 0x0007e2000b80002f */
[----:B------:R-:W-:Y:S02]  /*10b80*/  UIADD3 UR72, UPT, UPT, UR47, 0x198, URZ ;  /* 0x000001982f487890 */ /* 0x000fe4000fffe0ff */
[----:B------:R-:W-:Y:S01]  /*10b90*/  UTCHMMA tmem[UR40], gdesc[UR32], tmem[UR47], tmem[UR76], idesc[UR77], UPT ;  /* 0x00ff4c20280079ea */ /* 0x000fe2000b80002f */
[----:B------:R-:W-:-:S02]  /*10ba0*/  UIADD3 UR69, UPT, UPT, UR47, 0x80, URZ ;  /* 0x000000802f457890 */ /* 0x000fc4000fffe0ff */
[----:B------:R-:W-:Y:S01]  /*10bb0*/  UIADD3 UR70, UPT, UPT, UR47, 0x1a0, URZ ;  /* 0x000001a02f467890 */ /* 0x000fe2000fffe0ff */
[----:B------:R-:W-:Y:S01]  /*10bc0*/  UMOV UR44, 0x0 ;  /* 0x00000000002c7882 */ /* 0x000fe20000000000 */
[----:B-1----:R-:W-:Y:S01]  /*10bd0*/  UMOV UR45, 0x8200910 ;  /* 0x08200910002d7882 */ /* 0x002fe20000000000 */
[----:B------:R-:W-:Y:S02]  /*10be0*/  UIADD3 UR67, UPT, UPT, UR47, 0x80, URZ ;  /* 0x000000802f437890 */ /* 0x000fe4000fffe0ff */
[----:B------:R-:W-:Y:S01]  /*10bf0*/  UTCHMMA tmem[UR16], gdesc[UR34], tmem[UR47], tmem[UR44], idesc[UR45], UPT ;  /* 0x00ff2c22100079ea */ /* 0x000fe2000b80002f */
[----:B------:R-:W-:Y:S02]  /*10c00*/  UIADD3 UR68, UPT, UPT, UR47, 0x1a8, URZ ;  /* 0x000001a82f447890 */ /* 0x000fe4000fffe0ff */
[----:B------:R-:W-:Y:S01]  /*10c10*/  UTCHMMA tmem[UR17], gdesc[UR36], tmem[UR47], tmem[UR42], idesc[UR43], UPT ;  /* 0x00ff2a24110079ea */ /* 0x000fe2000b80002f */
[----:B------:R-:W-:Y:S01]  /*10c20*/  UIADD3 UR8, UPT, UPT, UR47, 0x80, URZ ;  /* 0x000000802f087890 */ /* 0x000fe2000fffe0ff */
[----:B------:R-:W-:Y:S01]  /*10c30*/  UTCHMMA tmem[UR55], gdesc[UR52], tmem[UR54], tmem[UR42], idesc[UR43], !UPT ;  /* 0x00ff2a34370079ea */ /* 0x000fe2000f800036 */
[----:B------:R-:W-:Y:S01]  /*10c40*/  UIADD3 UR9, UPT, UPT, UR47, 0x1b0, URZ ;  /* 0x000001b02f097890 */ /* 0x000fe2000fffe0ff */
[----:B------:R1:W-:Y:S01]  /*10c50*/  UTCHMMA tmem[UR74], gdesc[UR56], tmem[UR73], tmem[UR44], idesc[UR45], UPT ;  /* 0x00ff2c384a0079ea */ /* 0x0003e2000b800049 */
[----:B--2---:R-:W-:Y:S01]  /*10c60*/  UIADD3 UR10, UPT, UPT, UR47, 0x80, URZ ;  /* 0x000000802f0a7890 */ /* 0x004fe2000fffe0ff */
[----:B------:R2:W-:Y:S01]  /*10c70*/  UTCHMMA tmem[UR61], gdesc[UR58], tmem[UR60], tmem[UR76], idesc[UR77], UPT ;  /* 0x00ff4c3a3d0079ea */ /* 0x0005e2000b80003c */
[----:B------:R-:W-:-:S02]  /*10c80*/  UIADD3 UR11, UPT, UPT, UR47, 0x1b8, URZ ;  /* 0x000001b82f0b7890 */ /* 0x000fc4000fffe0ff */
[----:B---3--:R-:W-:Y:S02]  /*10c90*/  UIADD3 UR12, UPT, UPT, UR47, 0x80, URZ ;  /* 0x000000802f0c7890 */ /* 0x008fe4000fffe0ff */
[----:B------:R-:W-:Y:S02]  /*10ca0*/  UIADD3 UR13, UPT, UPT, UR47, 0x1c0, URZ ;  /* 0x000001c02f0d7890 */ /* 0x000fe4000fffe0ff */
[----:B------:R-:W-:Y:S02]  /*10cb0*/  UIADD3 UR14, UPT, UPT, UR47, 0x80, URZ ;  /* 0x000000802f0e7890 */ /* 0x000fe4000fffe0ff */
[----:B------:R-:W-:Y:S01]  /*10cc0*/  UIADD3 UR15, UPT, UPT, UR47, 0x1c8, URZ ;  /* 0x000001c82f0f7890 */ /* 0x000fe2000fffe0ff */
[----:B-1----:R-:W-:Y:S01]  /*10cd0*/  UMOV UR56, 0x0 ;  /* 0x0000000000387882 */ /* 0x002fe20000000000 */
[----:B------:R-:W-:Y:S01]  /*10ce0*/  UMOV UR57, 0x8200910 ;  /* 0x0820091000397882 */ /* 0x000fe20000000000 */
[----:B------:R-:W-:Y:S01]  /*10cf0*/  UIADD3 UR16, UPT, UPT, UR47, 0x80, URZ ;  /* 0x000000802f107890 */ /* 0x000fe2000fffe0ff */
[----:B------:R-:W-:Y:S01]  /*10d00*/  UTCHMMA tmem[UR72], gdesc[UR64], tmem[UR71], tmem[UR56], idesc[UR57], UPT ;  /* 0x00ff3840480079ea */ /* 0x000fe2000b800047 */
[----:B------:R-:W-:Y:S01]  /*10d10*/  UIADD3 UR17, UPT, UPT, UR47, 0x1d0, URZ ;  /* 0x000001d02f117890 */ /* 0x000fe2000fffe0ff */
[----:B--2---:R-:W-:Y:S01]  /*10d20*/  UMOV UR58, 0x0 ;  /* 0x00000000003a7882 */ /* 0x004fe20000000000 */
[----:B------:R-:W-:Y:S01]  /*10d30*/  UMOV UR59, 0x8200910 ;  /* 0x08200910003b7882 */ /* 0x000fe20000000000 */
[----:B------:R-:W-:Y:S01]  /*10d40*/  UIADD3 UR51, UPT, UPT, UR47, 0x80, URZ ;  /* 0x000000802f337890 */ /* 0x000fe2000fffe0ff */
[----:B------:R1:W-:Y:S01]  /*10d50*/  UTCHMMA tmem[UR70], gdesc[UR62], tmem[UR69], tmem[UR58], idesc[UR59], UPT ;  /* 0x00ff3a3e460079ea */ /* 0x0003e2000b800045 */
[----:B------:R-:W-:Y:S01]  /*10d60*/  UIADD3 UR66, UPT, UPT, UR47, 0x1d8, URZ ;  /* 0x000001d82f427890 */ /* 0x000fe2000fffe0ff */
[----:B------:R-:W-:Y:S01]  /*10d70*/  UMOV UR6, 0x0 ;  /* 0x0000000000067882 */ /* 0x000fe20000000000 */
[----:B------:R-:W-:Y:S01]  /*10d80*/  UMOV UR7, 0x8200910 ;  /* 0x0820091000077882 */ /* 0x000fe20000000000 */
[----:B------:R-:W-:Y:S01]  /*10d90*/  UIADD3 UR76, UPT, UPT, UR47, 0x80, URZ ;  /* 0x000000802f4c7890 */ /* 0x000fe2000fffe0ff */
[----:B------:R2:W-:Y:S01]  /*10da0*/  UTCHMMA tmem[UR68], gdesc[UR4], tmem[UR67], tmem[UR6], idesc[UR7], UPT ;  /* 0x00ff0604440079ea */ /* 0x0005e2000b800043 */
[----:B------:R-:W-:-:S02]  /*10db0*/  UIADD3 UR75, UPT, UPT, UR47, 0x1e0, URZ ;  /* 0x000001e02f4b7890 */ /* 0x000fc4000fffe0ff */
[----:B------:R-:W-:Y:S01]  /*10dc0*/  UIADD3 UR74, UPT, UPT, UR47, 0x1e8, URZ ;  /* 0x000001e82f4a7890 */ /* 0x000fe2000fffe0ff */
[----:B-1----:R-:W-:Y:S01]  /*10dd0*/  UMOV UR70, 0x0 ;  /* 0x0000000000467882 */ /* 0x002fe20000000000 */
[----:B------:R-:W-:Y:S01]  /*10de0*/  UMOV UR71, 0x8200910 ;  /* 0x0820091000477882 */ /* 0x000fe20000000000 */
[----:B------:R-:W-:Y:S01]  /*10df0*/  UMOV UR38, 0x0 ;  /* 0x0000000000267882 */ /* 0x000fe20000000000 */
[----:B------:R-:W-:Y:S01]  /*10e00*/  UMOV UR39, 0x8200910 ;  /* 0x0820091000277882 */ /* 0x000fe20000000000 */
[----:B------:R-:W-:Y:S01]  /*10e10*/  UIADD3 UR77, UPT, UPT, UR47, 0x80, URZ ;  /* 0x000000802f4d7890 */ /* 0x000fe2000fffe0ff */
[----:B------:R1:W-:Y:S01]  /*10e20*/  UTCHMMA tmem[UR9], gdesc[UR18], tmem[UR8], tmem[UR70], idesc[UR71], UPT ;  /* 0x00ff4612090079ea */ /* 0x0003e2000b800008 */
[----:B------:R-:W-:Y:S01]  /*10e30*/  UIADD3 UR64, UPT, UPT, UR47, 0x1f0, URZ ;  /* 0x000001f02f407890 */ /* 0x000fe2000fffe0ff */
[----:B------:R1:W-:Y:S01]  /*10e40*/  UTCHMMA tmem[UR11], gdesc[UR20], tmem[UR10], tmem[UR38], idesc[UR39], UPT ;  /* 0x00ff26140b0079ea */ /* 0x0003e2000b80000a */
        /* <DEDUP_REMOVED lines=8> */
[----:B------:R-:W-:Y:S01]  /*10ed0*/  UMOV UR54, 0x0 ;  /* 0x0000000000367882 */ /* 0x000fe20000000000 */
[----:B------:R-:W-:Y:S01]  /*10ee0*/  UMOV UR55, 0x8200910 ;  /* 0x0820091000377882 */ /* 0x000fe20000000000 */
[----:B------:R1:W-:Y:S01]  /*10ef0*/  UTCHMMA tmem[UR17], gdesc[UR26], tmem[UR16], tmem[UR44], idesc[UR45], UPT ;  /* 0x00ff2c1a110079ea */ /* 0x0003e2000b800010 */
[----:B------:R1:W-:Y:S01]  /*10f00*/  UTCHMMA tmem[UR66], gdesc[UR28], tmem[UR51], tmem[UR52], idesc[UR53], UPT ;  /* 0x00ff341c420079ea */ /* 0x0003e2000b800033 */
[----:B--2---:R-:W-:Y:S01]  /*10f10*/  UMOV UR4, UR49 ;  /* 0x0000003100047c82 */ /* 0x004fe20008000000 */
[----:B------:R-:W-:Y:S01]  /*10f20*/  UMOV UR5, URZ ;  /* 0x000000ff00057c82 */ /* 0x000fe20008000000 */
[----:B------:R1:W-:Y:S01]  /*10f30*/  UTCHMMA tmem[UR75], gdesc[UR30], tmem[UR76], tmem[UR54], idesc[UR55], UPT ;  /* 0x00ff361e4b0079ea */ /* 0x0003e2000b80004c */
[----:B------:R-:W-:Y:S01]  /*10f40*/  UMOV UR60, 0x0 ;  /* 0x00000000003c7882 */ /* 0x000fe20000000000 */
[----:B------:R-:W-:Y:S01]  /*10f50*/  UMOV UR61, 0x8200910 ;  /* 0x08200910003d7882 */ /* 0x000fe20000000000 */
[----:B------:R1:W-:Y:S01]  /*10f60*/  UTCHMMA tmem[UR74], gdesc[UR32], tmem[UR73], tmem[UR56], idesc[UR57], UPT ;  /* 0x00ff38204a0079ea */ /* 0x0003e2000b800049 */
[----:B------:R-:W-:Y:S01]  /*10f70*/  UMOV UR65, UR4 ;  /* 0x0000000400417c82 */ /* 0x000fe20008000000 */
[----:B------:R1:W-:Y:S01]  /*10f80*/  UTCHMMA tmem[UR64], gdesc[UR34], tmem[UR77], tmem[UR58], idesc[UR59], UPT ;  /* 0x00ff3a22400079ea */ /* 0x0003e2000b80004d */
[----:B------:R1:W-:Y:S01]  /*10f90*/  UTCHMMA tmem[UR63], gdesc[UR36], tmem[UR62], tmem[UR60], idesc[UR61], UPT ;  /* 0x00ff3c243f0079ea */ /* 0x0003e2000b80003e */
[----:B------:R1:W-:Y:S01]  /*10fa0*/  UTCBAR [UR65], URZ ;  /* 0x000000ff410073e9 */ /* 0x0003e200080000ff */
[----:B------:R-:W-:-:S02]  /*10fb0*/  R2UR.FILL UR7, R3 ;  /* 0x00000000030772ca */ /* 0x000fc400004e0000 */
[----:B------:R-:W-:-:S15]  /*10fc0*/  R2UR.FILL UR6, R2 ;  /* 0x00000000020672ca */ /* 0x000fde00004e0000 */
.L_x_8:
[----:B------:R-:W2:Y:S01]  /*10fd0*/  LDL.LU.64 R28, [R1+0x578] ;  /* 0x00057800011c7983 */ /* 0x000ea20000300a00 */
[----:B------:R-:W-:Y:S01]  /*10fe0*/  BAR.SYNC.DEFER_BLOCKING 0x0 ;  /* 0x0000000000007b1d */ /* 0x000fe20000010000 */
[----:B------:R-:W-:-:S07]  /*10ff0*/  ISETP.GE.U32.AND P6, PT, R6, 0x7ffffefd, PT ;  /* 0x7ffffefd0600780c */ /* 0x000fce0003fc6070 */
[----:B------:R-:W3:Y:S01]  /*11000*/  LDC R12, c[0x0][0x3a0] ;  /* 0x0000e800ff0c7b82 */ /* 0x000ee20000000800 */
[----:B------:R-:W4:Y:S04]  /*11010*/  LDL.LU.64 R26, [R1+0x580] ;  /* 0x00058000011a7983 */ /* 0x000f280000300a00 */
[----:B------:R-:W3:Y:S01]  /*11020*/  LDL.LU.64 R22, [R1+0x588] ;  /* 0x0005880001167983 */ /* 0x000ee20000300a00 */
[----:B------:R-:W-:Y:S01]  /*11030*/  IADD3 R3, PT, PT, R9, -0x87, RZ ;  /* 0xffffff7909037810 */ /* 0x000fe20007ffe0ff */
[----:B------:R-:W-:Y:S01]  /*11040*/  VIADD R2, R10, 0xffffff78 ;  /* 0xffffff780a027836 */ /* 0x000fe20000000000 */
[----:B------:R-:W1:Y:S01]  /*11050*/  LDC R5, c[0x0][0x3a0] ;  /* 0x0000e800ff057b82 */ /* 0x000e620000000800 */
[----:B------:R-:W3:Y:S04]  /*11060*/  LDL.LU.64 R14, [R1+0x590] ;  /* 0x00059000010e7983 */ /* 0x000ee80000300a00 */
[----:B------:R-:W3:Y:S03]  /*11070*/  LDL.LU.64 R24, [R1+0x598] ;  /* 0x0005980001187983 */ /* 0x000ee60000300a00 */
[----:B------:R-:W1:Y:S01]  /*11080*/  LDC R6, c[0x0][0x3a0] ;  /* 0x0000e800ff067b82 */ /* 0x000e620000000800 */
[----:B------:R-:W3:Y:S04]  /*11090*/  LDL.LU.64 R20, [R1+0x5a0] ;  /* 0x0005a00001147983 */ /* 0x000ee80000300a00 */
[----:B------:R-:W3:Y:S03]  /*110a0*/  LDL.LU.64 R18, [R1+0x5a8] ;  /* 0x0005a80001127983 */ /* 0x000ee60000300a00 */
[----:B------:R-:W1:Y:S01]  /*110b0*/  LDC R9, c[0x0][0x3a0] ;  /* 0x0000e800ff097b82 */ /* 0x000e620000000800 */
[----:B------:R-:W3:Y:S04]  /*110c0*/  LDL.LU.64 R16, [R1+0x5b0] ;  /* 0x0005b00001107983 */ /* 0x000ee80000300a00 */
[----:B------:R-:W-:Y:S03]  /*110d0*/  STL.64 [R1+0xe88], R202 ;  /* 0x000e88ca01007387 */ /* 0x000fe60000100a00 */
[----:B------:R-:W1:Y:S01]  /*110e0*/  LDC R10, c[0x0][0x3a0] ;  /* 0x0000e800ff0a7b82 */ /* 0x000e620000000800 */
[----:B------:R-:W-:Y:S04]  /*110f0*/  STL.64 [R1+0xe80], R88 ;  /* 0x000e805801007387 */ /* 0x000fe80000100a00 */
        /* <DEDUP_REMOVED lines=8> */
[----:B------:R-:W-:Y:S01]  /*11180*/  @!PT LDS RZ, [RZ] ;  /* 0x00000000fffff984 */ /* 0x000fe20000000800 */
[----:B------:R-:W-:Y:S01]  /*11190*/  @!PT LDS RZ, [RZ] ;  /* 0x00000000fffff984 */ /* 0x000fe20000000800 */
[----:B------:R-:W-:Y:S01]  /*111a0*/  @!PT LDS RZ, [RZ] ;  /* 0x00000000fffff984 */ /* 0x000fe20000000800 */
[----:B------:R-:W-:Y:S04]  /*111b0*/  LDGSTS.E [R83], desc[UR6][R154.64], !P4 ;  /* 0x000000009a537fae */ /* 0x000fe8000e1a1006 */
[----:B------:R-:W-:Y:S01]  /*111c0*/  LDGSTS.E [R83+0x200], desc[UR6][R152.64], !P4 ;  /* 0x0020000098537fae */ /* 0x000fe2000e1a1006 */
[----:B------:R-:W-:-:S02]  /*111d0*/  ISETP.GE.U32.AND P4, PT, R8, 0x7ffffefc, PT ;  /* 0x7ffffefc0800780c */ /* 0x000fc40003f86070 */
[----:B------:R-:W1:Y:S01]  /*111e0*/  LDC R8, c[0x0][0x3a0] ;  /* 0x0000e800ff087b82 */ /* 0x000e620000000800 */
[----:B------:R-:W-:Y:S04]  /*111f0*/  LDGSTS.E [R83+0x400], desc[UR6][R150.64], !P2 ;  /* 0x0040000096537fae */ /* 0x000fe8000d1a1006 */
[----:B------:R-:W-:Y:S01]  /*11200*/  LDGSTS.E [R83+0x600], desc[UR6][R148.64], !P2 ;  /* 0x0060000094537fae */ /* 0x000fe2000d1a1006 */
[----:B------:R-:W-:Y:S02]  /*11210*/  ISETP.GE.U32.AND P2, PT, R7, 0x7ffffefb, PT ;  /* 0x7ffffefb0700780c */ /* 0x000fe40003f46070 */
[----:B------:R-:W1:Y:S08]  /*11220*/  LDC R7, c[0x0][0x3a0] ;  /* 0x0000e800ff077b82 */ /* 0x000e700000000800 */
        /* <DEDUP_REMOVED lines=15> */
[----:B------:R-:W1:Y:S01]  /*11320*/  LDC R231, c[0x0][0x3a0] ;  /* 0x0000e800ffe77b82 */ /* 0x000e620000000800 */
[----:B--2---:R-:W-:-:S02]  /*11330*/  IMAD.WIDE R146, R4, 0x4, R28 ;  /* 0x0000000404927825 */ /* 0x004fc400078e021c */
[----:B------:R-:W2:Y:S04]  /*11340*/  LDL.LU.64 R28, [R1+0x5b8] ;  /* 0x0005b800011c7983 */ /* 0x000ea80000300a00 */
[----:B------:R-:W-:Y:S01]  /*11350*/  LDGSTS.E [R83+0x800], desc[UR6][R146.64], !P1 ;  /* 0x0080000092537fae */ /* 0x000fe2000c9a1006 */
[----:B----4-:R-:W-:-:S03]  /*11360*/  IMAD.WIDE R144, R4, 0x4, R26 ;  /* 0x0000000404907825 */ /* 0x010fc600078e021a */
[----:B------:R-:W4:Y:S01]  /*11370*/  LDL.LU.64 R26, [R1+0x5c0] ;  /* 0x0005c000011a7983 */ /* 0x000f220000300a00 */
[----:B---3--:R-:W-:-:S03]  /*11380*/  IMAD.WIDE R142, R4, 0x4, R22 ;  /* 0x00000004048e7825 */ /* 0x008fc600078e0216 */
[----:B------:R-:W3:Y:S01]  /*11390*/  LDL.LU.64 R22, [R1+0x5c8] ;  /* 0x0005c80001167983 */ /* 0x000ee20000300a00 */
[----:B------:R-:W-:-:S03]  /*113a0*/  IMAD.WIDE R140, R4, 0x4, R14 ;  /* 0x00000004048c7825 */ /* 0x000fc600078e020e */
[----:B------:R-:W3:Y:S01]  /*113b0*/  LDL.LU.64 R14, [R1+0x5d0] ;  /* 0x0005d000010e7983 */ /* 0x000ee20000300a00 */
[----:B------:R-:W-:-:S03]  /*113c0*/  IMAD.WIDE R138, R4, 0x4, R24 ;  /* 0x00000004048a7825 */ /* 0x000fc600078e0218 */
[----:B------:R-:W-:Y:S01]  /*113d0*/  STL.64 [R1+0xeb0], R146 ;  /* 0x000eb09201007387 */ /* 0x000fe20000100a00 */
[----:B------:R-:W-:-:S03]  /*113e0*/  IMAD.WIDE R136, R4, 0x4, R20 ;  /* 0x0000000404887825 */ /* 0x000fc600078e0214 */
[----:B------:R1:W-:Y:S01]  /*113f0*/  STL.64 [R1+0xeb8], R144 ;  /* 0x000eb89001007387 */ /* 0x0003e20000100a00 */
[----:B------:R-:W-:-:S03]  /*11400*/  IMAD.WIDE R134, R4, 0x4, R18 ;  /* 0x0000000404867825 */ /* 0x000fc600078e0212 */
[----:B------:R-:W3:Y:S01]  /*11410*/  LDL.LU.64 R24, [R1+0x5d8] ;  /* 0x0005d80001187983 */ /* 0x000ee20000300a00 */
[----:B------:R-:W-:-:S03]  /*11420*/  IMAD.WIDE R132, R4, 0x4, R16 ;  /* 0x0000000404847825 */ /* 0x000fc600078e0210 */
[----:B------:R-:W3:Y:S04]  /*11430*/  LDL.LU.64 R20, [R1+0x5e0] ;  /* 0x0005e00001147983 */ /* 0x000ee80000300a00 */
[----:B------:R-:W3:Y:S04]  /*11440*/  LDL.LU.64 R18, [R1+0x5e8] ;  /* 0x0005e80001127983 */ /* 0x000ee80000300a00 */
[----:B------:R-:W3:Y:S04]  /*11450*/  LDL.LU.64 R16, [R1+0x5f0] ;  /* 0x0005f00001107983 */ /* 0x000ee80000300a00 */
[----:B------:R1:W-:Y:S01]  /*11460*/  LDGSTS.E [R83+0xa00], desc[UR6][R144.64], !P1 ;  /* 0x00a0000090537fae */ /* 0x0003e2000c9a1006 */
[----:B--2---:R-:W-:-:S04]  /*11470*/  IMAD.WIDE R130, R4, 0x4, R28 ;  /* 0x0000000404827825 */ /* 0x004fc800078e021c */
[C---:B----4-:R-:W-:Y:S01]  /*11480*/  IMAD.WIDE R128, R4.reuse, 0x4, R26 ;  /* 0x0000000404807825 */ /* 0x050fe200078e021a */
[----:B------:R-:W2:Y:S03]  /*11490*/  LDL.LU.64 R28, [R1+0x5f8] ;  /* 0x0005f800011c7983 */ /* 0x000ea60000300a00 */
[C---:B---3--:R-:W-:Y:S01]  /*114a0*/  IMAD.WIDE R126, R4.reuse, 0x4, R22 ;  /* 0x00000004047e7825 */ /* 0x048fe200078e0216 */
[----:B------:R-:W3:Y:S03]  /*114b0*/  LDL.LU.64 R26, [R1+0x600] ;  /* 0x00060000011a7983 */ /* 0x000ee60000300a00 */
[C---:B------:R-:W-:Y:S01]  /*114c0*/  IMAD.WIDE R124, R4.reuse, 0x4, R14 ;  /* 0x00000004047c7825 */ /* 0x040fe200078e020e */
[----:B------:R-:W4:Y:S04]  /*114d0*/  LDL.LU.64 R22, [R1+0x608] ;  /* 0x0006080001167983 */ /* 0x000f280000300a00 */
[----:B------:R-:W4:Y:S01]  /*114e0*/  LDL.LU.64 R14, [R1+0x610] ;  /* 0x00061000010e7983 */ /* 0x000f220000300a00 */
[----:B------:R-:W-:-:S04]  /*114f0*/  IMAD.WIDE R122, R4, 0x4, R24 ;  /* 0x00000004047a7825 */ /* 0x000fc800078e0218 */
[C---:B------:R-:W-:Y:S01]  /*11500*/  IMAD.WIDE R120, R4.reuse, 0x4, R20 ;  /* 0x0000000404787825 */ /* 0x040fe200078e0214 */
[----:B------:R-:W4:Y:S03]  /*11510*/  LDL.LU.64 R24, [R1+0x618] ;  /* 0x0006180001187983 */ /* 0x000f260000300a00 */
[C---:B------:R-:W-:Y:S01]  /*11520*/  IMAD.WIDE R118, R4.reuse, 0x4, R18 ;  /* 0x0000000404767825 */ /* 0x040fe200078e0212 */
[----:B------:R-:W4:Y:S03]  /*11530*/  LDL.LU.64 R20, [R1+0x620] ;  /* 0x0006200001147983 */ /* 0x000f260000300a00 */
[----:B------:R-:W-:Y:S01]  /*11540*/  IMAD.WIDE R116, R4, 0x4, R16 ;  /* 0x0000000404747825 */ /* 0x000fe200078e0210 */
[----:B------:R-:W4:Y:S04]  /*11550*/  LDL.LU.64 R18, [R1+0x628] ;  /* 0x0006280001127983 */ /* 0x000f280000300a00 */
[----:B------:R-:W4:Y:S01]  /*11560*/  LDL.LU.64 R16, [R1+0x630] ;  /* 0x0006300001107983 */ /* 0x000f220000300a00 */
[----:B------:R-:W-:-:S03]  /*11570*/  ISETP.GE.U32.AND P1, PT, R3, 0x7ffffefa, PT ;  /* 0x7ffffefa0300780c */ /* 0x000fc60003f26070 */
[----:B------:R-:W-:Y:S04]  /*11580*/  LDGSTS.E [R83+0xc00], desc[UR6][R142.64], !P6 ;  /* 0x00c000008e537fae */ /* 0x000fe8000f1a1006 */
[----:B------:R-:W-:Y:S01]  /*11590*/  LDGSTS.E [R83+0xe00], desc[UR6][R140.64], !P6 ;  /* 0x00e000008c537fae */ /* 0x000fe2000f1a1006 */
[----:B--2---:R-:W-:-:S04]  /*115a0*/  IMAD.WIDE R114, R4, 0x4, R28 ;  /* 0x0000000404727825 */ /* 0x004fc800078e021c */
[C---:B---3--:R-:W-:Y:S01]  /*115b0*/  IMAD.WIDE R112, R4.reuse, 0x4, R26 ;  /* 0x0000000404707825 */ /* 0x048fe200078e021a */
[----:B------:R-:W2:Y:S03]  /*115c0*/  LDL.LU.64 R28, [R1+0x638] ;  /* 0x00063800011c7983 */ /* 0x000ea60000300a00 */
[C---:B----4-:R-:W-:Y:S01]  /*115d0*/  IMAD.WIDE R110, R4.reuse, 0x4, R22 ;  /* 0x00000004046e7825 */ /* 0x050fe200078e0216 */
        /* <DEDUP_REMOVED lines=12> */
[----:B------:R-:W-:Y:S01]  /*116a0*/  ISETP.GE.U32.AND P6, PT, R2, 0x7ffffef9, PT ;  /* 0x7ffffef90200780c */ /* 0x000fe20003fc6070 */
[----:B------:R-:W-:-:S02]  /*116b0*/  VIADD R3, R11, 0xffffff77 ;  /* 0xffffff770b037836 */ /* 0x000fc40000000000 */
        /* <DEDUP_REMOVED lines=17> */
[----:B------:R-:W-:-:S03]  /*117d0*/  IADD3 R2, PT, PT, R13, -0x8a, RZ ;  /* 0xffffff760d027810 */ /* 0x000fc60007ffe0ff */
[----:B------:R-:W-:Y:S01]  /*117e0*/  LDGSTS.E [R83+0x1200], desc[UR6][R136.64], !P4 ;  /* 0x0120000088537fae */ /* 0x000fe2000e1a1006 */
[----:B--2---:R-:W-:-:S03]  /*117f0*/  IMAD.WIDE R70, R4, 0x4, R28 ;  /* 0x0000000404467825 */ /* 0x004fc600078e021c */
[----:B------:R-:W-:Y:S01]  /*11800*/  LDGSTS.E [R83+0x1400], desc[UR6][R134.64], !P2 ;  /* 0x0140000086537fae */ /* 0x000fe2000d1a1006 */
[----:B---3--:R-:W-:-:S03]  /*11810*/  IMAD.WIDE R68, R4, 0x4, R26 ;  /* 0x0000000404447825 */ /* 0x008fc600078e021a */
[----:B------:R-:W2:Y:S01]  /*11820*/  LDL.LU.64 R28, [R1+0x6b8] ;  /* 0x0006b800011c7983 */ /* 0x000ea20000300a00 */
[----:B----4-:R-:W-:-:S03]  /*11830*/  IMAD.WIDE R64, R4, 0x4, R22 ;  /* 0x0000000404407825 */ /* 0x010fc600078e0216 */
[----:B------:R-:W3:Y:S01]  /*11840*/  LDL.LU.64 R26, [R1+0x6c0] ;  /* 0x0006c000011a7983 */ /* 0x000ee20000300a00 */
[----:B------:R-:W-:-:S03]  /*11850*/  IMAD.WIDE R60, R4, 0x4, R14 ;  /* 0x00000004043c7825 */ /* 0x000fc600078e020e */
[----:B------:R-:W4:Y:S04]  /*11860*/  LDL.LU.64 R22, [R1+0x6c8] ;  /* 0x0006c80001167983 */ /* 0x000f280000300a00 */
[----:B------:R-:W3:Y:S01]  /*11870*/  LDL.LU.64 R14, [R1+0x6d0] ;  /* 0x0006d000010e7983 */ /* 0x000ee20000300a00 */
        /* <DEDUP_REMOVED lines=9> */
[----:B------:R-:W-:Y:S01]  /*11910*/  LDGSTS.E [R83+0x1600], desc[UR6][R132.64], !P2 ;  /* 0x0160000084537fae */ /* 0x000fe2000d1a1006 */
[----:B------:R-:W-:Y:S01]  /*11920*/  ISETP.GE.U32.AND P2, PT, R2, 0x7ffffef7, PT ;  /* 0x7ffffef70200780c */ /* 0x000fe20003f46070 */
[----:B------:R-:W-:Y:S02]  /*11930*/  VIADD R2, R12, 0xffffff74 ;  /* 0xffffff740c027836 */ /* 0x000fe40000000000 */
[----:B------:R-:W-:Y:S01]  /*11940*/  LDGSTS.E [R83+0x1800], desc[UR6][R130.64], !P1 ;  /* 0x0180000082537fae */ /* 0x000fe2000c9a1006 */
[----:B-1----:R-:W-:Y:S02]  /*11950*/  VIADD R3, R7, 0xffffff75 ;  /* 0xffffff7507037836 */ /* 0x002fe40000000000 */
[----:B------:R-:W1:Y:S01]  /*11960*/  LDC R7, c[0x0][0x3a0] ;  /* 0x0000e800ff077b82 */ /* 0x000e620000000800 */
[----:B------:R-:W-:Y:S04]  /*11970*/  LDGSTS.E [R83+0x1a00], desc[UR6][R128.64], !P1 ;  /* 0x01a0000080537fae */ /* 0x000fe8000c9a1006 */
[----:B------:R-:W-:Y:S01]  /*11980*/  LDGSTS.E [R83+0x1c00], desc[UR6][R126.64], !P6 ;  /* 0x01c000007e537fae */ /* 0x000fe2000f1a1006 */
[----:B------:R-:W-:-:S03]  /*11990*/  ISETP.GE.U32.AND P1, PT, R3, 0x7ffffef6, PT ;  /* 0x7ffffef60300780c */ /* 0x000fc60003f26070 */
[----:B------:R-:W-:Y:S01]  /*119a0*/  LDGSTS.E [R83+0x1e00], desc[UR6][R124.64], !P6 ;  /* 0x01e000007c537fae */ /* 0x000fe2000f1a1006 */
[----:B------:R-:W-:Y:S01]  /*119b0*/  ISETP.GE.U32.AND P6, PT, R2, 0x7ffffef5, PT ;  /* 0x7ffffef50200780c */ /* 0x000fe20003fc6070 */
[----:B------:R-:W-:Y:S02]  /*119c0*/  VIADD R2, R8, 0xffffff72 ;  /* 0xffffff7208027836 */ /* 0x000fe40000000000 */
[----:B------:R-:W1:Y:S01]  /*119d0*/  LDC R8, c[0x0][0x3a0] ;  /* 0x0000e800ff087b82 */ /* 0x000e620000000800 */
[----:B------:R-:W-:Y:S01]  /*119e0*/  IADD3 R3, PT, PT, R5, -0x8d, RZ ;  /* 0xffffff7305037810 */ /* 0x000fe20007ffe0ff */
[----:B------:R-:W-:Y:S04]  /*119f0*/  LDGSTS.E [R83+0x2000], desc[UR6][R122.64], !P4 ;  /* 0x020000007a537fae */ /* 0x000fe8000e1a1006 */
[----:B------:R-:W-:Y:S02]  /*11a00*/  LDGSTS.E [R83+0x2200], desc[UR6][R120.64], !P4 ;  /* 0x0220000078537fae */ /* 0x000fe4000e1a1006 */
[----:B------:R-:W1:Y:S01]  /*11a10*/  LDC R5, c[0x0][0x3a0] ;  /* 0x0000e800ff057b82 */ /* 0x000e620000000800 */
[C---:B--2---:R-:W-:Y:S01]  /*11a20*/  IMAD.WIDE R40, R4.reuse, 0x4, R28 ;  /* 0x0000000404287825 */ /* 0x044fe200078e021c */
[----:B------:R-:W-:Y:S01]  /*11a30*/  ISETP.GE.U32.AND P4, PT, R3, 0x7ffffef4, PT ;  /* 0x7ffffef40300780c */ /* 0x000fe20003f86070 */
[----:B------:R-:W-:Y:S04]  /*11a40*/  LDGSTS.E [R83+0x2400], desc[UR6][R118.64], !P2 ;  /* 0x0240000076537fae */ /* 0x000fe8000d1a1006 */
[----:B------:R-:W-:Y:S01]  /*11a50*/  LDGSTS.E [R83+0x2600], desc[UR6][R116.64], !P2 ;  /* 0x0260000074537fae */ /* 0x000fe2000d1a1006 */
[----:B---3--:R-:W-:Y:S01]  /*11a60*/  IMAD.WIDE R28, R4, 0x4, R14 ;  /* 0x00000004041c7825 */ /* 0x008fe200078e020e */
[----:B------:R-:W-:-:S02]  /*11a70*/  ISETP.GE.U32.AND P2, PT, R2, 0x7ffffef3, PT ;  /* 0x7ffffef30200780c */ /* 0x000fc40003f46070 */
[----:B------:R-:W2:Y:S04]  /*11a80*/  LDL.LU.64 R14, [R1+0x6f8] ;  /* 0x0006f800010e7983 */ /* 0x000ea80000300a00 */
[----:B------:R-:W3:Y:S04]  /*11a90*/  LDL.LU.64 R54, [R1+0x700] ;  /* 0x0007000001367983 */ /* 0x000ee80000300a00 */
[----:B------:R-:W3:Y:S04]  /*11aa0*/  LDL.LU.64 R42, [R1+0x708] ;  /* 0x00070800012a7983 */ /* 0x000ee80000300a00 */
[----:B------:R-:W3:Y:S04]  /*11ab0*/  LDL.LU.64 R34, [R1+0x710] ;  /* 0x0007100001227983 */ /* 0x000ee80000300a00 */
[----:B------:R-:W3:Y:S04]  /*11ac0*/  LDL.LU.64 R84, [R1+0x718] ;  /* 0x0007180001547983 */ /* 0x000ee80000300a00 */
[----:B------:R-:W3:Y:S04]  /*11ad0*/  LDL.LU.64 R58, [R1+0x720] ;  /* 0x00072000013a7983 */ /* 0x000ee80000300a00 */
[----:B------:R-:W3:Y:S01]  /*11ae0*/  LDL.LU.64 R50, [R1+0x728] ;  /* 0x0007280001327983 */ /* 0x000ee20000300a00 */
[----:B------:R-:W-:Y:S01]  /*11af0*/  VIADD R3, R6, 0xffffff71 ;  /* 0xffffff7106037836 */ /* 0x000fe20000000000 */
[----:B------:R-:W-:Y:S01]  /*11b00*/  IADD3 R2, PT, PT, R9, -0x90, RZ ;  /* 0xffffff7009027810 */ /* 0x000fe20007ffe0ff */
[----:B------:R-:W4:Y:S01]  /*11b10*/  LDC R6, c[0x0][0x3a0] ;  /* 0x0000e800ff067b82 */ /* 0x000f220000000800 */
[----:B------:R-:W-:Y:S04]  /*11b20*/  LDGSTS.E [R83+0x2800], desc[UR6][R114.64], !P1 ;  /* 0x0280000072537fae */ /* 0x000fe8000c9a1006 */
[----:B------:R-:W-:Y:S01]  /*11b30*/  LDGSTS.E [R83+0x2a00], desc[UR6][R112.64], !P1 ;  /* 0x02a0000070537fae */ /* 0x000fe2000c9a1006 */
[----:B------:R-:W-:-:S02]  /*11b40*/  ISETP.GE.U32.AND P1, PT, R3, 0x7ffffef2, PT ;  /* 0x7ffffef20300780c */ /* 0x000fc40003f26070 */
[----:B------:R-:W4:Y:S01]  /*11b50*/  LDC R9, c[0x0][0x3a0] ;  /* 0x0000e800ff097b82 */ /* 0x000f220000000800 */
[----:B------:R-:W-:Y:S04]  /*11b60*/  LDGSTS.E [R83+0x2c00], desc[UR6][R110.64], !P6 ;  /* 0x02c000006e537fae */ /* 0x000fe8000f1a1006 */
[----:B------:R-:W-:Y:S01]  /*11b70*/  LDGSTS.E [R83+0x2e00], desc[UR6][R108.64], !P6 ;  /* 0x02e000006c537fae */ /* 0x000fe2000f1a1006 */
[----:B------:R-:W-:Y:S01]  /*11b80*/  ISETP.GE.U32.AND P6, PT, R2, 0x7ffffef1, PT ;  /* 0x7ffffef10200780c */ /* 0x000fe20003fc6070 */
[----:B------:R-:W-:Y:S02]  /*11b90*/  VIADD R2, R10, 0xffffff6e ;  /* 0xffffff6e0a027836 */ /* 0x000fe40000000000 */
[----:B------:R-:W-:Y:S01]  /*11ba0*/  LDGSTS.E [R83+0x3000], desc[UR6][R106.64], !P4 ;  /* 0x030000006a537fae */ /* 0x000fe2000e1a1006 */
[----:B------:R-:W4:Y:S01]  /*11bb0*/  LDC R10, c[0x0][0x3a0] ;  /* 0x0000e800ff0a7b82 */ /* 0x000f220000000800 */
[----:B-1----:R-:W-:-:S02]  /*11bc0*/  VIADD R3, R7, 0xffffff6f ;  /* 0xffffff6f07037836 */ /* 0x002fc40000000000 */
[----:B------:R-:W-:Y:S04]  /*11bd0*/  LDGSTS.E [R83+0x3200], desc[UR6][R104.64], !P4 ;  /* 0x0320000068537fae */ /* 0x000fe8000e1a1006 */
[----:B------:R-:W-:Y:S01]  /*11be0*/  LDGSTS.E [R83+0x3400], desc[UR6][R102.64], !P2 ;  /* 0x0340000066537fae */ /* 0x000fe2000d1a1006 */
[----:B------:R-:W1:Y:S03]  /*11bf0*/  LDC R7, c[0x0][0x3a0] ;  /* 0x0000e800ff077b82 */ /* 0x000e660000000800 */
[----:B------:R-:W-:Y:S01]  /*11c00*/  LDGSTS.E [R83+0x3600], desc[UR6][R100.64], !P2 ;  /* 0x0360000064537fae */ /* 0x000fe2000d1a1006 */
[----:B------:R-:W-:Y:S01]  /*11c10*/  ISETP.GE.U32.AND P2, PT, R2, 0x7ffffeef, PT ;  /* 0x7ffffeef0200780c */ /* 0x000fe20003f46070 */
[----:B------:R-:W-:Y:S01]  /*11c20*/  VIADD R2, R8, 0xffffff6c ;  /* 0xffffff6c08027836 */ /* 0x000fe20000000000 */
[----:B------:R-:W-:Y:S01]  /*11c30*/  ISETP.GE.U32.AND P4, PT, R3, 0x7ffffef0, PT ;  /* 0x7ffffef00300780c */ /* 0x000fe20003f86070 */
[----:B------:R-:W-:Y:S01]  /*11c40*/  LDGSTS.E [R83+0x3800], desc[UR6][R98.64], !P1 ;  /* 0x0380000062537fae */ /* 0x000fe2000c9a1006 */
[----:B------:R-:W1:Y:S01]  /*11c50*/  LDC R8, c[0x0][0x3a0] ;  /* 0x0000e800ff087b82 */ /* 0x000e620000000800 */
[----:B------:R-:W-:-:S02]  /*11c60*/  IADD3 R3, PT, PT, R5, -0x93, RZ ;  /* 0xffffff6d05037810 */ /* 0x000fc40007ffe0ff */
[----:B------:R-:W-:Y:S02]  /*11c70*/  LDGSTS.E [R83+0x3a00], desc[UR6][R96.64], !P1 ;  /* 0x03a0000060537fae */ /* 0x000fe4000c9a1006 */
[----:B------:R-:W-:Y:S02]  /*11c80*/  ISETP.GE.U32.AND P1, PT, R3, 0x7ffffeee, PT ;  /* 0x7ffffeee0300780c */ /* 0x000fe40003f26070 */
[----:B------:R-:W-:Y:S01]  /*11c90*/  LDGSTS.E [R83+0x3c00], desc[UR6][R94.64], !P6 ;  /* 0x03c000005e537fae */ /* 0x000fe2000f1a1006 */
[----:B------:R-:W1:Y:S03]  /*11ca0*/  LDC R5, c[0x0][0x3a0] ;  /* 0x0000e800ff057b82 */ /* 0x000e660000000800 */
[----:B------:R-:W-:Y:S01]  /*11cb0*/  LDGSTS.E [R83+0x3e00], desc[UR6][R92.64], !P6 ;  /* 0x03e000005c537fae */ /* 0x000fe2000f1a1006 */
[----:B------:R-:W-:Y:S01]  /*11cc0*/  ISETP.GE.U32.AND P6, PT, R2, 0x7ffffeed, PT ;  /* 0x7ffffeed0200780c */ /* 0x000fe20003fc6070 */
[----:B----4-:R-:W-:Y:S01]  /*11cd0*/  VIADD R3, R6, 0xffffff6b ;  /* 0xffffff6b06037836 */ /* 0x010fe20000000000 */
[----:B------:R-:W-:Y:S01]  /*11ce0*/  IADD3 R2, PT, PT, R9, -0x96, RZ ;  /* 0xffffff6a09027810 */ /* 0x000fe20007ffe0ff */
[----:B------:R-:W-:Y:S01]  /*11cf0*/  LDGSTS.E [R83+0x4000], desc[UR6][R78.64], !P4 ;  /* 0x040000004e537fae */ /* 0x000fe2000e1a1006 */
[----:B------:R-:W4:Y:S03]  /*11d00*/  LDC R9, c[0x0][0x3a0] ;  /* 0x0000e800ff097b82 */ /* 0x000f260000000800 */
[----:B------:R-:W-:Y:S01]  /*11d10*/  LDGSTS.E [R83+0x4200], desc[UR6][R76.64], !P4 ;  /* 0x042000004c537fae */ /* 0x000fe2000e1a1006 */
[----:B------:R-:W-:-:S03]  /*11d20*/  ISETP.GE.U32.AND P4, PT, R3, 0x7ffffeec, PT ;  /* 0x7ffffeec0300780c */ /* 0x000fc60003f86070 */
[----:B------:R-:W-:Y:S01]  /*11d30*/  LDGSTS.E [R83+0x4400], desc[UR6][R74.64], !P2 ;  /* 0x044000004a537fae */ /* 0x000fe2000d1a1006 */
[----:B------:R-:W4:Y:S03]  /*11d40*/  LDC R6, c[0x0][0x3a0] ;  /* 0x0000e800ff067b82 */ /* 0x000f260000000800 */
        /* <DEDUP_REMOVED lines=8> */
[----:B------:R-:W-:Y:S01]  /*11dd0*/  ISETP.GE.U32.AND P1, PT, R3, 0x7ffffeea, PT ;  /* 0x7ffffeea0300780c */ /* 0x000fe20003f26070 */
[----:B------:R-:W1:Y:S02]  /*11de0*/  LDC R7, c[0x0][0x3a0] ;  /* 0x0000e800ff077b82 */ /* 0x000e640000000800 */
[----:B------:R-:W-:Y:S01]  /*11df0*/  LDGSTS.E [R83+0x4e00], desc[UR6][R60.64], !P6 ;  /* 0x04e000003c537fae */ /* 0x000fe2000f1a1006 */
[----:B------:R-:W-:Y:S01]  /*11e00*/  ISETP.GE.U32.AND P6, PT, R2, 0x7ffffee9, PT ;  /* 0x7ffffee90200780c */ /* 0x000fe20003fc6070 */
[----:B------:R-:W-:Y:S01]  /*11e10*/  VIADD R2, R8, 0xffffff66 ;  /* 0xffffff6608027836 */ /* 0x000fe20000000000 */
[----:B------:R-:W-:Y:S01]  /*11e20*/  IADD3 R3, PT, PT, R5, -0x99, RZ ;  /* 0xffffff6705037810 */ /* 0x000fe20007ffe0ff */
[----:B------:R-:W-:Y:S02]  /*11e30*/  LDGSTS.E [R83+0x5000], desc[UR6][R56.64], !P4 ;  /* 0x0500000038537fae */ /* 0x000fe4000e1a1006 */
[----:B------:R-:W1:Y:S02]  /*11e40*/  LDC R8, c[0x0][0x3a0] ;  /* 0x0000e800ff087b82 */ /* 0x000e640000000800 */
[----:B------:R-:W-:Y:S01]  /*11e50*/  LDGSTS.E [R83+0x5200], desc[UR6][R52.64], !P4 ;  /* 0x0520000034537fae */ /* 0x000fe2000e1a1006 */
[----:B------:R-:W-:Y:S01]  /*11e60*/  ISETP.GE.U32.AND P4, PT, R3, 0x7ffffee8, PT ;  /* 0x7ffffee80300780c */ /* 0x000fe20003f86070 */
[----:B------:R-:W-:-:S02]  /*11e70*/  IMAD.WIDE R32, R4, 0x4, R22 ;  /* 0x0000000404207825 */ /* 0x000fc400078e0216 */
[----:B------:R-:W-:Y:S02]  /*11e80*/  LDGSTS.E [R83+0x5400], desc[UR6][R48.64], !P2 ;  /* 0x0540000030537fae */ /* 0x000fe4000d1a1006 */
[----:B------:R-:W1:Y:S02]  /*11e90*/  LDC R5, c[0x0][0x3a0] ;  /* 0x0000e800ff057b82 */ /* 0x000e640000000800 */
[----:B------:R-:W-:Y:S01]  /*11ea0*/  LDGSTS.E [R83+0x5600], desc[UR6][R44.64], !P2 ;  /* 0x056000002c537fae */ /* 0x000fe2000d1a1006 */
[----:B------:R-:W-:Y:S01]  /*11eb0*/  ISETP.GE.U32.AND P2, PT, R2, 0x7ffffee7, PT ;  /* 0x7ffffee70200780c */ /* 0x000fe20003f46070 */
[----:B------:R-:W-:-:S04]  /*11ec0*/  IMAD.WIDE R36, R4, 0x4, R26 ;  /* 0x0000000404247825 */ /* 0x000fc800078e021a */
[----:B------:R-:W1:Y:S01]  /*11ed0*/  LDC R22, c[0x0][0x3a0] ;  /* 0x0000e800ff167b82 */ /* 0x000e620000000800 */
[----:B----4-:R-:W-:Y:S01]  /*11ee0*/  IADD3 R2, PT, PT, R9, -0x9c, RZ ;  /* 0xffffff6409027810 */ /* 0x010fe20007ffe0ff */
[----:B------:R-:W-:Y:S01]  /*11ef0*/  LDGSTS.E [R83+0x5800], desc[UR6][R40.64], !P1 ;  /* 0x0580000028537fae */ /* 0x000fe2000c9a1006 */
[----:B------:R-:W-:-:S03]  /*11f00*/  IMAD.WIDE R24, R4, 0x4, R24 ;  /* 0x0000000404187825 */ /* 0x000fc600078e0218 */
[----:B------:R-:W-:Y:S01]  /*11f10*/  LDGSTS.E [R83+0x5a00], desc[UR6][R36.64], !P1 ;  /* 0x05a0000024537fae */ /* 0x000fe2000c9a1006 */
[----:B------:R-:W-:-:S03]  /*11f20*/  IMAD.WIDE R20, R4, 0x4, R20 ;  /* 0x0000000404147825 */ /* 0x000fc600078e0214 */
[----:B------:R-:W-:Y:S01]  /*11f30*/  LDGSTS.E [R83+0x5c00], desc[UR6][R32.64], !P6 ;  /* 0x05c0000020537fae */ /* 0x000fe2000f1a1006 */
[----:B------:R-:W-:-:S03]  /*11f40*/  IMAD.WIDE R18, R4, 0x4, R18 ;  /* 0x0000000404127825 */ /* 0x000fc600078e0212 */
[----:B------:R-:W-:Y:S01]  /*11f50*/  LDGSTS.E [R83+0x5e00], desc[UR6][R28.64], !P6 ;  /* 0x05e000001c537fae */ /* 0x000fe2000f1a1006 */
[----:B------:R-:W-:Y:S01]  /*11f60*/  ISETP.GE.U32.AND P6, PT, R2, 0x7ffffee5, PT ;  /* 0x7ffffee50200780c */ /* 0x000fe20003fc6070 */
[----:B------:R-:W-:Y:S02]  /*11f70*/  IMAD.WIDE R16, R4, 0x4, R16 ;  /* 0x0000000404107825 */ /* 0x000fe400078e0210 */
[----:B------:R-:W4:Y:S02]  /*11f80*/  LDL.LU.64 R26, [R1+0x730] ;  /* 0x00073000011a7983 */ /* 0x000f240000300a00 */
[----:B------:R-:W-:Y:S02]  /*11f90*/  VIADD R2, R10, 0xffffff62 ;  /* 0xffffff620a027836 */ /* 0x000fe40000000000 */
[----:B------:R-:W-:Y:S01]  /*11fa0*/  LDGSTS.E [R83+0x6000], desc[UR6][R24.64], !P4 ;  /* 0x0600000018537fae */ /* 0x000fe2000e1a1006 */
[----:B------:R-:W-:-:S03]  /*11fb0*/  VIADD R3, R6, 0xffffff65 ;  /* 0xffffff6506037836 */ /* 0x000fc60000000000 */
[----:B------:R-:W-:Y:S04]  /*11fc0*/  LDGSTS.E [R83+0x6200], desc[UR6][R20.64], !P4 ;  /* 0x0620000014537fae */ /* 0x000fe8000e1a1006 */
[----:B------:R-:W-:Y:S01]  /*11fd0*/  LDGSTS.E [R83+0x6400], desc[UR6][R18.64], !P2 ;  /* 0x0640000012537fae */ /* 0x000fe2000d1a1006 */
[----:B------:R-:W-:-:S03]  /*11fe0*/  ISETP.GE.U32.AND P1, PT, R3, 0x7ffffee6, PT ;  /* 0x7ffffee60300780c */ /* 0x000fc60003f26070 */
[----:B------:R-:W-:Y:S01]  /*11ff0*/  LDGSTS.E [R83+0x6600], desc[UR6][R16.64], !P2 ;  /* 0x0660000010537fae */ /* 0x000fe2000d1a1006 */
[----:B------:R-:W-:Y:S01]  /*12000*/  ISETP.GE.U32.AND P2, PT, R2, 0x7ffffee3, PT ;  /* 0x7ffffee30200780c */ /* 0x000fe20003f46070 */
[----:B-1----:R-:W-:Y:S02]  /*12010*/  VIADD R2, R8, 0xffffff60 ;  /* 0xffffff6008027836 */ /* 0x002fe40000000000 */
[----:B------:R-:W4:Y:S01]  /*12020*/  LDL.LU.64 R156, [R1+0x738] ;  /* 0x00073800019c7983 */ /* 0x000f220000300a00 */
[----:B------:R-:W-:-:S05]  /*12030*/  VIADD R3, R7, 0xffffff63 ;  /* 0xffffff6307037836 */ /* 0x000fca0000000000 */
[----:B------:R-:W-:Y:S02]  /*12040*/  ISETP.GE.U32.AND P4, PT, R3, 0x7ffffee4, PT ;  /* 0x7ffffee40300780c */ /* 0x000fe40003f86070 */
[----:B------:R-:W-:Y:S02]  /*12050*/  IADD3 R3, PT, PT, R5, -0x9f, RZ ;  /* 0xffffff6105037810 */ /* 0x000fe40007ffe0ff */
[----:B------:R-:W-:Y:S01]  /*12060*/  IADD3 R5, PT, PT, R22, -0xa2, RZ ;  /* 0xffffff5e16057810 */ /* 0x000fe20007ffe0ff */
[----:B--2---:R-:W-:-:S04]  /*12070*/  IMAD.WIDE R14, R4, 0x4, R14 ;  /* 0x00000004040e7825 */ /* 0x004fc800078e020e */
[C---:B---3--:R-:W-:Y:S01]  /*12080*/  IMAD.WIDE R12, R4.reuse, 0x4, R54 ;  /* 0x00000004040c7825 */ /* 0x048fe200078e0236 */
[----:B------:R-:W-:Y:S01]  /*12090*/  LDGSTS.E [R83+0x6800], desc[UR6][R14.64], !P1 ;  /* 0x068000000e537fae */ /* 0x000fe2000c9a1006 */
[----:B------:R-:W1:Y:S02]  /*120a0*/  LDC R54, c[0x0][0x3a0] ;  /* 0x0000e800ff367b82 */ /* 0x000e640000000800 */
[C---:B------:R-:W-:Y:S01]  /*120b0*/  IMAD.WIDE R10, R4.reuse, 0x4, R42 ;  /* 0x00000004040a7825 */ /* 0x040fe200078e022a */
[----:B------:R-:W-:Y:S03]  /*120c0*/  LDGSTS.E [R83+0x6a00], desc[UR6][R12.64], !P1 ;  /* 0x06a000000c537fae */ /* 0x000fe6000c9a1006 */
[C---:B------:R-:W-:Y:S01]  /*120d0*/  IMAD.WIDE R8, R4.reuse, 0x4, R34 ;  /* 0x0000000404087825 */ /* 0x040fe200078e0222 */
[----:B------:R-:W-:Y:S04]  /*120e0*/  LDGSTS.E [R83+0x6c00], desc[UR6][R10.64], !P6 ;  /* 0x06c000000a537fae */ /* 0x000fe8000f1a1006 */
[----:B------:R-:W2:Y:S04]  /*120f0*/  LDL.LU.64 R34, [R1+0x740] ;  /* 0x0007400001227983 */ /* 0x000ea80000300a00 */
[----:B------:R-:W3:Y:S04]  /*12100*/  LDL.LU.64 R66, [R1+0x748] ;  /* 0x0007480001427983 */ /* 0x000ee80000300a00 */
[----:B------:R-:W3:Y:S01]  /*12110*/  LDL.LU.64 R42, [R1+0x750] ;  /* 0x00075000012a7983 */ /* 0x000ee20000300a00 */
[----:B------:R-:W-:-:S03]  /*12120*/  IMAD.WIDE R22, R4, 0x4, R50 ;  /* 0x0000000404167825 */ /* 0x000fc600078e0232 */
[----:B------:R-:W3:Y:S04]  /*12130*/  LDL.LU.64 R166, [R1+0x758] ;  /* 0x0007580001a67983 */ /* 0x000ee80000300a00 */
[----:B------:R-:W3:Y:S04]  /*12140*/  LDL.LU.64 R50, [R1+0x760] ;  /* 0x0007600001327983 */ /* 0x000ee80000300a00 */
[----:B------:R-:W3:Y:S01]  /*12150*/  LDL.LU.64 R162, [R1+0x768] ;  /* 0x0007680001a27983 */ /* 0x000ee20000300a00 */
[----:B------:R-:W-:-:S03]  /*12160*/  ISETP.GE.U32.AND P1, PT, R3, 0x7ffffee2, PT ;  /* 0x7ffffee20300780c */ /* 0x000fc60003f26070 */
[----:B------:R-:W-:Y:S01]  /*12170*/  LDGSTS.E [R83+0x6e00], desc[UR6][R8.64], !P6 ;  /* 0x06e0000008537fae */ /* 0x000fe2000f1a1006 */
[----:B------:R-:W-:Y:S01]  /*12180*/  ISETP.GE.U32.AND P6, PT, R2, 0x7ffffee1, PT ;  /* 0x7ffffee10200780c */ /* 0x000fe20003fc6070 */
[C---:B------:R-:W-:Y:S02]  /*12190*/  IMAD.WIDE R2, R4.reuse, 0x4, R58 ;  /* 0x0000000404027825 */ /* 0x040fe400078e023a */
[----:B------:R-:W3:Y:S04]  /*121a0*/  LDL.LU.64 R58, [R1+0x770] ;  /* 0x00077000013a7983 */ /* 0x000ee80000300a00 */
[----:B------:R-:W3:Y:S01]  /*121b0*/  LDL.LU.64 R168, [R1+0x778] ;  /* 0x0007780001a87983 */ /* 0x000ee20000300a00 */
[----:B------:R-:W-:-:S04]  /*121c0*/  IMAD.WIDE R6, R4, 0x4, R84 ;  /* 0x0000000404067825 */ /* 0x000fc800078e0254 */
[----:B------:R-:W-:Y:S01]  /*121d0*/  VIADD R30, R30, 0xffffff5f ;  /* 0xffffff5f1e1e7836 */ /* 0x000fe20000000000 */
[----:B------:R-:W-:Y:S01]  /*121e0*/  LDGSTS.E [R83+0x7000], desc[UR6][R6.64], !P4 ;  /* 0x0700000006537fae */ /* 0x000fe2000e1a1006 */
[----:B------:R-:W-:Y:S01]  /*121f0*/  VIADD R46, R46, 0xffffff5d ;  /* 0xffffff5d2e2e7836 */ /* 0x000fe20000000000 */
[----:B------:R-:W-:Y:S01]  /*12200*/  IADD3 R62, PT, PT, R62, -0xa5, RZ ;  /* 0xffffff5b3e3e7810 */ /* 0x000fe20007ffe0ff */
[----:B------:R-:W1:Y:S01]  /*12210*/  LDC R84, c[0x0][0x3a0] ;  /* 0x0000e800ff547b82 */ /* 0x000e620000000800 */
[----:B------:R-:W-:Y:S01]  /*12220*/  LDGSTS.E [R83+0x7200], desc[UR6][R2.64], !P4 ;  /* 0x0720000002537fae */ /* 0x000fe2000e1a1006 */
[----:B------:R-:W-:-:S03]  /*12230*/  ISETP.GE.U32.AND P4, PT, R30, 0x7ffffee0, PT ;  /* 0x7ffffee01e00780c */ /* 0x000fc60003f86070 */
[----:B------:R-:W-:Y:S03]  /*12240*/  LDGSTS.E [R83+0x7400], desc[UR6][R22.64], !P2 ;  /* 0x0740000016537fae */ /* 0x000fe6000d1a1006 */
[----:B------:R-:W1:Y:S01]  /*12250*/  LDC R85, c[0x0][0x3a0] ;  /* 0x0000e800ff557b82 */ /* 0x000e620000000800 */
[----:B----4-:R-:W-:-:S05]  /*12260*/  IMAD.WIDE R26, R4, 0x4, R26 ;  /* 0x00000004041a7825 */ /* 0x010fca00078e021a */
[----:B------:R-:W-:Y:S01]  /*12270*/  LDGSTS.E [R83+0x7600], desc[UR6][R26.64], !P2 ;  /* 0x076000001a537fae */ /* 0x000fe2000d1a1006 */
[----:B------:R-:W-:Y:S01]  /*12280*/  ISETP.GE.U32.AND P2, PT, R5, 0x7ffffedf, PT ;  /* 0x7ffffedf0500780c */ /* 0x000fe20003f46070 */
[----:B------:R-:W-:Y:S02]  /*12290*/  VIADD R5, R38, 0xffffff5c ;  /* 0xffffff5c26057836 */ /* 0x000fe40000000000 */
[----:B------:R-:W-:-:S05]  /*122a0*/  IMAD.WIDE R30, R4, 0x4, R156 ;  /* 0x00000004041e7825 */ /* 0x000fca00078e029c */
[----:B------:R-:W-:Y:S01]  /*122b0*/  LDGSTS.E [R83+0x7800], desc[UR6][R30.64], !P1 ;  /* 0x078000001e537fae */ /* 0x000fe2000c9a1006 */
[----:B--2---:R-:W-:-:S04]  /*122c0*/  IMAD.WIDE R34, R4, 0x4, R34 ;  /* 0x0000000404227825 */ /* 0x004fc800078e0222 */
[C---:B---3--:R-:W-:Y:S01]  /*122d0*/  IMAD.WIDE R38, R4.reuse, 0x4, R66 ;  /* 0x0000000404267825 */ /* 0x048fe200078e0242 */
[----:B------:R-:W-:Y:S03]  /*122e0*/  LDGSTS.E [R83+0x7a00], desc[UR6][R34.64], !P1 ;  /* 0x07a0000022537fae */ /* 0x000fe6000c9a1006 */
[----:B------:R-:W-:Y:S01]  /*122f0*/  IMAD.WIDE R42, R4, 0x4, R42 ;  /* 0x00000004042a7825 */ /* 0x000fe200078e022a */
[----:B------:R-:W2:Y:S04]  /*12300*/  LDL.LU.64 R66, [R1+0x780] ;  /* 0x0007800001427983 */ /* 0x000ea80000300a00 */
[----:B------:R-:W3:Y:S04]  /*12310*/  LDL.LU.64 R156, [R1+0x788] ;  /* 0x00078800019c7983 */ /* 0x000ee80000300a00 */
[----:B------:R-:W4:Y:S04]  /*12320*/  LDL.LU.64 R158, [R1+0x790] ;  /* 0x00079000019e7983 */ /* 0x000f280000300a00 */
[----:B------:R-:W-:Y:S01]  /*12330*/  LDGSTS.E [R83+0x7c00], desc[UR6][R38.64], !P6 ;  /* 0x07c0000026537fae */ /* 0x000fe2000f1a1006 */
[----:B------:R-:W-:-:S03]  /*12340*/  ISETP.GE.U32.AND P1, PT, R46, 0x7ffffede, PT ;  /* 0x7ffffede2e00780c */ /* 0x000fc60003f26070 */
[----:B------:R-:W-:Y:S01]  /*12350*/  LDGSTS.E [R83+0x7e00], desc[UR6][R42.64], !P6 ;  /* 0x07e000002a537fae */ /* 0x000fe2000f1a1006 */
[----:B------:R-:W-:Y:S01]  /*12360*/  ISETP.GE.U32.AND P6, PT, R5, 0x7ffffedd, PT ;  /* 0x7ffffedd0500780c */ /* 0x000fe20003fc6070 */
[----:B-1----:R-:W-:Y:S02]  /*12370*/  VIADD R5, R54, 0xffffff5a ;  /* 0xffffff5a36057836 */ /* 0x002fe40000000000 */
[C---:B------:R-:W-:Y:S01]  /*12380*/  IMAD.WIDE R54, R4.reuse, 0x4, R162 ;  /* 0x0000000404367825 */ /* 0x040fe200078e02a2 */
[----:B------:R-:W4:Y:S03]  /*12390*/  LDL.LU.64 R178, [R1+0x798] ;  /* 0x0007980001b27983 */ /* 0x000f260000300a00 */
[C---:B------:R-:W-:Y:S01]  /*123a0*/  IMAD.WIDE R46, R4.reuse, 0x4, R166 ;  /* 0x00000004042e7825 */ /* 0x040fe200078e02a6 */
[----:B------:R-:W4:Y:S03]  /*123b0*/  LDL.LU.64 R162, [R1+0x7a0] ;  /* 0x0007a00001a27983 */ /* 0x000f260000300a00 */
[----:B------:R-:W-:Y:S01]  /*123c0*/  IMAD.WIDE R50, R4, 0x4, R50 ;  /* 0x0000000404327825 */ /* 0x000fe200078e0232 */
[----:B------:R-:W4:Y:S04]  /*123d0*/  LDL.LU.64 R176, [R1+0x7a8] ;  /* 0x0007a80001b07983 */ /* 0x000f280000300a00 */
[----:B------:R-:W4:Y:S04]  /*123e0*/  LDL.LU.64 R166, [R1+0x7b0] ;  /* 0x0007b00001a67983 */ /* 0x000f280000300a00 */
[----:B------:R-:W-:Y:S04]  /*123f0*/  LDGSTS.E [R83+0x8000], desc[UR6][R46.64], !P4 ;  /* 0x080000002e537fae */ /* 0x000fe8000e1a1006 */
[----:B------:R-:W-:Y:S01]  /*12400*/  LDGSTS.E [R83+0x8200], desc[UR6][R50.64], !P4 ;  /* 0x0820000032537fae */ /* 0x000fe2000e1a1006 */
[----:B------:R-:W-:Y:S01]  /*12410*/  ISETP.GE.U32.AND P4, PT, R62, 0x7ffffedc, PT ;  /* 0x7ffffedc3e00780c */ /* 0x000fe20003f86070 */
[----:B------:R-:W-:-:S02]  /*12420*/  IMAD.WIDE R62, R4, 0x4, R168 ;  /* 0x00000004043e7825 */ /* 0x000fc400078e02a8 */
[----:B------:R-:W4:Y:S04]  /*12430*/  LDL.LU.64 R168, [R1+0x7b8] ;  /* 0x0007b80001a87983 */ /* 0x000f280000300a00 */
[----:B------:R-:W4:Y:S04]  /*12440*/  LDL.LU.64 R170, [R1+0x7c0] ;  /* 0x0007c00001aa7983 */ /* 0x000f280000300a00 */
[----:B------:R-:W4:Y:S01]  /*12450*/  LDL.LU.64 R186, [R1+0x7c8] ;  /* 0x0007c80001ba7983 */ /* 0x000f220000300a00 */
[----:B------:R-:W-:-:S03]  /*12460*/  IMAD.WIDE R58, R4, 0x4, R58 ;  /* 0x00000004043a7825 */ /* 0x000fc600078e023a */
[----:B------:R-:W-:Y:S01]  /*12470*/  LDGSTS.E [R83+0x8400], desc[UR6][R54.64], !P2 ;  /* 0x0840000036537fae */ /* 0x000fe2000d1a1006 */
[----:B------:R-:W-:-:S03]  /*12480*/  VIADD R84, R84, 0xffffff59 ;  /* 0xffffff5954547836 */ /* 0x000fc60000000000 */
[----:B------:R-:W-:Y:S01]  /*12490*/  LDGSTS.E [R83+0x8600], desc[UR6][R58.64], !P2 ;  /* 0x086000003a537fae */ /* 0x000fe2000d1a1006 */
[----:B------:R-:W-:Y:S02]  /*124a0*/  ISETP.GE.U32.AND P2, PT, R5, 0x7ffffedb, PT ;  /* 0x7ffffedb0500780c */ /* 0x000fe40003f46070 */
[----:B------:R-:W-:Y:S01]  /*124b0*/  IADD3 R5, PT, PT, R86, -0xa8, RZ ;  /* 0xffffff5856057810 */ /* 0x000fe20007ffe0ff */
[----:B------:R-:W-:Y:S01]  /*124c0*/  LDGSTS.E [R83+0x8800], desc[UR6][R62.64], !P1 ;  /* 0x088000003e537fae */ /* 0x000fe2000c9a1006 */
[----:B------:R-:W1:Y:S03]  /*124d0*/  LDC R86, c[0x0][0x3a0] ;  /* 0x0000e800ff567b82 */ /* 0x000e660000000800 */
[----:B------:R-:W4:Y:S01]  /*124e0*/  LDL.LU.64 R174, [R1+0x7d0] ;  /* 0x0007d00001ae7983 */ /* 0x000f220000300a00 */
[----:B--2---:R-:W-:-:S04]  /*124f0*/  IMAD.WIDE R66, R4, 0x4, R66 ;  /* 0x0000000404427825 */ /* 0x004fc800078e0242 */
[C---:B---3--:R-:W-:Y:S01]  /*12500*/  IMAD.WIDE R156, R4.reuse, 0x4, R156 ;  /* 0x00000004049c7825 */ /* 0x048fe200078e029c */
[----:B------:R-:W-:Y:S03]  /*12510*/  LDGSTS.E [R83+0x8a00], desc[UR6][R66.64], !P1 ;  /* 0x08a0000042537fae */ /* 0x000fe6000c9a1006 */
[----:B----4-:R-:W-:Y:S01]  /*12520*/  IMAD.WIDE R158, R4, 0x4, R158 ;  /* 0x00000004049e7825 */ /* 0x010fe200078e029e */
[----:B------:R-:W-:Y:S01]  /*12530*/  LDGSTS.E [R83+0x8c00], desc[UR6][R156.64], !P6 ;  /* 0x08c000009c537fae */ /* 0x000fe2000f1a1006 */
[----:B------:R-:W-:Y:S02]  /*12540*/  ISETP.GE.U32.AND P1, PT, R84, 0x7ffffeda, PT ;  /* 0x7ffffeda5400780c */ /* 0x000fe40003f26070 */
[----:B------:R-:W-:Y:S01]  /*12550*/  VIADD R84, R160, 0xffffff57 ;  /* 0xffffff57a0547836 */ /* 0x000fe20000000000 */
[----:B------:R-:W-:Y:S01]  /*12560*/  LDGSTS.E [R83+0x8e00], desc[UR6][R158.64], !P6 ;  /* 0x08e000009e537fae */ /* 0x000fe2000f1a1006 */
[----:B------:R-:W-:Y:S01]  /*12570*/  ISETP.GE.U32.AND P6, PT, R5, 0x7ffffed9, PT ;  /* 0x7ffffed90500780c */ /* 0x000fe20003fc6070 */
[----:B------:R-:W-:-:S02]  /*12580*/  VIADD R5, R164, 0xffffff56 ;  /* 0xffffff56a4057836 */ /* 0x000fc40000000000 */
[----:B------:R-:W-:-:S04]  /*12590*/  IMAD.WIDE R160, R4, 0x4, R178 ;  /* 0x0000000404a07825 */ /* 0x000fc800078e02b2 */
[C---:B------:R-:W-:Y:S01]  /*125a0*/  IMAD.WIDE R162, R4.reuse, 0x4, R162 ;  /* 0x0000000404a27825 */ /* 0x040fe200078e02a2 */
[----:B------:R-:W-:Y:S03]  /*125b0*/  LDGSTS.E [R83+0x9000], desc[UR6][R160.64], !P4 ;  /* 0x09000000a0537fae */ /* 0x000fe6000e1a1006 */
[C---:B------:R-:W-:Y:S01]  /*125c0*/  IMAD.WIDE R164, R4.reuse, 0x4, R176 ;  /* 0x0000000404a47825 */ /* 0x040fe200078e02b0 */
[----:B------:R-:W-:Y:S03]  /*125d0*/  LDGSTS.E [R83+0x9200], desc[UR6][R162.64], !P4 ;  /* 0x09200000a2537fae */ /* 0x000fe6000e1a1006 */
[----:B------:R-:W-:Y:S01]  /*125e0*/  IMAD.WIDE R166, R4, 0x4, R166 ;  /* 0x0000000404a67825 */ /* 0x000fe200078e02a6 */
[----:B------:R-:W2:Y:S04]  /*125f0*/  LDL.LU.64 R176, [R1+0x7d8] ;  /* 0x0007d80001b07983 */ /* 0x000ea80000300a00 */
[----:B------:R-:W3:Y:S04]  /*12600*/  LDL.LU.64 R178, [R1+0x7e0] ;  /* 0x0007e00001b27983 */ /* 0x000ee80000300a00 */
[----:B------:R-:W4:Y:S04]  /*12610*/  LDL.LU.64 R192, [R1+0x7e8] ;  /* 0x0007e80001c07983 */ /* 0x000f280000300a00 */
[----:B------:R-:W4:Y:S04]  /*12620*/  LDL.LU.64 R182, [R1+0x7f0] ;  /* 0x0007f00001b67983 */ /* 0x000f280000300a00 */
[----:B------:R-:W-:Y:S04]  /*12630*/  LDGSTS.E [R83+0x9400], desc[UR6][R164.64], !P2 ;  /* 0x09400000a4537fae */ /* 0x000fe8000d1a1006 */
[----:B------:R-:W-:Y:S01]  /*12640*/  LDGSTS.E [R83+0x9600], desc[UR6][R166.64], !P2 ;  /* 0x09600000a6537fae */ /* 0x000fe2000d1a1006 */
[----:B------:R-:W-:Y:S01]  /*12650*/  ISETP.GE.U32.AND P2, PT, R5, 0x7ffffed7, PT ;  /* 0x7ffffed70500780c */ /* 0x000fe20003f46070 */
[----:B------:R-:W-:-:S02]  /*12660*/  VIADD R5, R172, 0xffffff54 ;  /* 0xffffff54ac057836 */ /* 0x000fc40000000000 */
[C---:B------:R-:W-:Y:S01]  /*12670*/  IMAD.WIDE R172, R4.reuse, 0x4, R186 ;  /* 0x0000000404ac7825 */ /* 0x040fe200078e02ba */
[----:B------:R-:W4:Y:S04]  /*12680*/  LDL.LU.64 R210, [R1+0x7f8] ;  /* 0x0007f80001d27983 */ /* 0x000f280000300a00 */
[----:B------:R-:W4:Y:S04]  /*12690*/  LDL.LU.64 R186, [R1+0x800] ;  /* 0x0008000001ba7983 */ /* 0x000f280000300a00 */
[----:B------:R-:W4:Y:S01]  /*126a0*/  LDL.LU.64 R208, [R1+0x808] ;  /* 0x0008080001d07983 */ /* 0x000f220000300a00 */
[----:B------:R-:W-:Y:S01]  /*126b0*/  IMAD.WIDE R168, R4, 0x4, R168 ;  /* 0x0000000404a87825 */ /* 0x000fe200078e02a8 */
[----:B------:R-:W-:-:S02]  /*126c0*/  ISETP.GE.U32.AND P4, PT, R84, 0x7ffffed8, PT ;  /* 0x7ffffed85400780c */ /* 0x000fc40003f86070 */
[----:B------:R-:W4:Y:S01]  /*126d0*/  LDL.LU.64 R190, [R1+0x810] ;  /* 0x0008100001be7983 */ /* 0x000f220000300a00 */
[----:B------:R-:W-:-:S03]  /*126e0*/  IMAD.WIDE R170, R4, 0x4, R170 ;  /* 0x0000000404aa7825 */ /* 0x000fc600078e02aa */
[----:B------:R-:W-:Y:S01]  /*126f0*/  LDGSTS.E [R83+0x9800], desc[UR6][R168.64], !P1 ;  /* 0x09800000a8537fae */ /* 0x000fe2000c9a1006 */
[----:B------:R-:W-:-:S03]  /*12700*/  IMAD.WIDE R174, R4, 0x4, R174 ;  /* 0x0000000404ae7825 */ /* 0x000fc600078e02ae */
[----:B------:R-:W-:Y:S01]  /*12710*/  LDGSTS.E [R83+0x9a00], desc[UR6][R170.64], !P1 ;  /* 0x09a00000aa537fae */ /* 0x000fe2000c9a1006 */
[----:B------:R-:W-:Y:S02]  /*12720*/  IADD3 R84, PT, PT, R85, -0xab, RZ ;  /* 0xffffff5555547810 */ /* 0x000fe40007ffe0ff */
[----:B------:R-:W2:Y:S01]  /*12730*/  LDC R85, c[0x0][0x3a0] ;  /* 0x0000e800ff557b82 */ /* 0x000ea20000000800 */
[----:B------:R-:W-:Y:S04]  /*12740*/  LDGSTS.E [R83+0x9c00], desc[UR6][R172.64], !P6 ;  /* 0x09c00000ac537fae */ /* 0x000fe8000f1a1006 */
[----:B------:R-:W-:Y:S01]  /*12750*/  LDGSTS.E [R83+0x9e00], desc[UR6][R174.64], !P6 ;  /* 0x09e00000ae537fae */ /* 0x000fe2000f1a1006 */
[----:B------:R-:W-:Y:S02]  /*12760*/  ISETP.GE.U32.AND P6, PT, R5, 0x7ffffed5, PT ;  /* 0x7ffffed50500780c */ /* 0x000fe40003fc6070 */
[----:B------:R-:W-:-:S02]  /*12770*/  IADD3 R5, PT, PT, R180, -0xae, RZ ;  /* 0xffffff52b4057810 */ /* 0x000fc40007ffe0ff */
[----:B------:R-:W-:Y:S01]  /*12780*/  ISETP.GE.U32.AND P1, PT, R84, 0x7ffffed6, PT ;  /* 0x7ffffed65400780c */ /* 0x000fe20003f26070 */
[----:B-1----:R-:W-:Y:S02]  /*12790*/  VIADD R84, R86, 0xffffff53 ;  /* 0xffffff5356547836 */ /* 0x002fe40000000000 */
[----:B------:R-:W1:Y:S01]  /*127a0*/  LDC R86, c[0x0][0x3a0] ;  /* 0x0000e800ff567b82 */ /* 0x000e620000000800 */
[----:B--2---:R-:W-:-:S04]  /*127b0*/  IMAD.WIDE R176, R4, 0x4, R176 ;  /* 0x0000000404b07825 */ /* 0x004fc800078e02b0 */
[C---:B---3--:R-:W-:Y:S01]  /*127c0*/  IMAD.WIDE R178, R4.reuse, 0x4, R178 ;  /* 0x0000000404b27825 */ /* 0x048fe200078e02b2 */
[----:B------:R-:W-:Y:S03]  /*127d0*/  LDGSTS.E [R83+0xa000], desc[UR6][R176.64], !P4 ;  /* 0x0a000000b0537fae */ /* 0x000fe6000e1a1006 */
[C---:B----4-:R-:W-:Y:S01]  /*127e0*/  IMAD.WIDE R180, R4.reuse, 0x4, R192 ;  /* 0x0000000404b47825 */ /* 0x050fe200078e02c0 */
[----:B------:R-:W-:Y:S03]  /*127f0*/  LDGSTS.E [R83+0xa200], desc[UR6][R178.64], !P4 ;  /* 0x0a200000b2537fae */ /* 0x000fe6000e1a1006 */
[----:B------:R-:W-:Y:S01]  /*12800*/  IMAD.WIDE R182, R4, 0x4, R182 ;  /* 0x0000000404b67825 */ /* 0x000fe200078e02b6 */
[----:B------:R-:W2:Y:S04]  /*12810*/  LDL.LU.64 R192, [R1+0x818] ;  /* 0x0008180001c07983 */ /* 0x000ea80000300a00 */
[----:B------:R-:W3:Y:S04]  /*12820*/  LDL.LU.64 R194, [R1+0x820] ;  /* 0x0008200001c27983 */ /* 0x000ee80000300a00 */
[----:B------:R-:W4:Y:S04]  /*12830*/  LDL.LU.64 R218, [R1+0x828] ;  /* 0x0008280001da7983 */ /* 0x000f280000300a00 */
[----:B------:R-:W4:Y:S01]  /*12840*/  LDL.LU.64 R206, [R1+0x830] ;  /* 0x0008300001ce7983 */ /* 0x000f220000300a00 */
[----:B------:R-:W-:-:S03]  /*12850*/  ISETP.GE.U32.AND P4, PT, R84, 0x7ffffed4, PT ;  /* 0x7ffffed45400780c */ /* 0x000fc60003f86070 */
[----:B------:R-:W-:Y:S01]  /*12860*/  LDGSTS.E [R83+0xa400], desc[UR6][R180.64], !P2 ;  /* 0x0a400000b4537fae */ /* 0x000fe2000d1a1006 */
[----:B------:R-:W-:-:S03]  /*12870*/  VIADD R84, R184, 0xffffff51 ;  /* 0xffffff51b8547836 */ /* 0x000fc60000000000 */
[----:B------:R-:W-:Y:S01]  /*12880*/  LDGSTS.E [R83+0xa600], desc[UR6][R182.64], !P2 ;  /* 0x0a600000b6537fae */ /* 0x000fe2000d1a1006 */
[----:B------:R-:W-:Y:S01]  /*12890*/  ISETP.GE.U32.AND P2, PT, R5, 0x7ffffed3, PT ;  /* 0x7ffffed30500780c */ /* 0x000fe20003f46070 */
[----:B------:R-:W-:Y:S02]  /*128a0*/  VIADD R5, R188, 0xffffff50 ;  /* 0xffffff50bc057836 */ /* 0x000fe40000000000 */
[C---:B------:R-:W-:Y:S02]  /*128b0*/  IMAD.WIDE R188, R4.reuse, 0x4, R208 ;  /* 0x0000000404bc7825 */ /* 0x040fe400078e02d0 */
[----:B------:R-:W4:Y:S02]  /*128c0*/  LDL.LU.64 R208, [R1+0x838] ;  /* 0x0008380001d07983 */ /* 0x000f240000300a00 */
[C---:B------:R-:W-:Y:S02]  /*128d0*/  IMAD.WIDE R184, R4.reuse, 0x4, R210 ;  /* 0x0000000404b87825 */ /* 0x040fe400078e02d2 */
[----:B------:R-:W4:Y:S04]  /*128e0*/  LDL.LU.64 R210, [R1+0x840] ;  /* 0x0008400001d27983 */ /* 0x000f280000300a00 */
[----:B------:R-:W4:Y:S01]  /*128f0*/  LDL.LU.64 R224, [R1+0x848] ;  /* 0x0008480001e07983 */ /* 0x000f220000300a00 */
[----:B------:R-:W-:-:S03]  /*12900*/  IMAD.WIDE R186, R4, 0x4, R186 ;  /* 0x0000000404ba7825 */ /* 0x000fc600078e02ba */
[----:B------:R-:W-:Y:S01]  /*12910*/  LDGSTS.E [R83+0xa800], desc[UR6][R184.64], !P1 ;  /* 0x0a800000b8537fae */ /* 0x000fe2000c9a1006 */
[----:B------:R-:W-:-:S03]  /*12920*/  IMAD.WIDE R190, R4, 0x4, R190 ;  /* 0x0000000404be7825 */ /* 0x000fc600078e02be */
[----:B------:R-:W-:Y:S04]  /*12930*/  LDGSTS.E [R83+0xaa00], desc[UR6][R186.64], !P1 ;  /* 0x0aa00000ba537fae */ /* 0x000fe8000c9a1006 */
[----:B------:R-:W-:Y:S04]  /*12940*/  LDGSTS.E [R83+0xac00], desc[UR6][R188.64], !P6 ;  /* 0x0ac00000bc537fae */ /* 0x000fe8000f1a1006 */
[----:B------:R-:W4:Y:S04]  /*12950*/  LDL.LU.64 R214, [R1+0x850] ;  /* 0x0008500001d67983 */ /* 0x000f280000300a00 */
[----:B------:R-:W-:Y:S01]  /*12960*/  LDGSTS.E [R83+0xae00], desc[UR6][R190.64], !P6 ;  /* 0x0ae00000be537fae */ /* 0x000fe2000f1a1006 */
[----:B------:R-:W-:Y:S01]  /*12970*/  ISETP.GE.U32.AND P6, PT, R5, 0x7ffffed1, PT ;  /* 0x7ffffed10500780c */ /* 0x000fe20003fc6070 */
[----:B------:R-:W-:-:S02]  /*12980*/  VIADD R5, R204, 0xffffff4e ;  /* 0xffffff4ecc057836 */ /* 0x000fc40000000000 */
[----:B------:R-:W4:Y:S01]  /*12990*/  LDL.LU.64 R234, [R1+0x858] ;  /* 0x0008580001ea7983 */ /* 0x000f220000300a00 */
        /* <DEDUP_REMOVED lines=8> */
[----:B------:R-:W-:Y:S04]  /*12a20*/  LDGSTS.E [R83+0xb400], desc[UR6][R204.64], !P2 ;  /* 0x0b400000cc537fae */ /* 0x000fe8000d1a1006 */
[----:B------:R-:W-:Y:S01]  /*12a30*/  LDGSTS.E [R83+0xb600], desc[UR6][R206.64], !P2 ;  /* 0x0b600000ce537fae */ /* 0x000fe2000d1a1006 */
[----:B------:R-:W-:-:S02]  /*12a40*/  ISETP.GE.U32.AND P2, PT, R5, 0x7ffffecf, PT ;  /* 0x7ffffecf0500780c */ /* 0x000fc40003f46070 */
[----:B------:R-:W-:Y:S01]  /*12a50*/  IADD3 R5, PT, PT, R212, -0xb4, RZ ;  /* 0xffffff4cd4057810 */ /* 0x000fe20007ffe0ff */
[----:B------:R-:W4:Y:S01]  /*12a60*/  LDL.LU.64 R222, [R1+0x870] ;  /* 0x0008700001de7983 */ /* 0x000f220000300a00 */
[----:B------:R-:W-:-:S03]  /*12a70*/  IMAD.WIDE R212, R4, 0x4, R224 ;  /* 0x0000000404d47825 */ /* 0x000fc600078e02e0 */
[----:B------:R-:W2:Y:S04]  /*12a80*/  LDL.LU.64 R224, [R1+0x878] ;  /* 0x0008780001e07983 */ /* 0x000ea80000300a00 */
[----:B------:R-:W2:Y:S04]  /*12a90*/  LDL.LU.64 R226, [R1+0x880] ;  /* 0x0008800001e27983 */ /* 0x000ea80000300a00 */
[----:B------:R-:W2:Y:S04]  /*12aa0*/  LDL.LU.64 R242, [R1+0x888] ;  /* 0x0008880001f27983 */ /* 0x000ea80000300a00 */
[----:B------:R-:W4:Y:S01]  /*12ab0*/  LDL.LU.64 R240, [R1+0x890] ;  /* 0x0008900001f07983 */ /* 0x000f220000300a00 */
[----:B------:R-:W-:-:S02]  /*12ac0*/  ISETP.GE.U32.AND P1, PT, R84, 0x7ffffed2, PT ;  /* 0x7ffffed25400780c */ /* 0x000fc40003f26070 */
[----:B------:R-:W-:Y:S01]  /*12ad0*/  IADD3 R84, PT, PT, R85, -0xb1, RZ ;  /* 0xffffff4f55547810 */ /* 0x000fe20007ffe0ff */
[----:B------:R-:W-:Y:S01]  /*12ae0*/  IMAD.WIDE R208, R4, 0x4, R208 ;  /* 0x0000000404d07825 */ /* 0x000fe200078e02d0 */
[----:B------:R-:W4:Y:S01]  /*12af0*/  LDL.LU.64 R238, [R1+0x898] ;  /* 0x0008980001ee7983 */ /* 0x000f220000300a00 */
[----:B------:R-:W2:Y:S01]  /*12b00*/  LDC R85, c[0x0][0x3a0] ;  /* 0x0000e800ff557b82 */ /* 0x000ea20000000800 */
[----:B------:R-:W-:Y:S01]  /*12b10*/  ISETP.GE.U32.AND P4, PT, R84, 0x7ffffed0, PT ;  /* 0x7ffffed05400780c */ /* 0x000fe20003f86070 */
[----:B------:R-:W-:Y:S01]  /*12b20*/  IMAD.WIDE R210, R4, 0x4, R210 ;  /* 0x0000000404d27825 */ /* 0x000fe200078e02d2 */
[----:B------:R-:W4:Y:S03]  /*12b30*/  LDL.LU.64 R236, [R1+0x8a0] ;  /* 0x0008a00001ec7983 */ /* 0x000f260000300a00 */
[----:B-1----:R-:W-:Y:S02]  /*12b40*/  VIADD R84, R86, 0xffffff4d ;  /* 0xffffff4d56547836 */ /* 0x002fe40000000000 */
[----:B------:R-:W-:Y:S01]  /*12b50*/  IMAD.WIDE R214, R4, 0x4, R214 ;  /* 0x0000000404d67825 */ /* 0x000fe200078e02d6 */
[----:B------:R-:W-:Y:S01]  /*12b60*/  LDGSTS.E [R83+0xb800], desc[UR6][R208.64], !P1 ;  /* 0x0b800000d0537fae */ /* 0x000fe2000c9a1006 */
[----:B------:R-:W1:Y:S03]  /*12b70*/  LDC R86, c[0x0][0x3a0] ;  /* 0x0000e800ff567b82 */ /* 0x000e660000000800 */
[----:B------:R-:W-:Y:S01]  /*12b80*/  LDGSTS.E [R83+0xba00], desc[UR6][R210.64], !P1 ;  /* 0x0ba00000d2537fae */ /* 0x000fe2000c9a1006 */
[----:B------:R-:W-:Y:S01]  /*12b90*/  ISETP.GE.U32.AND P1, PT, R84, 0x7ffffece, PT ;  /* 0x7ffffece5400780c */ /* 0x000fe20003f26070 */
[----:B------:R-:W-:-:S02]  /*12ba0*/  VIADD R84, R216, 0xffffff4b ;  /* 0xffffff4bd8547836 */ /* 0x000fc40000000000 */
[----:B------:R-:W-:Y:S01]  /*12bb0*/  LDGSTS.E [R83+0xbc00], desc[UR6][R212.64], !P6 ;  /* 0x0bc00000d4537fae */ /* 0x000fe2000f1a1006 */
[----:B------:R-:W-:-:S03]  /*12bc0*/  IMAD.WIDE R216, R4, 0x4, R234 ;  /* 0x0000000404d87825 */ /* 0x000fc600078e02ea */
[----:B------:R-:W-:Y:S01]  /*12bd0*/  LDGSTS.E [R83+0xbe00], desc[UR6][R214.64], !P6 ;  /* 0x0be00000d6537fae */ /* 0x000fe2000f1a1006 */
[----:B------:R-:W-:Y:S01]  /*12be0*/  ISETP.GE.U32.AND P6, PT, R5, 0x7ffffecd, PT ;  /* 0x7ffffecd0500780c */ /* 0x000fe20003fc6070 */
[----:B------:R-:W-:Y:S02]  /*12bf0*/  VIADD R5, R220, 0xffffff4a ;  /* 0xffffff4adc057836 */ /* 0x000fe40000000000 */
[----:B------:R-:W4:Y:S04]  /*12c00*/  LDL.LU.64 R234, [R1+0x8a8] ;  /* 0x0008a80001ea7983 */ /* 0x000f280000300a00 */
[----:B------:R-:W-:Y:S01]  /*12c10*/  LDGSTS.E [R83+0xc000], desc[UR6][R216.64], !P4 ;  /* 0x0c000000d8537fae */ /* 0x000fe2000e1a1006 */
[----:B---3--:R-:W-:-:S03]  /*12c20*/  IMAD.WIDE R220, R4, 0x4, R232 ;  /* 0x0000000404dc7825 */ /* 0x008fc600078e02e8 */
[----:B------:R-:W3:Y:S04]  /*12c30*/  LDL.LU.64 R232, [R1+0x8b0] ;  /* 0x0008b00001e87983 */ /* 0x000ee80000300a00 */
[----:B------:R-:W3:Y:S04]  /*12c40*/  LDL.LU.64 R246, [R1+0x8b8] ;  /* 0x0008b80001f67983 */ /* 0x000ee80000300a00 */
[----:B------:R-:W3:Y:S01]  /*12c50*/  LDL.LU.64 R244, [R1+0x8c0] ;  /* 0x0008c00001f47983 */ /* 0x000ee20000300a00 */
[----:B--2---:R-:W-:-:S04]  /*12c60*/  IMAD.WIDE R144, R4, 0x4, R242 ;  /* 0x0000000404907825 */ /* 0x004fc800078e02f2 */
[C---:B----4-:R-:W-:Y:S01]  /*12c70*/  IMAD.WIDE R88, R4.reuse, 0x4, R240 ;  /* 0x0000000404587825 */ /* 0x050fe200078e02f0 */
[----:B------:R2:W-:Y:S04]  /*12c80*/  STL.64 [R1+0x568], R144 ;  /* 0x0005689001007387 */ /* 0x0005e80000100a00 */
[----:B------:R-:W4:Y:S04]  /*12c90*/  LDL.LU.64 R242, [R1+0x8c8] ;  /* 0x0008c80001f27983 */ /* 0x000f280000300a00 */
[----:B------:R3:W-:Y:S04]  /*12ca0*/  STL.64 [R1+0x570], R88 ;  /* 0x0005705801007387 */ /* 0x0007e80000100a00 */
[----:B------:R-:W4:Y:S01]  /*12cb0*/  LDL.LU.64 R240, [R1+0x8d0] ;  /* 0x0008d00001f07983 */ /* 0x000f220000300a00 */
[----:B------:R-:W-:-:S04]  /*12cc0*/  IMAD.WIDE R218, R4, 0x4, R218 ;  /* 0x0000000404da7825 */ /* 0x000fc800078e02da */
[C---:B------:R-:W-:Y:S01]  /*12cd0*/  IMAD.WIDE R222, R4.reuse, 0x4, R222 ;  /* 0x0000000404de7825 */ /* 0x040fe200078e02de */
[----:B------:R-:W-:Y:S03]  /*12ce0*/  LDGSTS.E [R83+0xc200], desc[UR6][R218.64], !P4 ;  /* 0x0c200000da537fae */ /* 0x000fe6000e1a1006 */
[----:B------:R-:W-:Y:S01]  /*12cf0*/  IMAD.WIDE R224, R4, 0x4, R224 ;  /* 0x0000000404e07825 */ /* 0x000fe200078e02e0 */
[----:B------:R-:W-:Y:S01]  /*12d00*/  ISETP.GE.U32.AND P4, PT, R84, 0x7ffffecc, PT ;  /* 0x7ffffecc5400780c */ /* 0x000fe20003f86070 */
[----:B------:R-:W-:Y:S02]  /*12d10*/  LDGSTS.E [R83+0xc400], desc[UR6][R220.64], !P2 ;  /* 0x0c400000dc537fae */ /* 0x000fe4000d1a1006 */
[C---:B------:R-:W-:Y:S02]  /*12d20*/  IMAD.WIDE R226, R4.reuse, 0x4, R226 ;  /* 0x0000000404e27825 */ /* 0x040fe400078e02e2 */
[----:B------:R-:W-:Y:S02]  /*12d30*/  LDGSTS.E [R83+0xc600], desc[UR6][R222.64], !P2 ;  /* 0x0c600000de537fae */ /* 0x000fe4000d1a1006 */
[----:B------:R-:W-:-:S02]  /*12d40*/  IMAD.WIDE R148, R4, 0x4, R238 ;  /* 0x0000000404947825 */ /* 0x000fc400078e02ee */
[----:B------:R-:W-:Y:S02]  /*12d50*/  LDGSTS.E [R83+0xc800], desc[UR6][R224.64], !P1 ;  /* 0x0c800000e0537fae */ /* 0x000fe4000c9a1006 */
[----:B------:R-:W-:Y:S02]  /*12d60*/  IMAD.WIDE R146, R4, 0x4, R236 ;  /* 0x0000000404927825 */ /* 0x000fe400078e02ec */
[----:B------:R-:W-:Y:S01]  /*12d70*/  LDGSTS.E [R83+0xca00], desc[UR6][R226.64], !P1 ;  /* 0x0ca00000e2537fae */ /* 0x000fe2000c9a1006 */
[----:B------:R-:W-:-:S03]  /*12d80*/  ISETP.GE.U32.AND P2, PT, R5, 0x7ffffecb, PT ;  /* 0x7ffffecb0500780c */ /* 0x000fc60003f46070 */
[----:B------:R2:W-:Y:S04]  /*12d90*/  LDGSTS.E [R83+0xcc00], desc[UR6][R144.64], !P6 ;  /* 0x0cc0000090537fae */ /* 0x0005e8000f1a1006 */
[----:B------:R3:W-:Y:S04]  /*12da0*/  LDGSTS.E [R83+0xce00], desc[UR6][R88.64], !P6 ;  /* 0x0ce0000058537fae */ /* 0x0007e8000f1a1006 */
[----:B------:R1:W-:Y:S01]  /*12db0*/  STL.64 [R1+0x578], R148 ;  /* 0x0005789401007387 */ /* 0x0003e20000100a00 */
[----:B--2---:R-:W-:-:S03]  /*12dc0*/  IMAD.WIDE R144, R4, 0x4, R234 ;  /* 0x0000000404907825 */ /* 0x004fc600078e02ea */
[----:B------:R2:W-:Y:S04]  /*12dd0*/  STL.64 [R1+0x580], R146 ;  /* 0x0005809201007387 */ /* 0x0005e80000100a00 */
[----:B------:R-:W4:Y:S04]  /*12de0*/  LDL.LU.64 R238, [R1+0x8d8] ;  /* 0x0008d80001ee7983 */ /* 0x000f280000300a00 */
[----:B------:R-:W4:Y:S04]  /*12df0*/  LDL.LU.64 R236, [R1+0x8e0] ;  /* 0x0008e00001ec7983 */ /* 0x000f280000300a00 */
[----:B------:R4:W-:Y:S04]  /*12e00*/  STL.64 [R1+0x588], R144 ;  /* 0x0005889001007387 */ /* 0x0009e80000100a00 */
[----:B------:R1:W-:Y:S04]  /*12e10*/  LDGSTS.E [R83+0xd000], desc[UR6][R148.64], !P4 ;  /* 0x0d00000094537fae */ /* 0x0003e8000e1a1006 */
[----:B------:R2:W-:Y:S04]  /*12e20*/  LDGSTS.E [R83+0xd200], desc[UR6][R146.64], !P4 ;  /* 0x0d20000092537fae */ /* 0x0005e8000e1a1006 */
[----:B------:R4:W-:Y:S01]  /*12e30*/  LDGSTS.E [R83+0xd400], desc[UR6][R144.64], !P2 ;  /* 0x0d40000090537fae */ /* 0x0009e2000d1a1006 */
[----:B---3--:R-:W-:-:S05]  /*12e40*/  IMAD.WIDE R88, R4, 0x4, R232 ;  /* 0x0000000404587825 */ /* 0x008fca00078e02e8 */
[----:B------:R3:W-:Y:S01]  /*12e50*/  STL.64 [R1+0x590], R88 ;  /* 0x0005905801007387 */ /* 0x0007e20000100a00 */
[----:B-1----:R-:W-:-:S03]  /*12e60*/  IMAD.WIDE R148, R4, 0x4, R246 ;  /* 0x0000000404947825 */ /* 0x002fc600078e02f6 */
[----:B------:R-:W4:Y:S01]  /*12e70*/  LDL.LU.64 R234, [R1+0x8e8] ;  /* 0x0008e80001ea7983 */ /* 0x000f220000300a00 */
[----:B--2---:R-:W-:-:S03]  /*12e80*/  IMAD.WIDE R146, R4, 0x4, R244 ;  /* 0x0000000404927825 */ /* 0x004fc600078e02f4 */
[----:B------:R-:W2:Y:S04]  /*12e90*/  LDL.LU.64 R232, [R1+0x8f0] ;  /* 0x0008f00001e87983 */ /* 0x000ea80000300a00 */
[----:B------:R3:W-:Y:S04]  /*12ea0*/  LDGSTS.E [R83+0xd600], desc[UR6][R88.64], !P2 ;  /* 0x0d60000058537fae */ /* 0x0007e8000d1a1006 */
[----:B------:R1:W-:Y:S04]  /*12eb0*/  STL.64 [R1+0x598], R148 ;  /* 0x0005989401007387 */ /* 0x0003e80000100a00 */
[----:B------:R1:W-:Y:S04]  /*12ec0*/  STL.64 [R1+0x5a0], R146 ;  /* 0x0005a09201007387 */ /* 0x0003e80000100a00 */
[----:B------:R-:W2:Y:S04]  /*12ed0*/  LDL.LU.64 R246, [R1+0x8f8] ;  /* 0x0008f80001f67983 */ /* 0x000ea80000300a00 */
[----:B------:R-:W2:Y:S01]  /*12ee0*/  LDL.LU.64 R244, [R1+0x900] ;  /* 0x0009000001f47983 */ /* 0x000ea20000300a00 */
[----:B----4-:R-:W-:-:S04]  /*12ef0*/  IMAD.WIDE R144, R4, 0x4, R242 ;  /* 0x0000000404907825 */ /* 0x010fc800078e02f2 */
[----:B---3--:R-:W-:Y:S01]  /*12f00*/  IMAD.WIDE R88, R4, 0x4, R240 ;  /* 0x0000000404587825 */ /* 0x008fe200078e02f0 */
[----:B------:R3:W-:Y:S04]  /*12f10*/  STL.64 [R1+0x5a8], R144 ;  /* 0x0005a89001007387 */ /* 0x0007e80000100a00 */
[----:B------:R2:W-:Y:S04]  /*12f20*/  STL.64 [R1+0x5b0], R88 ;  /* 0x0005b05801007387 */ /* 0x0005e80000100a00 */
[----:B------:R-:W4:Y:S04]  /*12f30*/  LDL.LU.64 R242, [R1+0x908] ;  /* 0x0009080001f27983 */ /* 0x000f280000300a00 */
[----:B------:R-:W4:Y:S01]  /*12f40*/  LDL.LU.64 R240, [R1+0x910] ;  /* 0x0009100001f07983 */ /* 0x000f220000300a00 */
[----:B------:R-:W-:Y:S01]  /*12f50*/  IADD3 R84, PT, PT, R85, -0xb7, RZ ;  /* 0xffffff4955547810 */ /* 0x000fe20007ffe0ff */
[----:B------:R-:W-:Y:S01]  /*12f60*/  VIADD R5, R229, 0xffffff48 ;  /* 0xffffff48e5057836 */ /* 0x000fe20000000000 */
[----:B------:R-:W2:Y:S02]  /*12f70*/  LDC R85, c[0x0][0x3a0] ;  /* 0x0000e800ff557b82 */ /* 0x000ea40000000800 */
[----:B------:R-:W-:-:S02]  /*12f80*/  ISETP.GE.U32.AND P1, PT, R84, 0x7ffffeca, PT ;  /* 0x7ffffeca5400780c */ /* 0x000fc40003f26070 */
[----:B------:R-:W-:Y:S01]  /*12f90*/  ISETP.GE.U32.AND P6, PT, R5, 0x7ffffec9, PT ;  /* 0x7ffffec90500780c */ /* 0x000fe20003fc6070 */
[----:B------:R-:W-:Y:S01]  /*12fa0*/  VIADD R84, R86, 0xffffff47 ;  /* 0xffffff4756547836 */ /* 0x000fe20000000000 */
[----:B------:R-:W-:Y:S02]  /*12fb0*/  IADD3 R5, PT, PT, R230, -0xba, RZ ;  /* 0xffffff46e6057810 */ /* 0x000fe40007ffe0ff */
[----:B------:R-:W2:Y:S02]  /*12fc0*/  LDC R229, c[0x0][0x3a0] ;  /* 0x0000e800ffe57b82 */ /* 0x000ea40000000800 */
[----:B------:R-:W-:-:S05]  /*12fd0*/  ISETP.GE.U32.AND P4, PT, R84, 0x7ffffec8, PT ;  /* 0x7ffffec85400780c */ /* 0x000fca0003f86070 */
[----:B------:R1:W-:Y:S01]  /*12fe0*/  LDGSTS.E [R83+0xd800], desc[UR6][R148.64], !P1 ;  /* 0x0d80000094537fae */ /* 0x0003e2000c9a1006 */
[----:B------:R-:W2:Y:S03]  /*12ff0*/  LDC R86, c[0x0][0x3a0] ;  /* 0x0000e800ff567b82 */ /* 0x000ea60000000800 */
[----:B------:R3:W-:Y:S01]  /*13000*/  LDGSTS.E [R83+0xda00], desc[UR6][R146.64], !P1 ;  /* 0x0da0000092537fae */ /* 0x0007e2000c9a1006 */
[----:B------:R-:W-:-:S03]  /*13010*/  ISETP.GE.U32.AND P2, PT, R5, 0x7ffffec7, PT ;  /* 0x7ffffec70500780c */ /* 0x000fc60003f46070 */
[----:B------:R3:W-:Y:S01]  /*13020*/  LDGSTS.E [R83+0xdc00], desc[UR6][R144.64], !P6 ;  /* 0x0dc0000090537fae */ /* 0x0007e2000f1a1006 */
[----:B------:R-:W2:Y:S03]  /*13030*/  LDC R230, c[0x0][0x3a0] ;  /* 0x0000e800ffe67b82 */ /* 0x000ea60000000800 */
[----:B------:R2:W-:Y:S01]  /*13040*/  LDGSTS.E [R83+0xde00], desc[UR6][R88.64], !P6 ;  /* 0x0de0000058537fae */ /* 0x0005e2000f1a1006 */
[----:B-1----:R-:W-:-:S04]  /*13050*/  IMAD.WIDE R148, R4, 0x4, R238 ;  /* 0x0000000404947825 */ /* 0x002fc800078e02ee */
[C---:B---3--:R-:W-:Y:S01]  /*13060*/  IMAD.WIDE R146, R4.reuse, 0x4, R236 ;  /* 0x0000000404927825 */ /* 0x048fe200078e02ec */
[----:B------:R1:W-:Y:S04]  /*13070*/  STL.64 [R1+0x5b8], R148 ;  /* 0x0005b89401007387 */ /* 0x0003e80000100a00 */
[----:B------:R3:W-:Y:S04]  /*13080*/  STL.64 [R1+0x5c0], R146 ;  /* 0x0005c09201007387 */ /* 0x0007e80000100a00 */
[----:B------:R-:W4:Y:S04]  /*13090*/  LDL.LU.64 R238, [R1+0x918] ;  /* 0x0009180001ee7983 */ /* 0x000f280000300a00 */
[----:B------:R-:W4:Y:S04]  /*130a0*/  LDL.LU.64 R236, [R1+0x920] ;  /* 0x0009200001ec7983 */ /* 0x000f280000300a00 */
[----:B------:R1:W-:Y:S04]  /*130b0*/  LDGSTS.E [R83+0xe000], desc[UR6][R148.64], !P4 ;  /* 0x0e00000094537fae */ /* 0x0003e8000e1a1006 */
[----:B------:R3:W-:Y:S01]  /*130c0*/  LDGSTS.E [R83+0xe200], desc[UR6][R146.64], !P4 ;  /* 0x0e20000092537fae */ /* 0x0007e2000e1a1006 */
[----:B------:R-:W-:-:S04]  /*130d0*/  IMAD.WIDE R144, R4, 0x4, R234 ;  /* 0x0000000404907825 */ /* 0x000fc800078e02ea */
[C---:B--2---:R-:W-:Y:S01]  /*130e0*/  IMAD.WIDE R88, R4.reuse, 0x4, R232 ;  /* 0x0000000404587825 */ /* 0x044fe200078e02e8 */
[----:B------:R4:W-:Y:S04]  /*130f0*/  STL.64 [R1+0x5c8], R144 ;  /* 0x0005c89001007387 */ /* 0x0009e80000100a00 */
[----:B------:R2:W-:Y:S04]  /*13100*/  STL.64 [R1+0x5d0], R88 ;  /* 0x0005d05801007387 */ /* 0x0005e80000100a00 */
[----:B------:R-:W4:Y:S04]  /*13110*/  LDL.LU.64 R234, [R1+0x928] ;  /* 0x0009280001ea7983 */ /* 0x000f280000300a00 */
[----:B------:R-:W4:Y:S01]  /*13120*/  LDL.LU.64 R232, [R1+0x930] ;  /* 0x0009300001e87983 */ /* 0x000f220000300a00 */
[----:B-1----:R-:W-:-:S03]  /*13130*/  IMAD.WIDE R148, R4, 0x4, R246 ;  /* 0x0000000404947825 */ /* 0x002fc600078e02f6 */
[----:B------:R4:W-:Y:S01]  /*13140*/  LDGSTS.E [R83+0xe400], desc[UR6][R144.64], !P2 ;  /* 0x0e40000090537fae */ /* 0x0009e2000d1a1006 */
[----:B---3--:R-:W-:-:S03]  /*13150*/  IMAD.WIDE R146, R4, 0x4, R244 ;  /* 0x0000000404927825 */ /* 0x008fc600078e02f4 */
[----:B------:R2:W-:Y:S04]  /*13160*/  LDGSTS.E [R83+0xe600], desc[UR6][R88.64], !P2 ;  /* 0x0e60000058537fae */ /* 0x0005e8000d1a1006 */
[----:B------:R1:W-:Y:S04]  /*13170*/  STL.64 [R1+0x5d8], R148 ;  /* 0x0005d89401007387 */ /* 0x0003e80000100a00 */
[----:B------:R3:W-:Y:S04]  /*13180*/  STL.64 [R1+0x5e0], R146 ;  /* 0x0005e09201007387 */ /* 0x0007e80000100a00 */
[----:B------:R-:W4:Y:S04]  /*13190*/  LDL.LU.64 R246, [R1+0x938] ;  /* 0x0009380001f67983 */ /* 0x000f280000300a00 */
[----:B------:R-:W4:Y:S02]  /*131a0*/  LDL.LU.64 R244, [R1+0x940] ;  /* 0x0009400001f47983 */ /* 0x000f240000300a00 */
[----:B----4-:R-:W-:-:S04]  /*131b0*/  IMAD.WIDE R144, R4, 0x4, R242 ;  /* 0x0000000404907825 */ /* 0x010fc800078e02f2 */
[----:B--2---:R-:W-:Y:S01]  /*131c0*/  IMAD.WIDE R88, R4, 0x4, R240 ;  /* 0x0000000404587825 */ /* 0x004fe200078e02f0 */
[----:B------:R2:W-:Y:S04]  /*131d0*/  STL.64 [R1+0x5e8], R144 ;  /* 0x0005e89001007387 */ /* 0x0005e80000100a00 */
[----:B------:R4:W-:Y:S04]  /*131e0*/  STL.64 [R1+0x5f0], R88 ;  /* 0x0005f05801007387 */ /* 0x0009e80000100a00 */
[----:B------:R-:W4:Y:S04]  /*131f0*/  LDL.LU.64 R242, [R1+0x948] ;  /* 0x0009480001f27983 */ /* 0x000f280000300a00 */
[----:B------:R-:W4:Y:S01]  /*13200*/  LDL.LU.64 R240, [R1+0x950] ;  /* 0x0009500001f07983 */ /* 0x000f220000300a00 */
[----:B------:R-:W-:-:S02]  /*13210*/  VIADD R84, R228, 0xffffff45 ;  /* 0xffffff45e4547836 */ /* 0x000fc40000000000 */
[----:B------:R-:W-:Y:S01]  /*13220*/  VIADD R5, R231, 0xffffff44 ;  /* 0xffffff44e7057836 */ /* 0x000fe20000000000 */
[----:B------:R-:W2:Y:S02]  /*13230*/  LDC R228, c[0x0][0x3a0] ;  /* 0x0000e800ffe47b82 */ /* 0x000ea40000000800 */
[----:B------:R-:W-:Y:S02]  /*13240*/  ISETP.GE.U32.AND P1, PT, R84, 0x7ffffec6, PT ;  /* 0x7ffffec65400780c */ /* 0x000fe40003f26070 */
[----:B------:R-:W-:Y:S02]  /*13250*/  ISETP.GE.U32.AND P6, PT, R5, 0x7ffffec5, PT ;  /* 0x7ffffec50500780c */ /* 0x000fe40003fc6070 */
[----:B------:R-:W-:Y:S01]  /*13260*/  IADD3 R84, PT, PT, R85, -0xbd, RZ ;  /* 0xffffff4355547810 */ /* 0x000fe20007ffe0ff */
[----:B------:R-:W-:Y:S01]  /*13270*/  VIADD R5, R229, 0xffffff42 ;  /* 0xffffff42e5057836 */ /* 0x000fe20000000000 */
[----:B------:R-:W2:Y:S02]  /*13280*/  LDC R231, c[0x0][0x3a0] ;  /* 0x0000e800ffe77b82 */ /* 0x000ea40000000800 */
[----:B------:R-:W-:-:S05]  /*13290*/  ISETP.GE.U32.AND P4, PT, R84, 0x7ffffec4, PT ;  /* 0x7ffffec45400780c */ /* 0x000fca0003f86070 */
[----:B------:R1:W-:Y:S01]  /*132a0*/  LDGSTS.E [R83+0xe800], desc[UR6][R148.64], !P1 ;  /* 0x0e80000094537fae */ /* 0x0003e2000c9a1006 */
[----:B------:R-:W2:Y:S03]  /*132b0*/  LDC R85, c[0x0][0x3a0] ;  /* 0x0000e800ff557b82 */ /* 0x000ea60000000800 */
[----:B------:R3:W-:Y:S01]  /*132c0*/  LDGSTS.E [R83+0xea00], desc[UR6][R146.64], !P1 ;  /* 0x0ea0000092537fae */ /* 0x0007e2000c9a1006 */
[----:B------:R-:W-:-:S03]  /*132d0*/  ISETP.GE.U32.AND P2, PT, R5, 0x7ffffec3, PT ;  /* 0x7ffffec30500780c */ /* 0x000fc60003f46070 */
[----:B------:R2:W-:Y:S01]  /*132e0*/  LDGSTS.E [R83+0xec00], desc[UR6][R144.64], !P6 ;  /* 0x0ec0000090537fae */ /* 0x0005e2000f1a1006 */
[----:B------:R-:W2:Y:S01]  /*132f0*/  LDC R229, c[0x0][0x3a0] ;  /* 0x0000e800ffe57b82 */ /* 0x000ea20000000800 */
[C---:B-1----:R-:W-:Y:S02]  /*13300*/  IMAD.WIDE R148, R4.reuse, 0x4, R238 ;  /* 0x0000000404947825 */ /* 0x042fe400078e02ee */
[----:B------:R4:W-:Y:S02]  /*13310*/  LDGSTS.E [R83+0xee00], desc[UR6][R88.64], !P6 ;  /* 0x0ee0000058537fae */ /* 0x0009e4000f1a1006 */
[C---:B---3--:R-:W-:Y:S02]  /*13320*/  IMAD.WIDE R146, R4.reuse, 0x4, R236 ;  /* 0x0000000404927825 */ /* 0x048fe400078e02ec */
[----:B------:R1:W-:Y:S04]  /*13330*/  STL.64 [R1+0x5f8], R148 ;  /* 0x0005f89401007387 */ /* 0x0003e80000100a00 */
[----:B------:R3:W-:Y:S04]  /*13340*/  STL.64 [R1+0x600], R146 ;  /* 0x0006009201007387 */ /* 0x0007e80000100a00 */
[----:B------:R-:W4:Y:S04]  /*13350*/  LDL.LU.64 R238, [R1+0x958] ;  /* 0x0009580001ee7983 */ /* 0x000f280000300a00 */
[----:B------:R-:W4:Y:S04]  /*13360*/  LDL.LU.64 R236, [R1+0x960] ;  /* 0x0009600001ec7983 */ /* 0x000f280000300a00 */
[----:B------:R1:W-:Y:S04]  /*13370*/  LDGSTS.E [R83+0xf000], desc[UR6][R148.64], !P4 ;  /* 0x0f00000094537fae */ /* 0x0003e8000e1a1006 */
[----:B------:R3:W-:Y:S01]  /*13380*/  LDGSTS.E [R83+0xf200], desc[UR6][R146.64], !P4 ;  /* 0x0f20000092537fae */ /* 0x0007e2000e1a1006 */
[----:B--2---:R-:W-:-:S04]  /*13390*/  IMAD.WIDE R144, R4, 0x4, R234 ;  /* 0x0000000404907825 */ /* 0x004fc800078e02ea */
[C---:B----4-:R-:W-:Y:S01]  /*133a0*/  IMAD.WIDE R88, R4.reuse, 0x4, R232 ;  /* 0x0000000404587825 */ /* 0x050fe200078e02e8 */
[----:B------:R2:W-:Y:S04]  /*133b0*/  STL.64 [R1+0x608], R144 ;  /* 0x0006089001007387 */ /* 0x0005e80000100a00 */
[----:B------:R4:W-:Y:S04]  /*133c0*/  STL.64 [R1+0x610], R88 ;  /* 0x0006105801007387 */ /* 0x0009e80000100a00 */
[----:B------:R-:W4:Y:S04]  /*133d0*/  LDL.LU.64 R234, [R1+0x968] ;  /* 0x0009680001ea7983 */ /* 0x000f280000300a00 */
[----:B------:R-:W4:Y:S04]  /*133e0*/  LDL.LU.64 R232, [R1+0x970] ;  /* 0x0009700001e87983 */ /* 0x000f280000300a00 */
[----:B------:R2:W-:Y:S01]  /*133f0*/  LDGSTS.E [R83+0xf400], desc[UR6][R144.64], !P2 ;  /* 0x0f40000090537fae */ /* 0x0005e2000d1a1006 */
[----:B-1----:R-:W-:-:S03]  /*13400*/  IMAD.WIDE R148, R4, 0x4, R246 ;  /* 0x0000000404947825 */ /* 0x002fc600078e02f6 */
[----:B------:R4:W-:Y:S01]  /*13410*/  LDGSTS.E [R83+0xf600], desc[UR6][R88.64], !P2 ;  /* 0x0f60000058537fae */ /* 0x0009e2000d1a1006 */
[----:B---3--:R-:W-:-:S03]  /*13420*/  IMAD.WIDE R146, R4, 0x4, R244 ;  /* 0x0000000404927825 */ /* 0x008fc600078e02f4 */
[----:B------:R1:W-:Y:S04]  /*13430*/  STL.64 [R1+0x618], R148 ;  /* 0x0006189401007387 */ /* 0x0003e80000100a00 */
[----:B------:R3:W-:Y:S04]  /*13440*/  STL.64 [R1+0x620], R146 ;  /* 0x0006209201007387 */ /* 0x0007e80000100a00 */
[----:B------:R-:W4:Y:S04]  /*13450*/  LDL.LU.64 R246, [R1+0x978] ;  /* 0x0009780001f67983 */ /* 0x000f280000300a00 */
[----:B------:R-:W4:Y:S01]  /*13460*/  LDL.LU.64 R244, [R1+0x980] ;  /* 0x0009800001f47983 */ /* 0x000f220000300a00 */
[----:B--2---:R-:W-:-:S04]  /*13470*/  IMAD.WIDE R144, R4, 0x4, R242 ;  /* 0x0000000404907825 */ /* 0x004fc800078e02f2 */
[----:B----4-:R-:W-:Y:S01]  /*13480*/  IMAD.WIDE R88, R4, 0x4, R240 ;  /* 0x0000000404587825 */ /* 0x010fe200078e02f0 */
[----:B------:R2:W-:Y:S04]  /*13490*/  STL.64 [R1+0x628], R144 ;  /* 0x0006289001007387 */ /* 0x0005e80000100a00 */
[----:B------:R4:W-:Y:S04]  /*134a0*/  STL.64 [R1+0x630], R88 ;  /* 0x0006305801007387 */ /* 0x0009e80000100a00 */
[----:B------:R-:W4:Y:S04]  /*134b0*/  LDL.LU.64 R242, [R1+0x988] ;  /* 0x0009880001f27983 */ /* 0x000f280000300a00 */
[----:B------:R-:W4:Y:S01]  /*134c0*/  LDL.LU.64 R240, [R1+0x990] ;  /* 0x0009900001f07983 */ /* 0x000f220000300a00 */
[----:B------:R-:W-:Y:S01]  /*134d0*/  VIADD R84, R86, 0xffffff41 ;  /* 0xffffff4156547836 */ /* 0x000fe20000000000 */
[----:B------:R-:W-:Y:S01]  /*134e0*/  IADD3 R5, PT, PT, R230, -0xc0, RZ ;  /* 0xffffff40e6057810 */ /* 0x000fe20007ffe0ff */
[----:B------:R-:W2:Y:S03]  /*134f0*/  LDC R86, c[0x0][0x3a0] ;  /* 0x0000e800ff567b82 */ /* 0x000ea60000000800 */
[----:B------:R-:W-:-:S02]  /*13500*/  ISETP.GE.U32.AND P1, PT, R84, 0x7ffffec2, PT ;  /* 0x7ffffec25400780c */ /* 0x000fc40003f26070 */
[----:B------:R-:W-:Y:S01]  /*13510*/  ISETP.GE.U32.AND P6, PT, R5, 0x7ffffec1, PT ;  /* 0x7ffffec10500780c */ /* 0x000fe20003fc6070 */
[----:B------:R-:W-:Y:S02]  /*13520*/  VIADD R84, R228, 0xffffff3f ;  /* 0xffffff3fe4547836 */ /* 0x000fe40000000000 */
        /* <DEDUP_REMOVED lines=239> */
[----:B----4-:R-:W-:Y:S01]  /*14420*/  IMAD.WIDE R88, R4, 0x4, R232 ;  /* 0x0000000404587825 */ /* 0x010fe200078e02e8 */
[----:B------:R2:W-:Y:S03]  /*14430*/  STL.64 [R1+0x788], R144 ;  /* 0x0007889001007387 */ /* 0x0005e60000100a00 */
[----:B------:R-:W-:Y:S01]  /*14440*/  VIADD R84, R86, 0xffffff29 ;  /* 0xffffff2956547836 */ /* 0x000fe20000000000 */
[----:B------:R4:W-:Y:S01]  /*14450*/  STL.64 [R1+0x790], R88 ;  /* 0x0007905801007387 */ /* 0x0009e20000100a00 */
[----:B------:R-:W-:Y:S01]  /*14460*/  IADD3 R5, PT, PT, R230, -0xd8, RZ ;  /* 0xffffff28e6057810 */ /* 0x000fe20007ffe0ff */
[----:B------:R-:W4:Y:S02]  /*14470*/  LDC R86, c[0x0][0x3a0] ;  /* 0x0000e800ff567b82 */ /* 0x000f240000000800 */
[----:B------:R-:W4:Y:S04]  /*14480*/  LDL.LU.64 R236, [R1+0xae8] ;  /* 0x000ae80001ec7983 */ /* 0x000f280000300a00 */
[----:B------:R-:W4:Y:S04]  /*14490*/  LDL.LU.64 R234, [R1+0xaf0] ;  /* 0x000af00001ea7983 */ /* 0x000f280000300a00 */
[----:B------:R2:W-:Y:S01]  /*144a0*/  LDGSTS.E [R83+0x15400], desc[UR6][R144.64], !P2 ;  /* 0x1540000090537fae */ /* 0x0005e2000d1a1006 */
[----:B-1----:R-:W-:-:S03]  /*144b0*/  IMAD.WIDE R148, R4, 0x4, R248 ;  /* 0x0000000404947825 */ /* 0x002fc600078e02f8 */
[----:B------:R4:W-:Y:S01]  /*144c0*/  LDGSTS.E [R83+0x15600], desc[UR6][R88.64], !P2 ;  /* 0x1560000058537fae */ /* 0x0009e2000d1a1006 */
[----:B---3--:R-:W-:-:S03]  /*144d0*/  IMAD.WIDE R146, R4, 0x4, R244 ;  /* 0x0000000404927825 */ /* 0x008fc600078e02f4 */
[----:B------:R1:W-:Y:S01]  /*144e0*/  STL.64 [R1+0x798], R148 ;  /* 0x0007989401007387 */ /* 0x0003e20000100a00 */
[----:B------:R-:W-:Y:S01]  /*144f0*/  ISETP.GE.U32.AND P1, PT, R84, 0x7ffffeaa, PT ;  /* 0x7ffffeaa5400780c */ /* 0x000fe20003f26070 */
[----:B------:R-:W3:Y:S02]  /*14500*/  LDC R230, c[0x0][0x3a0] ;  /* 0x0000e800ffe67b82 */ /* 0x000ee40000000800 */
[----:B------:R1:W-:Y:S04]  /*14510*/  STL.64 [R1+0x7a0], R146 ;  /* 0x0007a09201007387 */ /* 0x0003e80000100a00 */
[----:B------:R-:W3:Y:S02]  /*14520*/  LDL.LU.64 R248, [R1+0xaf8] ;  /* 0x000af80001f87983 */ /* 0x000ee40000300a00 */
[----:B------:R-:W1:Y:S02]  /*14530*/  LDC R232, c[0x0][0x3a0] ;  /* 0x0000e800ffe87b82 */ /* 0x000e640000000800 */
[----:B------:R-:W3:Y:S01]  /*14540*/  LDL.LU.64 R244, [R1+0xb00] ;  /* 0x000b000001f47983 */ /* 0x000ee20000300a00 */
[----:B--2---:R-:W-:Y:S01]  /*14550*/  IMAD.WIDE R144, R4, 0x4, R242 ;  /* 0x0000000404907825 */ /* 0x004fe200078e02f2 */
[----:B------:R-:W-:-:S02]  /*14560*/  ISETP.GE.U32.AND P6, PT, R5, 0x7ffffea9, PT ;  /* 0x7ffffea90500780c */ /* 0x000fc40003fc6070 */
[----:B------:R1:W-:Y:S01]  /*14570*/  LDGSTS.E [R83+0x15800], desc[UR6][R148.64], !P1 ;  /* 0x1580000094537fae */ /* 0x0003e2000c9a1006 */
[----:B----4-:R-:W-:Y:S01]  /*14580*/  IMAD.WIDE R88, R4, 0x4, R240 ;  /* 0x0000000404587825 */ /* 0x010fe200078e02f0 */
[----:B------:R-:W2:Y:S02]  /*14590*/  LDC R233, c[0x0][0x3a0] ;  /* 0x0000e800ffe97b82 */ /* 0x000ea40000000800 */
[----:B------:R4:W-:Y:S04]  /*145a0*/  STL.64 [R1+0x7a8], R144 ;  /* 0x0007a89001007387 */ /* 0x0009e80000100a00 */
[----:B------:R1:W-:Y:S04]  /*145b0*/  STL.64 [R1+0x7b0], R88 ;  /* 0x0007b05801007387 */ /* 0x0003e80000100a00 */
[----:B------:R-:W2:Y:S04]  /*145c0*/  LDL.LU.64 R242, [R1+0xb08] ;  /* 0x000b080001f27983 */ /* 0x000ea80000300a00 */
[----:B------:R-:W2:Y:S01]  /*145d0*/  LDL.LU.64 R240, [R1+0xb10] ;  /* 0x000b100001f07983 */ /* 0x000ea20000300a00 */
[----:B------:R-:W-:-:S02]  /*145e0*/  VIADD R84, R228, 0xffffff27 ;  /* 0xffffff27e4547836 */ /* 0x000fc40000000000 */
[----:B------:R-:W-:Y:S01]  /*145f0*/  VIADD R5, R231, 0xffffff26 ;  /* 0xffffff26e7057836 */ /* 0x000fe20000000000 */
[----:B------:R1:W-:Y:S01]  /*14600*/  LDGSTS.E [R83+0x15a00], desc[UR6][R146.64], !P1 ;  /* 0x15a0000092537fae */ /* 0x0003e2000c9a1006 */
[----:B------:R-:W2:Y:S01]  /*14610*/  LDC R228, c[0x0][0x3a0] ;  /* 0x0000e800ffe47b82 */ /* 0x000ea20000000800 */
[----:B------:R-:W-:Y:S02]  /*14620*/  ISETP.GE.U32.AND P4, PT, R84, 0x7ffffea8, PT ;  /* 0x7ffffea85400780c */ /* 0x000fe40003f86070 */
[----:B------:R4:W-:Y:S01]  /*14630*/  LDGSTS.E [R83+0x15c00], desc[UR6][R144.64], !P6 ;  /* 0x15c0000090537fae */ /* 0x0009e2000f1a1006 */
[----:B------:R-:W-:-:S03]  /*14640*/  ISETP.GE.U32.AND P2, PT, R5, 0x7ffffea7, PT ;  /* 0x7ffffea70500780c */ /* 0x000fc60003f46070 */
[----:B------:R1:W-:Y:S01]  /*14650*/  LDGSTS.E [R83+0x15e00], desc[UR6][R88.64], !P6 ;  /* 0x15e0000058537fae */ /* 0x0003e2000f1a1006 */
[----:B------:R-:W2:Y:S01]  /*14660*/  LDC R231, c[0x0][0x3a0] ;  /* 0x0000e800ffe77b82 */ /* 0x000ea20000000800 */
[----:B-1----:R-:W-:-:S04]  /*14670*/  IMAD.WIDE R148, R4, 0x4, R246 ;  /* 0x0000000404947825 */ /* 0x002fc800078e02f6 */
[C---:B------:R-:W-:Y:S01]  /*14680*/  IMAD.WIDE R146, R4.reuse, 0x4, R238 ;  /* 0x0000000404927825 */ /* 0x040fe200078e02ee */
[----:B------:R3:W-:Y:S04]  /*14690*/  STL.64 [R1+0x7b8], R148 ;  /* 0x0007b89401007387 */ /* 0x0007e80000100a00 */
[----:B------:R1:W-:Y:S04]  /*146a0*/  STL.64 [R1+0x7c0], R146 ;  /* 0x0007c09201007387 */ /* 0x0003e80000100a00 */
[----:B------:R-:W2:Y:S04]  /*146b0*/  LDL.LU.64 R246, [R1+0xb18] ;  /* 0x000b180001f67983 */ /* 0x000ea80000300a00 */
[----:B------:R-:W2:Y:S04]  /*146c0*/  LDL.LU.64 R238, [R1+0xb20] ;  /* 0x000b200001ee7983 */ /* 0x000ea80000300a00 */
[----:B------:R3:W-:Y:S04]  /*146d0*/  LDGSTS.E [R83+0x16000], desc[UR6][R148.64], !P4 ;  /* 0x1600000094537fae */ /* 0x0007e8000e1a1006 */
[----:B------:R1:W-:Y:S01]  /*146e0*/  LDGSTS.E [R83+0x16200], desc[UR6][R146.64], !P4 ;  /* 0x1620000092537fae */ /* 0x0003e2000e1a1006 */
[----:B----4-:R-:W-:-:S04]  /*146f0*/  IMAD.WIDE R144, R4, 0x4, R236 ;  /* 0x0000000404907825 */ /* 0x010fc800078e02ec */
[C---:B------:R-:W-:Y:S01]  /*14700*/  IMAD.WIDE R88, R4.reuse, 0x4, R234 ;  /* 0x0000000404587825 */ /* 0x040fe200078e02ea */
[----:B------:R2:W-:Y:S04]  /*14710*/  STL.64 [R1+0x7c8], R144 ;  /* 0x0007c89001007387 */ /* 0x0005e80000100a00 */
[----:B------:R4:W-:Y:S04]  /*14720*/  STL.64 [R1+0x7d0], R88 ;  /* 0x0007d05801007387 */ /* 0x0009e80000100a00 */
[----:B------:R-:W2:Y:S04]  /*14730*/  LDL.LU.64 R236, [R1+0xb28] ;  /* 0x000b280001ec7983 */ /* 0x000ea80000300a00 */
[----:B------:R-:W2:Y:S04]  /*14740*/  LDL.LU.64 R234, [R1+0xb30] ;  /* 0x000b300001ea7983 */ /* 0x000ea80000300a00 */
[----:B------:R2:W-:Y:S01]  /*14750*/  LDGSTS.E [R83+0x16400], desc[UR6][R144.64], !P2 ;  /* 0x1640000090537fae */ /* 0x0005e2000d1a1006 */
[----:B---3--:R-:W-:-:S03]  /*14760*/  IMAD.WIDE R148, R4, 0x4, R248 ;  /* 0x0000000404947825 */ /* 0x008fc600078e02f8 */
[----:B------:R4:W-:Y:S01]  /*14770*/  LDGSTS.E [R83+0x16600], desc[UR6][R88.64], !P2 ;  /* 0x1660000058537fae */ /* 0x0009e2000d1a1006 */
[----:B-1----:R-:W-:-:S03]  /*14780*/  IMAD.WIDE R146, R4, 0x4, R244 ;  /* 0x0000000404927825 */ /* 0x002fc600078e02f4 */
[----:B------:R1:W-:Y:S04]  /*14790*/  STL.64 [R1+0x7d8], R148 ;  /* 0x0007d89401007387 */ /* 0x0003e80000100a00 */
[----:B------:R3:W-:Y:S04]  /*147a0*/  STL.64 [R1+0x7e0], R146 ;  /* 0x0007e09201007387 */ /* 0x0007e80000100a00 */
[----:B------:R-:W2:Y:S04]  /*147b0*/  LDL.LU.64 R248, [R1+0xb38] ;  /* 0x000b380001f87983 */ /* 0x000ea80000300a00 */
[----:B------:R-:W2:Y:S02]  /*147c0*/  LDL.LU.64 R244, [R1+0xb40] ;  /* 0x000b400001f47983 */ /* 0x000ea40000300a00 */
[----:B--2---:R-:W-:-:S04]  /*147d0*/  IMAD.WIDE R144, R4, 0x4, R242 ;  /* 0x0000000404907825 */ /* 0x004fc800078e02f2 */
[----:B----4-:R-:W-:Y:S01]  /*147e0*/  IMAD.WIDE R88, R4, 0x4, R240 ;  /* 0x0000000404587825 */ /* 0x010fe200078e02f0 */
[----:B------:R2:W-:Y:S04]  /*147f0*/  STL.64 [R1+0x7e8], R144 ;  /* 0x0007e89001007387 */ /* 0x0005e80000100a00 */
[----:B------:R4:W-:Y:S04]  /*14800*/  STL.64 [R1+0x7f0], R88 ;  /* 0x0007f05801007387 */ /* 0x0009e80000100a00 */
[----:B------:R-:W2:Y:S04]  /*14810*/  LDL.LU.64 R242, [R1+0xb48] ;  /* 0x000b480001f27983 */ /* 0x000ea80000300a00 */
[----:B------:R-:W2:Y:S01]  /*14820*/  LDL.LU.64 R240, [R1+0xb50] ;  /* 0x000b500001f07983 */ /* 0x000ea20000300a00 */
        /* <DEDUP_REMOVED lines=20> */
[----:B------:R-:W2:Y:S04]  /*14970*/  LDL.LU.64 R246, [R1+0xb58] ;  /* 0x000b580001f67983 */ /* 0x000ea80000300a00 */
[----:B------:R-:W2:Y:S04]  /*14980*/  LDL.LU.64 R238, [R1+0xb60] ;  /* 0x000b600001ee7983 */ /* 0x000ea80000300a00 */
[----:B------:R1:W-:Y:S04]  /*14990*/  LDGSTS.E [R83+0x17000], desc[UR6][R148.64], !P4 ;  /* 0x1700000094537fae */ /* 0x0003e8000e1a1006 */
[----:B------:R3:W-:Y:S01]  /*149a0*/  LDGSTS.E [R83+0x17200], desc[UR6][R146.64], !P4 ;  /* 0x1720000092537fae */ /* 0x0007e2000e1a1006 */
[----:B--2---:R-:W-:-:S04]  /*149b0*/  IMAD.WIDE R144, R4, 0x4, R236 ;  /* 0x0000000404907825 */ /* 0x004fc800078e02ec */
[C---:B----4-:R-:W-:Y:S01]  /*149c0*/  IMAD.WIDE R88, R4.reuse, 0x4, R234 ;  /* 0x0000000404587825 */ /* 0x050fe200078e02ea */
[----:B------:R2:W-:Y:S04]  /*149d0*/  STL.64 [R1+0x808], R144 ;  /* 0x0008089001007387 */ /* 0x0005e80000100a00 */
[----:B------:R4:W-:Y:S04]  /*149e0*/  STL.64 [R1+0x810], R88 ;  /* 0x0008105801007387 */ /* 0x0009e80000100a00 */
[----:B------:R-:W2:Y:S04]  /*149f0*/  LDL.LU.64 R236, [R1+0xb68] ;  /* 0x000b680001ec7983 */ /* 0x000ea80000300a00 */
[----:B------:R-:W2:Y:S04]  /*14a00*/  LDL.LU.64 R234, [R1+0xb70] ;  /* 0x000b700001ea7983 */ /* 0x000ea80000300a00 */
[----:B------:R2:W-:Y:S01]  /*14a10*/  LDGSTS.E [R83+0x17400], desc[UR6][R144.64], !P2 ;  /* 0x1740000090537fae */ /* 0x0005e2000d1a1006 */
[----:B-1----:R-:W-:-:S03]  /*14a20*/  IMAD.WIDE R148, R4, 0x4, R248 ;  /* 0x0000000404947825 */ /* 0x002fc600078e02f8 */
[----:B------:R4:W-:Y:S01]  /*14a30*/  LDGSTS.E [R83+0x17600], desc[UR6][R88.64], !P2 ;  /* 0x1760000058537fae */ /* 0x0009e2000d1a1006 */
[----:B---3--:R-:W-:-:S03]  /*14a40*/  IMAD.WIDE R146, R4, 0x4, R244 ;  /* 0x0000000404927825 */ /* 0x008fc600078e02f4 */
        /* <DEDUP_REMOVED lines=207> */
[----:B------:R1:W-:Y:S04]  /*15740*/  LDGSTS.E [R83+0x1c000], desc[UR6][R148.64], !P4 ;  /* 0x1c00000094537fae */ /* 0x0003e8000e1a1006 */
[----:B------:R3:W-:Y:S01]  /*15750*/  LDGSTS.E [R83+0x1c200], desc[UR6][R146.64], !P4 ;  /* 0x1c20000092537fae */ /* 0x0007e2000e1a1006 */
[----:B--2---:R-:W-:-:S03]  /*15760*/  IMAD.WIDE R144, R4, 0x4, R236 ;  /* 0x0000000404907825 */ /* 0x004fc600078e02ec */
[----:B------:R-:W2:Y:S01]  /*15770*/  LDL.LU.64 R236, [R1+0xca0] ;  /* 0x000ca00001ec7983 */ /* 0x000ea20000300a00 */
[----:B----4-:R-:W-:-:S03]  /*15780*/  IMAD.WIDE R88, R4, 0x4, R234 ;  /* 0x0000000404587825 */ /* 0x010fc600078e02ea */
        /* <DEDUP_REMOVED lines=11> */
[----:B------:R-:W2:Y:S01]  /*15840*/  LDL.LU.64 R244, [R1+0xcf0] ;  /* 0x000cf00001f47983 */ /* 0x000ea20000300a00 */
[----:B----4-:R-:W-:-:S04]  /*15850*/  IMAD.WIDE R144, R4, 0x4, R242 ;  /* 0x0000000404907825 */ /* 0x010fc800078e02f2 */
[----:B-1----:R-:W-:Y:S01]  /*15860*/  IMAD.WIDE R88, R4, 0x4, R240 ;  /* 0x0000000404587825 */ /* 0x002fe200078e02f0 */
[----:B------:R1:W-:Y:S04]  /*15870*/  STL.64 [R1+0x9a8], R144 ;  /* 0x0009a89001007387 */ /* 0x0003e80000100a00 */
[----:B------:R4:W-:Y:S04]  /*15880*/  STL.64 [R1+0x9c8], R88 ;  /* 0x0009c85801007387 */ /* 0x0009e80000100a00 */
[----:B------:R-:W2:Y:S04]  /*15890*/  LDL.LU.64 R242, [R1+0xce8] ;  /* 0x000ce80001f27983 */ /* 0x000ea80000300a00 */
[----:B------:R-:W2:Y:S01]  /*158a0*/  LDL.LU.64 R240, [R1+0xce0] ;  /* 0x000ce00001f07983 */ /* 0x000ea20000300a00 */
[----:B------:R-:W-:Y:S01]  /*158b0*/  IADD3 R84, PT, PT, R86, -0xf3, RZ ;  /* 0xffffff0d56547810 */ /* 0x000fe20007ffe0ff */
[----:B------:R-:W-:Y:S01]  /*158c0*/  VIADD R5, R231, 0xffffff0c ;  /* 0xffffff0ce7057836 */ /* 0x000fe20000000000 */
[----:B------:R-:W1:Y:S02]  /*158d0*/  LDC R86, c[0x0][0x3a0] ;  /* 0x0000e800ff567b82 */ /* 0x000e640000000800 */
[----:B------:R-:W-:-:S02]  /*158e0*/  ISETP.GE.U32.AND P1, PT, R84, 0x7ffffe8e, PT ;  /* 0x7ffffe8e5400780c */ /* 0x000fc40003f26070 */
[----:B------:R-:W-:Y:S01]  /*158f0*/  ISETP.GE.U32.AND P6, PT, R5, 0x7ffffe8d, PT ;  /* 0x7ffffe8d0500780c */ /* 0x000fe20003fc6070 */
[----:B------:R-:W-:Y:S01]  /*15900*/  VIADD R84, R85, 0xffffff0b ;  /* 0xffffff0b55547836 */ /* 0x000fe20000000000 */
[----:B------:R-:W-:Y:S02]  /*15910*/  IADD3 R5, PT, PT, R230, -0xf6, RZ ;  /* 0xffffff0ae6057810 */ /* 0x000fe40007ffe0ff */
[----:B------:R-:W1:Y:S02]  /*15920*/  LDC R231, c[0x0][0x3a0] ;  /* 0x0000e800ffe77b82 */ /* 0x000e640000000800 */
[----:B------:R-:W-:-:S05]  /*15930*/  ISETP.GE.U32.AND P4, PT, R84, 0x7ffffe8c, PT ;  /* 0x7ffffe8c5400780c */ /* 0x000fca0003f86070 */
[----:B------:R3:W-:Y:S01]  /*15940*/  LDGSTS.E [R83+0x1c800], desc[UR6][R148.64], !P1 ;  /* 0x1c80000094537fae */ /* 0x0007e2000c9a1006 */
[----:B------:R-:W-:Y:S01]  /*15950*/  ISETP.GE.U32.AND P2, PT, R5, 0x7ffffe8b, PT ;  /* 0x7ffffe8b0500780c */ /* 0x000fe20003f46070 */
[----:B------:R-:W1:Y:S02]  /*15960*/  LDC R230, c[0x0][0x3a0] ;  /* 0x0000e800ffe67b82 */ /* 0x000e640000000800 */
[----:B------:R2:W-:Y:S04]  /*15970*/  LDGSTS.E [R83+0x1ca00], desc[UR6][R146.64], !P1 ;  /* 0x1ca0000092537fae */ /* 0x0005e8000c9a1006 */
[----:B------:R1:W-:Y:S02]  /*15980*/  LDGSTS.E [R83+0x1cc00], desc[UR6][R144.64], !P6 ;  /* 0x1cc0000090537fae */ /* 0x0003e4000f1a1006 */
[----:B------:R-:W1:Y:S02]  /*15990*/  LDC R85, c[0x0][0x3a0] ;  /* 0x0000e800ff557b82 */ /* 0x000e640000000800 */
[----:B------:R4:W-:Y:S01]  /*159a0*/  LDGSTS.E [R83+0x1ce00], desc[UR6][R88.64], !P6 ;  /* 0x1ce0000058537fae */ /* 0x0009e2000f1a1006 */
[----:B---3--:R-:W-:-:S03]  /*159b0*/  IMAD.WIDE R148, R4, 0x4, R238 ;  /* 0x0000000404947825 */ /* 0x008fc600078e02ee */
[----:B------:R-:W3:Y:S04]  /*159c0*/  LDL.LU.64 R238, [R1+0xcd8] ;  /* 0x000cd80001ee7983 */ /* 0x000ee80000300a00 */
[----:B------:R1:W-:Y:S01]  /*159d0*/  LDGSTS.E [R83+0x1d000], desc[UR6][R148.64], !P4 ;  /* 0x1d00000094537fae */ /* 0x0003e2000e1a1006 */
[----:B--2---:R-:W-:-:S03]  /*159e0*/  IMAD.WIDE R146, R4, 0x4, R236 ;  /* 0x0000000404927825 */ /* 0x004fc600078e02ec */
[----:B------:R-:W2:Y:S04]  /*159f0*/  LDL.LU.64 R236, [R1+0xcd0] ;  /* 0x000cd00001ec7983 */ /* 0x000ea80000300a00 */
[----:B------:R4:W-:Y:S01]  /*15a00*/  STL.64 [R1+0x9d8], R148 ;  /* 0x0009d89401007387 */ /* 0x0009e20000100a00 */
[----:B-1----:R-:W-:-:S03]  /*15a10*/  IMAD.WIDE R144, R4, 0x4, R246 ;  /* 0x0000000404907825 */ /* 0x002fc600078e02f6 */
[----:B------:R1:W-:Y:S01]  /*15a20*/  STL.64 [R1+0x9e8], R146 ;  /* 0x0009e89201007387 */ /* 0x0003e20000100a00 */
[----:B----4-:R-:W-:-:S03]  /*15a30*/  IMAD.WIDE R88, R4, 0x4, R234 ;  /* 0x0000000404587825 */ /* 0x010fc600078e02ea */
[----:B------:R-:W-:Y:S04]  /*15a40*/  STL.64 [R1+0x9f0], R144 ;  /* 0x0009f09001007387 */ /* 0x000fe80000100a00 */
[----:B------:R4:W-:Y:S04]  /*15a50*/  STL.64 [R1+0x9f8], R88 ;  /* 0x0009f85801007387 */ /* 0x0009e80000100a00 */
[----:B------:R-:W2:Y:S04]  /*15a60*/  LDL.LU.64 R246, [R1+0xcc8] ;  /* 0x000cc80001f67983 */ /* 0x000ea80000300a00 */
[----:B------:R-:W2:Y:S04]  /*15a70*/  LDL.LU.64 R234, [R1+0xcc0] ;  /* 0x000cc00001ea7983 */ /* 0x000ea80000300a00 */
[----:B------:R1:W-:Y:S01]  /*15a80*/  LDGSTS.E [R83+0x1d200], desc[UR6][R146.64], !P4 ;  /* 0x1d20000092537fae */ /* 0x0003e2000e1a1006 */
[----:B------:R-:W-:-:S03]  /*15a90*/  IMAD.WIDE R150, R4, 0x4, R248 ;  /* 0x0000000404967825 */ /* 0x000fc600078e02f8 */
[----:B------:R1:W-:Y:S01]  /*15aa0*/  LDGSTS.E [R83+0x1d400], desc[UR6][R144.64], !P2 ;  /* 0x1d40000090537fae */ /* 0x0003e2000d1a1006 */
[----:B------:R-:W-:-:S03]  /*15ab0*/  IMAD.WIDE R148, R4, 0x4, R244 ;  /* 0x0000000404947825 */ /* 0x000fc600078e02f4 */
[----:B------:R3:W-:Y:S04]  /*15ac0*/  STL.64 [R1+0xa00], R150 ;  /* 0x000a009601007387 */ /* 0x0007e80000100a00 */
[----:B------:R-:W-:Y:S04]  /*15ad0*/  LDGSTS.E [R83+0x1d600], desc[UR6][R88.64], !P2 ;  /* 0x1d60000058537fae */ /* 0x000fe8000d1a1006 */
[----:B------:R2:W-:Y:S01]  /*15ae0*/  STL.64 [R1+0xa60], R148 ;  /* 0x000a609401007387 */ /* 0x0005e20000100a00 */
[----:B-1----:R-:W-:-:S03]  /*15af0*/  IMAD.WIDE R146, R4, 0x4, R242 ;  /* 0x0000000404927825 */ /* 0x002fc600078e02f2 */
[----:B----4-:R-:W4:Y:S01]  /*15b00*/  LDL.LU.64 R88, [R1+0xd50] ;  /* 0x000d500001587983 */ /* 0x010f220000300a00 */
[----:B------:R-:W-:-:S03]  /*15b10*/  IMAD.WIDE R144, R4, 0x4, R240 ;  /* 0x0000000404907825 */ /* 0x000fc600078e02f0 */
[----:B------:R-:W4:Y:S04]  /*15b20*/  LDL.LU.64 R242, [R1+0xd48] ;  /* 0x000d480001f27983 */ /* 0x000f280000300a00 */
[----:B------:R1:W-:Y:S04]  /*15b30*/  STL.64 [R1+0xa68], R146 ;  /* 0x000a689201007387 */ /* 0x0003e80000100a00 */
[----:B------:R1:W-:Y:S04]  /*15b40*/  STL.64 [R1+0xa78], R144 ;  /* 0x000a789001007387 */ /* 0x0003e80000100a00 */
[----:B------:R-:W4:Y:S04]  /*15b50*/  LDL.LU.64 R202, [R1+0xd40] ;  /* 0x000d400001ca7983 */ /* 0x000f280000300a00 */
[----:B------:R-:W4:Y:S01]  /*15b60*/  LDL.LU.64 R244, [R1+0xd38] ;  /* 0x000d380001f47983 */ /* 0x000f220000300a00 */
[----:B------:R-:W-:-:S02]  /*15b70*/  VIADD R84, R229, 0xffffff09 ;  /* 0xffffff09e5547836 */ /* 0x000fc40000000000 */
[----:B------:R-:W-:Y:S01]  /*15b80*/  VIADD R5, R233, 0xffffff08 ;  /* 0xffffff08e9057836 */ /* 0x000fe20000000000 */
[----:B------:R-:W4:Y:S01]  /*15b90*/  LDL.LU.64 R250, [R1+0x560] ;  /* 0x0005600001fa7983 */ /* 0x000f220000300a00 */
[----:B------:R-:W1:Y:S01]  /*15ba0*/  LDC R229, c[0x0][0x3a0] ;  /* 0x0000e800ffe57b82 */ /* 0x000e620000000800 */
[----:B------:R-:W-:Y:S02]  /*15bb0*/  ISETP.GE.U32.AND P1, PT, R84, 0x7ffffe8a, PT ;  /* 0x7ffffe8a5400780c */ /* 0x000fe40003f26070 */
[----:B------:R-:W-:Y:S01]  /*15bc0*/  ISETP.GE.U32.AND P6, PT, R5, 0x7ffffe89, PT ;  /* 0x7ffffe890500780c */ /* 0x000fe20003fc6070 */
[----:B------:R-:W-:Y:S01]  /*15bd0*/  VIADD R5, R232, 0xffffff06 ;  /* 0xffffff06e8057836 */ /* 0x000fe20000000000 */
[----:B------:R-:W-:-:S03]  /*15be0*/  IADD3 R84, PT, PT, R228, -0xf9, RZ ;  /* 0xffffff07e4547810 */ /* 0x000fc60007ffe0ff */
[----:B------:R-:W1:Y:S01]  /*15bf0*/  LDC R228, c[0x0][0x3a0] ;  /* 0x0000e800ffe47b82 */ /* 0x000e620000000800 */
[----:B------:R-:W-:Y:S02]  /*15c00*/  ISETP.GE.U32.AND P4, PT, R84, 0x7ffffe88, PT ;  /* 0x7ffffe885400780c */ /* 0x000fe40003f86070 */
[----:B------:R-:W-:-:S03]  /*15c10*/  ISETP.GE.U32.AND P2, PT, R5, 0x7ffffe87, PT ;  /* 0x7ffffe870500780c */ /* 0x000fc60003f46070 */
[----:B------:R3:W-:Y:S04]  /*15c20*/  LDGSTS.E [R83+0x1d800], desc[UR6][R150.64], !P1 ;  /* 0x1d80000096537fae */ /* 0x0007e8000c9a1006 */
[----:B------:R2:W-:Y:S04]  /*15c30*/  LDGSTS.E [R83+0x1da00], desc[UR6][R148.64], !P1 ;  /* 0x1da0000094537fae */ /* 0x0005e8000c9a1006 */
[----:B------:R1:W-:Y:S01]  /*15c40*/  LDGSTS.E [R83+0x1dc00], desc[UR6][R146.64], !P6 ;  /* 0x1dc0000092537fae */ /* 0x0003e2000f1a1006 */
[----:B---3--:R-:W-:-:S03]  /*15c50*/  IMAD.WIDE R150, R4, 0x4, R238 ;  /* 0x0000000404967825 */ /* 0x008fc600078e02ee */
[----:B------:R3:W-:Y:S04]  /*15c60*/  LDGSTS.E [R83+0x1de00], desc[UR6][R144.64], !P6 ;  /* 0x1de0000090537fae */ /* 0x0007e8000f1a1006 */
[----:B------:R-:W4:Y:S04]  /*15c70*/  LDL.LU.64 R238, [R1+0xd30] ;  /* 0x000d300001ee7983 */ /* 0x000f280000300a00 */
[----:B------:R-:W-:Y:S01]  /*15c80*/  STL.64 [R1+0xa80], R150 ;  /* 0x000a809601007387 */ /* 0x000fe20000100a00 */
[----:B------:R-:W-:-:S03]  /*15c90*/  IADD3 R5, PT, PT, R231, -0xfc, RZ ;  /* 0xffffff04e7057810 */ /* 0x000fc60007ffe0ff */
[----:B------:R-:W4:Y:S01]  /*15ca0*/  LDL.LU.64 R240, [R1+0xd20] ;  /* 0x000d200001f07983 */ /* 0x000f220000300a00 */
[----:B------:R-:W-:Y:S01]  /*15cb0*/  ISETP.GE.U32.AND P6, PT, R5, 0x7ffffe85, PT ;  /* 0x7ffffe850500780c */ /* 0x000fe20003fc6070 */
[----:B------:R-:W-:Y:S02]  /*15cc0*/  VIADD R5, R230, 0xffffff02 ;  /* 0xffffff02e6057836 */ /* 0x000fe40000000000 */
[----:B------:R-:W-:Y:S01]  /*15cd0*/  LDGSTS.E [R83+0x1e000], desc[UR6][R150.64], !P4 ;  /* 0x1e00000096537fae */ /* 0x000fe2000e1a1006 */
[----:B------:R-:W-:Y:S02]  /*15ce0*/  VIADD R84, R86, 0xffffff05 ;  /* 0xffffff0556547836 */ /* 0x000fe40000000000 */
[----:B--2---:R-:W-:-:S05]  /*15cf0*/  IMAD.WIDE R148, R4, 0x4, R236 ;  /* 0x0000000404947825 */ /* 0x004fca00078e02ec */
[----:B------:R-:W-:Y:S04]  /*15d00*/  STL.64 [R1+0xa90], R148 ;  /* 0x000a909401007387 */ /* 0x000fe80000100a00 */
[----:B------:R-:W2:Y:S04]  /*15d10*/  LDL.LU.64 R236, [R1+0xd10] ;  /* 0x000d100001ec7983 */ /* 0x000ea80000300a00 */
[----:B------:R-:W-:Y:S01]  /*15d20*/  LDGSTS.E [R83+0x1e200], desc[UR6][R148.64], !P4 ;  /* 0x1e20000094537fae */ /* 0x000fe2000e1a1006 */
[----:B-1----:R-:W-:-:S04]  /*15d30*/  IMAD.WIDE R146, R4, 0x4, R246 ;  /* 0x0000000404927825 */ /* 0x002fc800078e02f6 */
[----:B---3--:R-:W-:Y:S01]  /*15d40*/  IMAD.WIDE R144, R4, 0x4, R234 ;  /* 0x0000000404907825 */ /* 0x008fe200078e02ea */
[----:B------:R4:W-:Y:S04]  /*15d50*/  STL.64 [R1+0xa98], R146 ;  /* 0x000a989201007387 */ /* 0x0009e80000100a00 */
[----:B------:R1:W-:Y:S04]  /*15d60*/  STL.64 [R1+0xaa8], R144 ;  /* 0x000aa89001007387 */ /* 0x0003e80000100a00 */
[----:B------:R-:W3:Y:S04]  /*15d70*/  LDL.LU.64 R248, [R1+0xd00] ;  /* 0x000d000001f87983 */ /* 0x000ee80000300a00 */
[----:B------:R4:W-:Y:S04]  /*15d80*/  LDGSTS.E [R83+0x1e400], desc[UR6][R146.64], !P2 ;  /* 0x1e40000092537fae */ /* 0x0009e8000d1a1006 */
[----:B------:R-:W3:Y:S04]  /*15d90*/  LDL.LU.64 R246, [R1+0xd28] ;  /* 0x000d280001f67983 */ /* 0x000ee80000300a00 */
[----:B------:R1:W-:Y:S01]  /*15da0*/  LDGSTS.E [R83+0x1e600], desc[UR6][R144.64], !P2 ;  /* 0x1e60000090537fae */ /* 0x0003e2000d1a1006 */
[----:B------:R-:W-:-:S03]  /*15db0*/  ISETP.GE.U32.AND P2, PT, R5, 0x7ffffe83, PT ;  /* 0x7ffffe830500780c */ /* 0x000fc60003f46070 */
[----:B------:R-:W3:Y:S01]  /*15dc0*/  LDL.LU.64 R234, [R1+0xd18] ;  /* 0x000d180001ea7983 */ /* 0x000ee20000300a00 */
[----:B----4-:R-:W-:Y:S01]  /*15dd0*/  IMAD.WIDE R146, R4, 0x4, R88 ;  /* 0x0000000404927825 */ /* 0x010fe200078e0258 */
[----:B------:R-:W-:-:S03]  /*15de0*/  SHF.L.U32 R5, R87, 0x7, RZ ;  /* 0x0000000757057819 */ /* 0x000fc600000006ff */
[C---:B-1----:R-:W-:Y:S02]  /*15df0*/  IMAD.WIDE R144, R4.reuse, 0x4, R242 ;  /* 0x0000000404907825 */ /* 0x042fe400078e02f2 */
[----:B------:R-:W4:Y:S04]  /*15e00*/  LDL.LU.64 R242, [R1+0xd08] ;  /* 0x000d080001f27983 */ /* 0x000f280000300a00 */
[----:B------:R1:W-:Y:S04]  /*15e10*/  STL.64 [R1+0xaa0], R146 ;  /* 0x000aa09201007387 */ /* 0x0003e80000100a00 */
[----:B------:R1:W-:Y:S01]  /*15e20*/  STL.64 [R1+0xab8], R144 ;  /* 0x000ab89001007387 */ /* 0x0003e20000100a00 */
[----:B------:R-:W-:-:S03]  /*15e30*/  IMAD.WIDE R86, R4, 0x4, R244 ;  /* 0x0000000404567825 */ /* 0x000fc600078e02f4 */
[----:B------:R-:W4:Y:S01]  /*15e40*/  LDL.LU.64 R244, [R1+0xcf8] ;  /* 0x000cf80001f47983 */ /* 0x000f220000300a00 */
[----:B------:R-:W-:Y:S01]  /*15e50*/  ISETP.GE.U32.AND P1, PT, R84, 0x7ffffe86, PT ;  /* 0x7ffffe865400780c */ /* 0x000fe20003f26070 */
[----:B------:R-:W-:-:S05]  /*15e60*/  IMAD.WIDE R88, R4, 0x4, R202 ;  /* 0x0000000404587825 */ /* 0x000fca00078e02ca */
[----:B------:R1:W-:Y:S01]  /*15e70*/  STL.64 [R1+0xac0], R88 ;  /* 0x000ac05801007387 */ /* 0x0003e20000100a00 */
[----:B------:R-:W-:-:S03]  /*15e80*/  VIADD R84, R85, 0xffffff03 ;  /* 0xffffff0355547836 */ /* 0x000fc60000000000 */
[----:B------:R3:W-:Y:S04]  /*15e90*/  STL.64 [R1+0xad0], R86 ;  /* 0x000ad05601007387 */ /* 0x0007e80000100a00 */
[----:B------:R-:W-:Y:S04]  /*15ea0*/  LDGSTS.E [R83+0x1e800], desc[UR6][R146.64], !P1 ;  /* 0x1e80000092537fae */ /* 0x000fe8000c9a1006 */
[----:B------:R-:W-:Y:S01]  /*15eb0*/  LDGSTS.E [R83+0x1ea00], desc[UR6][R144.64], !P1 ;  /* 0x1ea0000090537fae */ /* 0x000fe2000c9a1006 */
[----:B------:R-:W-:-:S03]  /*15ec0*/  ISETP.GE.U32.AND P4, PT, R84, 0x7ffffe84, PT ;  /* 0x7ffffe845400780c */ /* 0x000fc60003f86070 */
[----:B------:R1:W-:Y:S04]  /*15ed0*/  LDGSTS.E [R83+0x1ec00], desc[UR6][R88.64], !P6 ;  /* 0x1ec0000058537fae */ /* 0x0003e8000f1a1006 */
[----:B-1----:R-:W4:Y:S04]  /*15ee0*/  LDL.LU.64 R146, [R1+0x558] ;  /* 0x0005580001927983 */ /* 0x002f280000300a00 */
[----:B------:R3:W-:Y:S01]  /*15ef0*/  LDGSTS.E [R83+0x1ee00], desc[UR6][R86.64], !P6 ;  /* 0x1ee0000056537fae */ /* 0x0007e2000f1a1006 */
[----:B------:R-:W-:-:S05]  /*15f00*/  IMAD.WIDE R238, R4, 0x4, R238 ;  /* 0x0000000404ee7825 */ /* 0x000fca00078e02ee */
[----:B------:R1:W-:Y:S01]  /*15f10*/  STL.64 [R1+0xac8], R238 ;  /* 0x000ac8ee01007387 */ /* 0x0003e20000100a00 */
[----:B------:R-:W-:-:S03]  /*15f20*/  IMAD.WIDE R150, R4, 0x4, R240 ;  /* 0x0000000404967825 */ /* 0x000fc600078e02f0 */
[----:B------:R-:W4:Y:S01]  /*15f30*/  LDL.LU.64 R144, [R1+0x550] ;  /* 0x0005500001907983 */ /* 0x000f220000300a00 */
[----:B------:R-:W-:-:S03]  /*15f40*/  IMAD.WIDE R88, R5, 0x4, R250 ;  /* 0x0000000405587825 */ /* 0x000fc600078e02fa */
[----:B------:R1:W-:Y:S04]  /*15f50*/  STL.64 [R1+0xae0], R150 ;  /* 0x000ae09601007387 */ /* 0x0003e80000100a00 */
[----:B------:R-:W4:Y:S01]  /*15f60*/  LDL.LU.64 R240, [R1+0x520] ;  /* 0x0005200001f07983 */ /* 0x000f220000300a00 */
[----:B------:R-:W-:Y:S02]  /*15f70*/  VIADD R84, R228, 0xffffff01 ;  /* 0xffffff01e4547836 */ /* 0x000fe40000000000 */
[----:B------:R-:W-:Y:S01]  /*15f80*/  VIADD R85, R229, 0xffffff00 ;  /* 0xffffff00e5557836 */ /* 0x000fe20000000000 */
[----:B------:R-:W-:Y:S02]  /*15f90*/  LDGSTS.E [R83+0x1f000], desc[UR6][R238.64], !P4 ;  /* 0x1f000000ee537fae */ /* 0x000fe4000e1a1006 */
[----:B------:R-:W-:-:S02]  /*15fa0*/  ISETP.GE.U32.AND P1, PT, R84, 0x7ffffe82, PT ;  /* 0x7ffffe825400780c */ /* 0x000fc40003f26070 */
[----:B------:R-:W-:Y:S01]  /*15fb0*/  ISETP.GE.U32.AND P6, PT, R85, 0x7ffffe81, PT ;  /* 0x7ffffe815500780c */ /* 0x000fe20003fc6070 */
[----:B--2---:R-:W-:-:S05]  /*15fc0*/  IMAD.WIDE R230, R4, 0x4, R236 ;  /* 0x0000000404e67825 */ /* 0x004fca00078e02ec */
[----:B------:R-:W-:Y:S04]  /*15fd0*/  STL.64 [R1+0xb20], R230 ;  /* 0x000b20e601007387 */ /* 0x000fe80000100a00 */
[----:B------:R-:W2:Y:S04]  /*15fe0*/  LDL.LU.64 R236, [R1+0x4e0] ;  /* 0x0004e00001ec7983 */ /* 0x000ea80000300a00 */
[----:B------:R-:W2:Y:S04]  /*15ff0*/  LDL.LU.64 R154, [R1+0x4a0] ;  /* 0x0004a000019a7983 */ /* 0x000ea80000300a00 */
[----:B------:R-:W-:Y:S01]  /*16000*/  STL.64 [R1+0xb78], R88 ;  /* 0x000b785801007387 */ /* 0x000fe20000100a00 */
[----:B---3--:R-:W-:-:S04]  /*16010*/  IMAD.WIDE R86, R4, 0x4, R248 ;  /* 0x0000000404567825 */ /* 0x008fc800078e02f8 */
[----:B------:R-:W-:-:S05]  /*16020*/  IMAD.WIDE R232, R4, 0x4, R246 ;  /* 0x0000000404e87825 */ /* 0x000fca00078e02f6 */
[----:B------:R-:W-:Y:S01]  /*16030*/  LDGSTS.E [R83+0x1f200], desc[UR6][R232.64], !P4 ;  /* 0x1f200000e8537fae */ /* 0x000fe2000e1a1006 */
[----:B------:R-:W-:-:S03]  /*16040*/  IMAD.WIDE R198, R4, 0x4, R234 ;  /* 0x0000000404c67825 */ /* 0x000fc600078e02ea */
[----:B------:R-:W-:Y:S04]  /*16050*/  LDGSTS.E [R83+0x1f400], desc[UR6][R150.64], !P2 ;  /* 0x1f40000096537fae */ /* 0x000fe8000d1a1006 */
[----:B------:R-:W3:Y:S04]  /*16060*/  LDL.LU.64 R234, [R1+0x460] ;  /* 0x0004600001ea7983 */ /* 0x000ee80000300a00 */
[----:B------:R-:W-:Y:S01]  /*16070*/  STL.64 [R1+0xb40], R86 ;  /* 0x000b405601007387 */ /* 0x000fe20000100a00 */
[----:B----4-:R-:W-:-:S03]  /*16080*/  IMAD.WIDE R228, R4, 0x4, R242 ;  /* 0x0000000404e47825 */ /* 0x010fc600078e02f2 */
[----:B------:R-:W-:Y:S04]  /*16090*/  STL.64 [R1+0xab0], R232 ;  /* 0x000ab0e801007387 */ /* 0x000fe80000100a00 */
[----:B------:R-:W4:Y:S04]  /*160a0*/  LDL.LU.64 R148, [R1+0x420] ;  /* 0x0004200001947983 */ /* 0x000f280000300a00 */
[----:B------:R1:W-:Y:S04]  /*160b0*/  STL.64 [R1+0xad8], R198 ;  /* 0x000ad8c601007387 */ /* 0x0003e80000100a00 */
[----:B------:R-:W4:Y:S01]  /*160c0*/  LDL.LU.64 R202, [R1+0x3e0] ;  /* 0x0003e00001ca7983 */ /* 0x000f220000300a00 */
[----:B------:R-:W-:-:S03]  /*160d0*/  IMAD.WIDE R84, R4, 0x4, R244 ;  /* 0x0000000404547825 */ /* 0x000fc600078e02f4 */
[----:B------:R-:W4:Y:S04]  /*160e0*/  LDL.LU.64 R242, [R1+0x3a0] ;  /* 0x0003a00001f27983 */ /* 0x000f280000300a00 */
[----:B------:R1:W-:Y:S04]  /*160f0*/  STL.64 [R1+0xae8], R228 ;  /* 0x000ae8e401007387 */ /* 0x0003e80000100a00 */
[----:B------:R-:W4:Y:S04]  /*16100*/  LDL.LU.64 R152, [R1+0x360] ;  /* 0x0003600001987983 */ /* 0x000f280000300a00 */
[----:B------:R-:W4:Y:S04]  /*16110*/  LDL.LU.64 R244, [R1+0x320] ;  /* 0x0003200001f47983 */ /* 0x000f280000300a00 */
[----:B------:R2:W-:Y:S04]  /*16120*/  STL.64 [R1+0xb28], R84 ;  /* 0x000b285401007387 */ /* 0x0005e80000100a00 */
[----:B-1----:R-:W4:Y:S04]  /*16130*/  LDL.LU.64 R238, [R1+0x2e0] ;  /* 0x0002e00001ee7983 */ /* 0x002f280000300a00 */
[----:B------:R-:W4:Y:S04]  /*16140*/  LDL.LU.64 R150, [R1+0x2a0] ;  /* 0x0002a00001967983 */ /* 0x000f280000300a00 */
[----:B------:R-:W-:Y:S01]  /*16150*/  LDGSTS.E [R83+0x1f600], desc[UR6][R198.64], !P2 ;  /* 0x1f600000c6537fae */ /* 0x000fe2000d1a1006 */
[----:B------:R-:W-:-:S03]  /*16160*/  IMAD.WIDE R146, R5, 0x4, R146 ;  /* 0x0000000405927825 */ /* 0x000fc600078e0292 */
[----:B------:R-:W-:Y:S04]  /*16170*/  LDGSTS.E [R83+0x1f800], desc[UR6][R230.64], !P1 ;  /* 0x1f800000e6537fae */ /* 0x000fe8000c9a1006 */
[----:B------:R-:W-:Y:S04]  /*16180*/  LDGSTS.E [R83+0x1fa00], desc[UR6][R228.64], !P1 ;  /* 0x1fa00000e4537fae */ /* 0x000fe8000c9a1006 */
[----:B------:R-:W4:Y:S04]  /*16190*/  LDL.LU.64 R198, [R1+0x260] ;  /* 0x0002600001c67983 */ /* 0x000f280000300a00 */
[----:B------:R-:W4:Y:S04]  /*161a0*/  LDL.LU.64 R250, [R1+0x220] ;  /* 0x0002200001fa7983 */ /* 0x000f280000300a00 */
[----:B------:R-:W4:Y:S04]  /*161b0*/  LDL.LU.64 R248, [R1+0x1e0] ;  /* 0x0001e00001f87983 */ /* 0x000f280000300a00 */
[----:B------:R-:W4:Y:S01]  /*161c0*/  LDL.LU.64 R246, [R1+0x1a0] ;  /* 0x0001a00001f67983 */ /* 0x000f220000300a00 */
[----:B------:R-:W-:-:S04]  /*161d0*/  IMAD.WIDE R240, R5, 0x4, R240 ;  /* 0x0000000405f07825 */ /* 0x000fc800078e02f0 */
[C---:B------:R-:W-:Y:S01]  /*161e0*/  IMAD.WIDE R144, R5.reuse, 0x4, R144 ;  /* 0x0000000405907825 */ /* 0x040fe200078e0290 */
[----:B------:R-:W-:Y:S04]  /*161f0*/  STL.64 [R1+0xb38], R146 ;  /* 0x000b389201007387 */ /* 0x000fe80000100a00 */
[----:B------:R-:W-:Y:S04]  /*16200*/  STL.64 [R1+0xbb0], R240 ;  /* 0x000bb0f001007387 */ /* 0x000fe80000100a00 */
[----:B------:R-:W-:Y:S04]  /*16210*/  STL.64 [R1+0xb70], R144 ;  /* 0x000b709001007387 */ /* 0x000fe80000100a00 */
[----:B------:R-:W-:Y:S04]  /*16220*/  LDGSTS.E [R83+0x1fc00], desc[UR6][R86.64], !P6 ;  /* 0x1fc0000056537fae */ /* 0x000fe8000f1a1006 */
[----:B------:R1:W-:Y:S04]  /*16230*/  LDGSTS.E [R83+0x1fe00], desc[UR6][R84.64], !P6 ;  /* 0x1fe0000054537fae */ /* 0x0003e8000f1a1006 */
[----:B------:R-:W0:Y:S04]  /*16240*/  LDGDEPBAR ;  /* 0x00000000000079af */ /* 0x000e280000000000 */
[----:B------:R2:W-:Y:S04]  /*16250*/  LDGSTS.E [R201+0x30000], desc[UR6][R88.64], P3 ;  /* 0x3000000058c97fae */ /* 0x0005e800099a1006 */
[----:B------:R-:W-:Y:S01]  /*16260*/  LDGSTS.E [R201+0x30400], desc[UR6][R240.64], P3 ;  /* 0x30400000f0c97fae */ /* 0x000fe200099a1006 */
[----:B-1----:R-:W1:Y:S01]  /*16270*/  LDC R83, c[0x0][0x3a0] ;  /* 0x0000e800ff537b82 */ /* 0x002e620000000800 */
[----:B--2---:R-:W-:-:S04]  /*16280*/  IMAD.WIDE R236, R5, 0x4, R236 ;  /* 0x0000000405ec7825 */ /* 0x004fc800078e02ec */
[C---:B------:R-:W-:Y:S01]  /*16290*/  IMAD.WIDE R154, R5.reuse, 0x4, R154 ;  /* 0x00000004059a7825 */ /* 0x040fe200078e029a */
[----:B------:R2:W-:Y:S04]  /*162a0*/  STL.64 [R1+0xbf0], R236 ;  /* 0x000bf0ec01007387 */ /* 0x0005e80000100a00 */
[----:B------:R1:W-:Y:S04]  /*162b0*/  STL.64 [R1+0xc30], R154 ;  /* 0x000c309a01007387 */ /* 0x0003e80000100a00 */
[----:B------:R1:W-:Y:S04]  /*162c0*/  LDGSTS.E [R201+0x30800], desc[UR6][R236.64], P3 ;  /* 0x30800000ecc97fae */ /* 0x0003e800099a1006 */
[----:B------:R1:W-:Y:S01]  /*162d0*/  LDGSTS.E [R201+0x30c00], desc[UR6][R154.64], P3 ;  /* 0x30c000009ac97fae */ /* 0x0003e200099a1006 */
[----:B---3--:R-:W-:-:S05]  /*162e0*/  IMAD.WIDE R234, R5, 0x4, R234 ;  /* 0x0000000405ea7825 */ /* 0x008fca00078e02ea */
[----:B------:R3:W-:Y:S04]  /*162f0*/  STL.64 [R1+0xc70], R234 ;  /* 0x000c70ea01007387 */ /* 0x0007e80000100a00 */
[----:B------:R1:W-:Y:S01]  /*16300*/  LDGSTS.E [R201+0x31000], desc[UR6][R234.64], P3 ;  /* 0x31000000eac97fae */ /* 0x0003e200099a1006 */
[----:B----4-:R-:W-:-:S04]  /*16310*/  IMAD.WIDE R148, R5, 0x4, R148 ;  /* 0x0000000405947825 */ /* 0x010fc800078e0294 */
[C---:B------:R-:W-:Y:S01]  /*16320*/  IMAD.WIDE R202, R5.reuse, 0x4, R202 ;  /* 0x0000000405ca7825 */ /* 0x040fe200078e02ca */
[----:B------:R4:W-:Y:S03]  /*16330*/  STL.64 [R1+0xcb0], R148 ;  /* 0x000cb09401007387 */ /* 0x0009e60000100a00 */
        /* <DEDUP_REMOVED lines=9> */
[----:B------:R1:W-:Y:S04]  /*163d0*/  STL.64 [R1+0xde0], R238 ;  /* 0x000de0ee01007387 */ /* 0x0003e80000100a00 */
[----:B------:R1:W-:Y:S04]  /*163e0*/  STL.64 [R1+0xe08], R232 ;  /* 0x000e08e801007387 */ /* 0x0003e80000100a00 */
[----:B------:R1:W-:Y:S04]  /*163f0*/  LDGSTS.E [R201+0x31400], desc[UR6][R148.64], P3 ;  /* 0x3140000094c97fae */ /* 0x0003e800099a1006 */
[----:B------:R1:W-:Y:S01]  /*16400*/  LDGSTS.E [R201+0x31800], desc[UR6][R202.64], P3 ;  /* 0x31800000cac97fae */ /* 0x0003e200099a1006 */
[----:B------:R-:W-:-:S03]  /*16410*/  IMAD.WIDE R230, R5, 0x4, R198 ;  /* 0x0000000405e67825 */ /* 0x000fc600078e02c6 */
[----:B------:R1:W-:Y:S01]  /*16420*/  LDGSTS.E [R201+0x31c00], desc[UR6][R242.64], P3 ;  /* 0x31c00000f2c97fae */ /* 0x0003e200099a1006 */
[----:B------:R-:W-:-:S03]  /*16430*/  IMAD.WIDE R228, R5, 0x4, R250 ;  /* 0x0000000405e47825 */ /* 0x000fc600078e02fa */
[----:B------:R1:W-:Y:S01]  /*16440*/  STL.64 [R1+0xe28], R230 ;  /* 0x000e28e601007387 */ /* 0x0003e20000100a00 */
[----:B------:R-:W-:-:S03]  /*16450*/  IMAD.WIDE R86, R5, 0x4, R248 ;  /* 0x0000000405567825 */ /* 0x000fc600078e02f8 */
[----:B------:R1:W-:Y:S01]  /*16460*/  STL.64 [R1+0xe40], R228 ;  /* 0x000e40e401007387 */ /* 0x0003e20000100a00 */
[----:B------:R-:W-:-:S03]  /*16470*/  IMAD.WIDE R84, R5, 0x4, R246 ;  /* 0x0000000405547825 */ /* 0x000fc600078e02f6 */
[----:B------:R1:W-:Y:S04]  /*16480*/  STL.64 [R1+0xe50], R86 ;  /* 0x000e505601007387 */ /* 0x0003e80000100a00 */
[----:B------:R-:W4:Y:S04]  /*16490*/  LDL.LU.64 R88, [R1+0x548] ;  /* 0x0005480001587983 */ /* 0x000f280000300a00 */
[----:B------:R1:W-:Y:S04]  /*164a0*/  STL.64 [R1+0xe58], R84 ;  /* 0x000e585401007387 */ /* 0x0003e80000100a00 */
[----:B------:R-:W4:Y:S04]  /*164b0*/  LDL.LU.64 R246, [R1+0x518] ;  /* 0x0005180001f67983 */ /* 0x000f280000300a00 */
[----:B------:R-:W4:Y:S04]  /*164c0*/  LDL.LU.64 R150, [R1+0x4d8] ;  /* 0x0004d80001967983 */ /* 0x000f280000300a00 */
[----:B------:R-:W4:Y:S04]  /*164d0*/  LDL.LU.64 R198, [R1+0x498] ;  /* 0x0004980001c67983 */ /* 0x000f280000300a00 */
[----:B--2---:R-:W2:Y:S04]  /*164e0*/  LDL.LU.64 R236, [R1+0x458] ;  /* 0x0004580001ec7983 */ /* 0x004ea80000300a00 */
[----:B-1----:R-:W2:Y:S04]  /*164f0*/  LDL.LU.64 R154, [R1+0x418] ;  /* 0x00041800019a7983 */ /* 0x002ea80000300a00 */
[----:B------:R-:W2:Y:S04]  /*16500*/  LDL.LU.64 R240, [R1+0x3d8] ;  /* 0x0003d80001f07983 */ /* 0x000ea80000300a00 */
[----:B---3--:R-:W3:Y:S04]  /*16510*/  LDL.LU.64 R234, [R1+0x398] ;  /* 0x0003980001ea7983 */ /* 0x008ee80000300a00 */
[----:B----4-:R-:W4:Y:S04]  /*16520*/  LDL.LU.64 R148, [R1+0x358] ;  /* 0x0003580001947983 */ /* 0x010f280000300a00 */
[----:B------:R-:W4:Y:S04]  /*16530*/  LDL.LU.64 R202, [R1+0x318] ;  /* 0x0003180001ca7983 */ /* 0x000f280000300a00 */
[----:B------:R-:W4:Y:S04]  /*16540*/  LDL.LU.64 R242, [R1+0x2d8] ;  /* 0x0002d80001f27983 */ /* 0x000f280000300a00 */
[----:B------:R-:W-:Y:S04]  /*16550*/  LDGSTS.E [R201+0x32000], desc[UR6][R152.64], P3 ;  /* 0x3200000098c97fae */ /* 0x000fe800099a1006 */
[----:B------:R-:W-:Y:S04]  /*16560*/  LDGSTS.E [R201+0x32400], desc[UR6][R244.64], P3 ;  /* 0x32400000f4c97fae */ /* 0x000fe800099a1006 */
[----:B------:R-:W-:Y:S04]  /*16570*/  LDGSTS.E [R201+0x32800], desc[UR6][R238.64], P3 ;  /* 0x32800000eec97fae */ /* 0x000fe800099a1006 */
[----:B------:R-:W4:Y:S04]  /*16580*/  LDL.LU.64 R152, [R1+0x298] ;  /* 0x0002980001987983 */ /* 0x000f280000300a00 */
[----:B------:R-:W4:Y:S04]  /*16590*/  LDL.LU.64 R250, [R1+0x258] ;  /* 0x0002580001fa7983 */ /* 0x000f280000300a00 */
[----:B------:R-:W4:Y:S04]  /*165a0*/  LDL.LU.64 R248, [R1+0x218] ;  /* 0x0002180001f87983 */ /* 0x000f280000300a00 */
[----:B------:R-:W4:Y:S04]  /*165b0*/  LDL.LU.64 R244, [R1+0x1d8] ;  /* 0x0001d80001f47983 */ /* 0x000f280000300a00 */
[----:B------:R-:W4:Y:S04]  /*165c0*/  LDL.LU.64 R238, [R1+0x198] ;  /* 0x0001980001ee7983 */ /* 0x000f280000300a00 */
[----:B------:R1:W-:Y:S04]  /*165d0*/  LDGSTS.E [R201+0x32c00], desc[UR6][R232.64], P3 ;  /* 0x32c00000e8c97fae */ /* 0x0003e800099a1006 */
[----:B------:R1:W-:Y:S04]  /*165e0*/  LDGSTS.E [R201+0x33000], desc[UR6][R230.64], P3 ;  /* 0x33000000e6c97fae */ /* 0x0003e800099a1006 */
[----:B------:R1:W-:Y:S04]  /*165f0*/  LDGSTS.E [R201+0x33400], desc[UR6][R228.64], P3 ;  /* 0x33400000e4c97fae */ /* 0x0003e800099a1006 */
[----:B------:R1:W-:Y:S04]  /*16600*/  LDGSTS.E [R201+0x33800], desc[UR6][R86.64], P3 ;  /* 0x3380000056c97fae */ /* 0x0003e800099a1006 */
[----:B------:R1:W-:Y:S04]  /*16610*/  LDGSTS.E [R201+0x33c00], desc[UR6][R84.64], P3 ;  /* 0x33c0000054c97fae */ /* 0x0003e800099a1006 */
[----:B------:R1:W-:Y:S01]  /*16620*/  LDGSTS.E [R80+0x30080], desc[UR6][R146.64], P3 ;  /* 0x3008000092507fae */ /* 0x0003e200099a1006 */
[----:B------:R-:W-:-:S04]  /*16630*/  IMAD.WIDE R88, R5, 0x4, R88 ;  /* 0x0000000405587825 */ /* 0x000fc800078e0258 */
[C---:B------:R-:W-:Y:S01]  /*16640*/  IMAD.WIDE R246, R5.reuse, 0x4, R246 ;  /* 0x0000000405f67825 */ /* 0x040fe200078e02f6 */
[----:B------:R-:W-:Y:S03]  /*16650*/  STL.64 [R1+0xa88], R88 ;  /* 0x000a885801007387 */ /* 0x000fe60000100a00 */
[C---:B------:R-:W-:Y:S01]  /*16660*/  IMAD.WIDE R150, R5.reuse, 0x4, R150 ;  /* 0x0000000405967825 */ /* 0x040fe200078e0296 */
[----:B------:R-:W-:Y:S03]  /*16670*/  STL.64 [R1+0xb18], R246 ;  /* 0x000b18f601007387 */ /* 0x000fe60000100a00 */
[C---:B------:R-:W-:Y:S01]  /*16680*/  IMAD.WIDE R198, R5.reuse, 0x4, R198 ;  /* 0x0000000405c67825 */ /* 0x040fe200078e02c6 */
[----:B------:R1:W-:Y:S03]  /*16690*/  STL.64 [R1+0xba8], R150 ;  /* 0x000ba89601007387 */ /* 0x0003e60000100a00 */
[C---:B--2---:R-:W-:Y:S01]  /*166a0*/  IMAD.WIDE R236, R5.reuse, 0x4, R236 ;  /* 0x0000000405ec7825 */ /* 0x044fe200078e02ec */
[----:B------:R2:W-:Y:S03]  /*166b0*/  STL.64 [R1+0xbe8], R198 ;  /* 0x000be8c601007387 */ /* 0x0005e60000100a00 */
[C---:B------:R-:W-:Y:S01]  /*166c0*/  IMAD.WIDE R154, R5.reuse, 0x4, R154 ;  /* 0x00000004059a7825 */ /* 0x040fe200078e029a */
[----:B------:R1:W-:Y:S03]  /*166d0*/  STL.64 [R1+0xc28], R236 ;  /* 0x000c28ec01007387 */ /* 0x0003e60000100a00 */
[C---:B------:R-:W-:Y:S01]  /*166e0*/  IMAD.WIDE R240, R5.reuse, 0x4, R240 ;  /* 0x0000000405f07825 */ /* 0x040fe200078e02f0 */
[----:B------:R1:W-:Y:S03]  /*166f0*/  STL.64 [R1+0xc68], R154 ;  /* 0x000c689a01007387 */ /* 0x0003e60000100a00 */
[C---:B---3--:R-:W-:Y:S01]  /*16700*/  IMAD.WIDE R234, R5.reuse, 0x4, R234 ;  /* 0x0000000405ea7825 */ /* 0x048fe200078e02ea */
[----:B------:R3:W-:Y:S03]  /*16710*/  STL.64 [R1+0xca8], R240 ;  /* 0x000ca8f001007387 */ /* 0x0007e60000100a00 */
[C---:B----4-:R-:W-:Y:S01]  /*16720*/  IMAD.WIDE R148, R5.reuse, 0x4, R148 ;  /* 0x0000000405947825 */ /* 0x050fe200078e0294 */
[----:B------:R4:W-:Y:S03]  /*16730*/  STL.64 [R1+0xce8], R234 ;  /* 0x000ce8ea01007387 */ /* 0x0009e60000100a00 */
[C---:B------:R-:W-:Y:S01]  /*16740*/  IMAD.WIDE R202, R5.reuse, 0x4, R202 ;  /* 0x0000000405ca7825 */ /* 0x040fe200078e02ca */
[----:B------:R1:W-:Y:S03]  /*16750*/  STL.64 [R1+0xd28], R148 ;  /* 0x000d289401007387 */ /* 0x0003e60000100a00 */
[C---:B------:R-:W-:Y:S01]  /*16760*/  IMAD.WIDE R242, R5.reuse, 0x4, R242 ;  /* 0x0000000405f27825 */ /* 0x040fe200078e02f2 */
[----:B------:R1:W-:Y:S04]  /*16770*/  STL.64 [R1+0xd68], R202 ;  /* 0x000d68ca01007387 */ /* 0x0003e80000100a00 */
[----:B------:R2:W-:Y:S04]  /*16780*/  STL.64 [R1+0xda8], R242 ;  /* 0x000da8f201007387 */ /* 0x0005e80000100a00 */
[----:B------:R-:W-:Y:S04]  /*16790*/  LDGSTS.E [R80+0x30480], desc[UR6][R246.64], P3 ;  /* 0x30480000f6507fae */ /* 0x000fe800099a1006 */
[----:B------:R2:W-:Y:S01]  /*167a0*/  LDGSTS.E [R80+0x30880], desc[UR6][R150.64], P3 ;  /* 0x3088000096507fae */ /* 0x0005e200099a1006 */
[----:B-1----:R-:W-:-:S03]  /*167b0*/  IMAD.WIDE R232, R5, 0x4, R152 ;  /* 0x0000000405e87825 */ /* 0x002fc600078e0298 */
[----:B------:R1:W-:Y:S01]  /*167c0*/  LDGSTS.E [R80+0x30c80], desc[UR6][R198.64], P3 ;  /* 0x30c80000c6507fae */ /* 0x0003e200099a1006 */
[----:B------:R-:W-:-:S03]  /*167d0*/  IMAD.WIDE R230, R5, 0x4, R250 ;  /* 0x0000000405e67825 */ /* 0x000fc600078e02fa */
[----:B------:R1:W-:Y:S01]  /*167e0*/  STL.64 [R1+0xdd8], R232 ;  /* 0x000dd8e801007387 */ /* 0x0003e20000100a00 */
[----:B------:R-:W-:-:S03]  /*167f0*/  IMAD.WIDE R228, R5, 0x4, R248 ;  /* 0x0000000405e47825 */ /* 0x000fc600078e02f8 */
[----:B------:R1:W-:Y:S01]  /*16800*/  STL.64 [R1+0xe00], R230 ;  /* 0x000e00e601007387 */ /* 0x0003e20000100a00 */
[----:B------:R-:W-:-:S03]  /*16810*/  IMAD.WIDE R86, R5, 0x4, R244 ;  /* 0x0000000405567825 */ /* 0x000fc600078e02f4 */
[----:B------:R1:W-:Y:S01]  /*16820*/  STL.64 [R1+0xe20], R228 ;  /* 0x000e20e401007387 */ /* 0x0003e20000100a00 */
[----:B------:R-:W-:-:S03]  /*16830*/  IMAD.WIDE R84, R5, 0x4, R238 ;  /* 0x0000000405547825 */ /* 0x000fc600078e02ee */
[----:B------:R-:W4:Y:S04]  /*16840*/  LDL.LU.64 R152, [R1+0x540] ;  /* 0x0005400001987983 */ /* 0x000f280000300a00 */
[----:B------:R1:W-:Y:S04]  /*16850*/  STL.64 [R1+0xe38], R86 ;  /* 0x000e385601007387 */ /* 0x0003e80000100a00 */
[----:B------:R-:W4:Y:S04]  /*16860*/  LDL.LU.64 R244, [R1+0x510] ;  /* 0x0005100001f47983 */ /* 0x000f280000300a00 */
[----:B------:R1:W-:Y:S04]  /*16870*/  STL.64 [R1+0xe48], R84 ;  /* 0x000e485401007387 */ /* 0x0003e80000100a00 */
[----:B------:R-:W4:Y:S04]  /*16880*/  LDL.LU.64 R146, [R1+0x4d0] ;  /* 0x0004d00001927983 */ /* 0x000f280000300a00 */
[----:B------:R-:W4:Y:S04]  /*16890*/  LDL.LU.64 R238, [R1+0x490] ;  /* 0x0004900001ee7983 */ /* 0x000f280000300a00 */
[----:B------:R-:W4:Y:S04]  /*168a0*/  LDL.LU.64 R150, [R1+0x450] ;  /* 0x0004500001967983 */ /* 0x000f280000300a00 */
[----:B--2---:R-:W1:Y:S04]  /*168b0*/  LDL.LU.64 R198, [R1+0x410] ;  /* 0x0004100001c67983 */ /* 0x004e680000300a00 */
[----:B------:R2:W-:Y:S04]  /*168c0*/  LDGSTS.E [R80+0x31080], desc[UR6][R236.64], P3 ;  /* 0x31080000ec507fae */ /* 0x0005e800099a1006 */
[----:B------:R-:W2:Y:S04]  /*168d0*/  LDL.LU.64 R246, [R1+0x3d0] ;  /* 0x0003d00001f67983 */ /* 0x000ea80000300a00 */
[----:B------:R1:W-:Y:S04]  /*168e0*/  LDGSTS.E [R80+0x31480], desc[UR6][R154.64], P3 ;  /* 0x314800009a507fae */ /* 0x0003e800099a1006 */
[----:B------:R-:W2:Y:S04]  /*168f0*/  LDL.LU.64 R236, [R1+0x390] ;  /* 0x0003900001ec7983 */ /* 0x000ea80000300a00 */
[----:B------:R1:W-:Y:S04]  /*16900*/  LDGSTS.E [R80+0x31880], desc[UR6][R240.64], P3 ;  /* 0x31880000f0507fae */ /* 0x0003e800099a1006 */
[----:B------:R-:W2:Y:S04]  /*16910*/  LDL.LU.64 R154, [R1+0x350] ;  /* 0x00035000019a7983 */ /* 0x000ea80000300a00 */
[----:B------:R1:W-:Y:S04]  /*16920*/  LDGSTS.E [R80+0x31c80], desc[UR6][R234.64], P3 ;  /* 0x31c80000ea507fae */ /* 0x0003e800099a1006 */
[----:B---3--:R-:W3:Y:S04]  /*16930*/  LDL.LU.64 R240, [R1+0x310] ;  /* 0x0003100001f07983 */ /* 0x008ee80000300a00 */
[----:B------:R-:W-:Y:S04]  /*16940*/  LDGSTS.E [R80+0x32080], desc[UR6][R148.64], P3 ;  /* 0x3208000094507fae */ /* 0x000fe800099a1006 */
[----:B----4-:R-:W4:Y:S04]  /*16950*/  LDL.LU.64 R234, [R1+0x2d0] ;  /* 0x0002d00001ea7983 */ /* 0x010f280000300a00 */
[----:B------:R-:W-:Y:S04]  /*16960*/  LDGSTS.E [R80+0x32480], desc[UR6][R202.64], P3 ;  /* 0x32480000ca507fae */ /* 0x000fe800099a1006 */
[----:B------:R-:W4:Y:S04]  /*16970*/  LDL.LU.64 R148, [R1+0x290] ;  /* 0x0002900001947983 */ /* 0x000f280000300a00 */
[----:B------:R-:W-:Y:S04]  /*16980*/  LDGSTS.E [R80+0x32880], desc[UR6][R242.64], P3 ;  /* 0x32880000f2507fae */ /* 0x000fe800099a1006 */
        /* <DEDUP_REMOVED lines=17> */
[C---:B------:R-:W-:Y:S01]  /*16aa0*/  IMAD.WIDE R150, R5.reuse, 0x4, R150 ;  /* 0x0000000405967825 */ /* 0x040fe200078e0296 */
[----:B------:R2:W-:Y:S03]  /*16ab0*/  STL.64 [R1+0xba0], R238 ;  /* 0x000ba0ee01007387 */ /* 0x0005e60000100a00 */
[C---:B-1----:R-:W-:Y:S01]  /*16ac0*/  IMAD.WIDE R198, R5.reuse, 0x4, R198 ;  /* 0x0000000405c67825 */ /* 0x042fe200078e02c6 */
        /* <DEDUP_REMOVED lines=20> */
[----:B------:R-:W-:Y:S04]  /*16c10*/  LDGSTS.E [R0+0x30500], desc[UR6][R244.64], P3 ;  /* 0x30500000f4007fae */ /* 0x000fe800099a1006 */
[----:B------:R-:W4:Y:S04]  /*16c20*/  LDL.LU.64 R242, [R1+0x538] ;  /* 0x0005380001f27983 */ /* 0x000f280000300a00 */
[----:B------:R1:W-:Y:S04]  /*16c30*/  STL.64 [R1+0xe18], R86 ;  /* 0x000e185601007387 */ /* 0x0003e80000100a00 */
[----:B------:R-:W4:Y:S04]  /*16c40*/  LDL.LU.64 R202, [R1+0x508] ;  /* 0x0005080001ca7983 */ /* 0x000f280000300a00 */
[----:B------:R1:W-:Y:S04]  /*16c50*/  STL.64 [R1+0xe30], R84 ;  /* 0x000e305401007387 */ /* 0x0003e80000100a00 */
[----:B------:R-:W4:Y:S04]  /*16c60*/  LDL.LU.64 R148, [R1+0x4c8] ;  /* 0x0004c80001947983 */ /* 0x000f280000300a00 */
[----:B------:R-:W4:Y:S04]  /*16c70*/  LDL.LU.64 R144, [R1+0x488] ;  /* 0x0004880001907983 */ /* 0x000f280000300a00 */
[----:B------:R1:W-:Y:S04]  /*16c80*/  LDGSTS.E [R0+0x30900], desc[UR6][R146.64], P3 ;  /* 0x3090000092007fae */ /* 0x0003e800099a1006 */
[----:B------:R1:W-:Y:S04]  /*16c90*/  LDGSTS.E [R0+0x30d00], desc[UR6][R238.64], P3 ;  /* 0x30d00000ee007fae */ /* 0x0003e800099a1006 */
[----:B------:R1:W-:Y:S04]  /*16ca0*/  LDGSTS.E [R0+0x31100], desc[UR6][R150.64], P3 ;  /* 0x3110000096007fae */ /* 0x0003e800099a1006 */
[----:B------:R-:W4:Y:S04]  /*16cb0*/  LDL.LU.64 R146, [R1+0x448] ;  /* 0x0004480001927983 */ /* 0x000f280000300a00 */
[----:B------:R-:W4:Y:S04]  /*16cc0*/  LDL.LU.64 R244, [R1+0x408] ;  /* 0x0004080001f47983 */ /* 0x000f280000300a00 */
[----:B------:R-:W4:Y:S04]  /*16cd0*/  LDL.LU.64 R238, [R1+0x3c8] ;  /* 0x0003c80001ee7983 */ /* 0x000f280000300a00 */
[----:B-1----:R-:W4:Y:S04]  /*16ce0*/  LDL.LU.64 R150, [R1+0x388] ;  /* 0x0003880001967983 */ /* 0x002f280000300a00 */
[----:B------:R1:W-:Y:S04]  /*16cf0*/  LDGSTS.E [R0+0x31500], desc[UR6][R198.64], P3 ;  /* 0x31500000c6007fae */ /* 0x0003e800099a1006 */
[----:B------:R1:W-:Y:S04]  /*16d00*/  LDGSTS.E [R0+0x31900], desc[UR6][R246.64], P3 ;  /* 0x31900000f6007fae */ /* 0x0003e800099a1006 */
[----:B------:R1:W-:Y:S04]  /*16d10*/  LDGSTS.E [R0+0x31d00], desc[UR6][R236.64], P3 ;  /* 0x31d00000ec007fae */ /* 0x0003e800099a1006 */
[----:B--2---:R-:W1:Y:S04]  /*16d20*/  LDL.LU.64 R198, [R1+0x348] ;  /* 0x0003480001c67983 */ /* 0x004e680000300a00 */
[----:B------:R-:W2:Y:S04]  /*16d30*/  LDL.LU.64 R246, [R1+0x308] ;  /* 0x0003080001f67983 */ /* 0x000ea80000300a00 */
[----:B------:R-:W2:Y:S04]  /*16d40*/  LDL.LU.64 R236, [R1+0x2c8] ;  /* 0x0002c80001ec7983 */ /* 0x000ea80000300a00 */
[----:B------:R-:W-:Y:S04]  /*16d50*/  LDGSTS.E [R0+0x32100], desc[UR6][R154.64], P3 ;  /* 0x321000009a007fae */ /* 0x000fe800099a1006 */
[----:B------:R-:W-:Y:S04]  /*16d60*/  LDGSTS.E [R0+0x32500], desc[UR6][R240.64], P3 ;  /* 0x32500000f0007fae */ /* 0x000fe800099a1006 */
[----:B------:R-:W-:Y:S04]  /*16d70*/  LDGSTS.E [R0+0x32900], desc[UR6][R234.64], P3 ;  /* 0x32900000ea007fae */ /* 0x000fe800099a1006 */
[----:B---3--:R-:W3:Y:S04]  /*16d80*/  LDL.LU.64 R154, [R1+0x288] ;  /* 0x00028800019a7983 */ /* 0x008ee80000300a00 */
[----:B------:R-:W3:Y:S04]  /*16d90*/  LDL.LU.64 R250, [R1+0x248] ;  /* 0x0002480001fa7983 */ /* 0x000ee80000300a00 */
[----:B------:R-:W3:Y:S04]  /*16da0*/  LDL.LU.64 R248, [R1+0x208] ;  /* 0x0002080001f87983 */ /* 0x000ee80000300a00 */
[----:B----4-:R-:W4:Y:S04]  /*16db0*/  LDL.LU.64 R240, [R1+0x1c8] ;  /* 0x0001c80001f07983 */ /* 0x010f280000300a00 */
        /* <DEDUP_REMOVED lines=11> */
[----:B------:R1:W-:Y:S03]  /*16e70*/  STL.64 [R1+0xa20], R202 ;  /* 0x000a20ca01007387 */ /* 0x0003e60000100a00 */
[C---:B------:R-:W-:Y:S01]  /*16e80*/  IMAD.WIDE R144, R5.reuse, 0x4, R144 ;  /* 0x0000000405907825 */ /* 0x040fe200078e0290 */
[----:B------:R-:W-:Y:S04]  /*16e90*/  STL.64 [R1+0xa50], R148 ;  /* 0x000a509401007387 */ /* 0x000fe80000100a00 */
[----:B------:R1:W-:Y:S04]  /*16ea0*/  STL.64 [R1+0xb08], R144 ;  /* 0x000b089001007387 */ /* 0x0003e80000100a00 */
[----:B------:R1:W-:Y:S04]  /*16eb0*/  LDGSTS.E [R197+0x30580], desc[UR6][R202.64], P3 ;  /* 0x30580000cac57fae */ /* 0x0003e800099a1006 */
[----:B------:R-:W-:Y:S01]  /*16ec0*/  LDGSTS.E [R197+0x30980], desc[UR6][R148.64], P3 ;  /* 0x3098000094c57fae */ /* 0x000fe200099a1006 */
        /* <DEDUP_REMOVED lines=8> */
[----:B------:R2:W-:Y:S04]  /*16f50*/  STL.64 [R1+0xc58], R150 ;  /* 0x000c589601007387 */ /* 0x0005e80000100a00 */
[----:B------:R2:W-:Y:S04]  /*16f60*/  LDGSTS.E [R197+0x31180], desc[UR6][R146.64], P3 ;  /* 0x3118000092c57fae */ /* 0x0005e800099a1006 */
[----:B------:R3:W-:Y:S01]  /*16f70*/  LDGSTS.E [R197+0x31580], desc[UR6][R244.64], P3 ;  /* 0x31580000f4c57fae */ /* 0x0007e200099a1006 */
[----:B-1----:R-:W-:-:S03]  /*16f80*/  IMAD.WIDE R198, R5, 0x4, R198 ;  /* 0x0000000405c67825 */ /* 0x002fc600078e02c6 */
[----:B------:R1:W-:Y:S01]  /*16f90*/  LDGSTS.E [R197+0x31980], desc[UR6][R238.64], P3 ;  /* 0x31980000eec57fae */ /* 0x0003e200099a1006 */
[----:B--2---:R-:W-:-:S03]  /*16fa0*/  IMAD.WIDE R246, R5, 0x4, R246 ;  /* 0x0000000405f67825 */ /* 0x004fc600078e02f6 */
[----:B------:R2:W-:Y:S01]  /*16fb0*/  STL.64 [R1+0xc98], R198 ;  /* 0x000c98c601007387 */ /* 0x0005e20000100a00 */
[----:B------:R-:W-:-:S03]  /*16fc0*/  IMAD.WIDE R236, R5, 0x4, R236 ;  /* 0x0000000405ec7825 */ /* 0x000fc600078e02ec */
[----:B------:R1:W-:Y:S04]  /*16fd0*/  STL.64 [R1+0xcd8], R246 ;  /* 0x000cd8f601007387 */ /* 0x0003e80000100a00 */
[----:B------:R1:W-:Y:S04]  /*16fe0*/  STL.64 [R1+0xd18], R236 ;  /* 0x000d18ec01007387 */ /* 0x0003e80000100a00 */
[----:B------:R-:W-:Y:S04]  /*16ff0*/  LDGSTS.E [R197+0x31d80], desc[UR6][R150.64], P3 ;  /* 0x31d8000096c57fae */ /* 0x000fe800099a1006 */
[----:B------:R-:W-:Y:S01]  /*17000*/  LDGSTS.E [R197+0x32180], desc[UR6][R198.64], P3 ;  /* 0x32180000c6c57fae */ /* 0x000fe200099a1006 */
[----:B---3--:R-:W-:-:S03]  /*17010*/  IMAD.WIDE R232, R5, 0x4, R154 ;  /* 0x0000000405e87825 */ /* 0x008fc600078e029a */
[----:B------:R-:W-:Y:S01]  /*17020*/  LDGSTS.E [R197+0x32580], desc[UR6][R246.64], P3 ;  /* 0x32580000f6c57fae */ /* 0x000fe200099a1006 */
[----:B------:R-:W-:-:S03]  /*17030*/  IMAD.WIDE R230, R5, 0x4, R250 ;  /* 0x0000000405e67825 */ /* 0x000fc600078e02fa */
[----:B------:R3:W-:Y:S01]  /*17040*/  STL.64 [R1+0xd58], R232 ;  /* 0x000d58e801007387 */ /* 0x0007e20000100a00 */
[----:B------:R-:W-:-:S03]  /*17050*/  IMAD.WIDE R228, R5, 0x4, R248 ;  /* 0x0000000405e47825 */ /* 0x000fc600078e02f8 */
[----:B------:R1:W-:Y:S01]  /*17060*/  STL.64 [R1+0xd98], R230 ;  /* 0x000d98e601007387 */ /* 0x0003e20000100a00 */
[----:B----4-:R-:W-:-:S03]  /*17070*/  IMAD.WIDE R86, R5, 0x4, R240 ;  /* 0x0000000405567825 */ /* 0x010fc600078e02f0 */
[----:B------:R4:W-:Y:S01]  /*17080*/  STL.64 [R1+0xdc8], R228 ;  /* 0x000dc8e401007387 */ /* 0x0009e20000100a00 */
[----:B------:R-:W-:-:S03]  /*17090*/  IMAD.WIDE R84, R5, 0x4, R234 ;  /* 0x0000000405547825 */ /* 0x000fc600078e02ea */
[----:B------:R-:W-:Y:S04]  /*170a0*/  LDGSTS.E [R197+0x32980], desc[UR6][R236.64], P3 ;  /* 0x32980000ecc57fae */ /* 0x000fe800099a1006 */
[----:B------:R-:W3:Y:S04]  /*170b0*/  LDL.LU.64 R234, [R1+0x530] ;  /* 0x0005300001ea7983 */ /* 0x000ee80000300a00 */
[----:B------:R1:W-:Y:S04]  /*170c0*/  STL.64 [R1+0xdf0], R86 ;  /* 0x000df05601007387 */ /* 0x0003e80000100a00 */
[----:B------:R-:W4:Y:S04]  /*170d0*/  LDL.LU.64 R240, [R1+0x500] ;  /* 0x0005000001f07983 */ /* 0x000f280000300a00 */
[----:B------:R1:W-:Y:S04]  /*170e0*/  STL.64 [R1+0xe10], R84 ;  /* 0x000e105401007387 */ /* 0x0003e80000100a00 */
[----:B------:R-:W4:Y:S04]  /*170f0*/  LDL.LU.64 R154, [R1+0x4c0] ;  /* 0x0004c000019a7983 */ /* 0x000f280000300a00 */
        /* <DEDUP_REMOVED lines=8> */
[----:B--2---:R-:W2:Y:S04]  /*17180*/  LDL.LU.64 R198, [R1+0x280] ;  /* 0x0002800001c67983 */ /* 0x004ea80000300a00 */
[----:B------:R-:W2:Y:S04]  /*17190*/  LDL.LU.64 R250, [R1+0x240] ;  /* 0x0002400001fa7983 */ /* 0x000ea80000300a00 */
[----:B------:R-:W2:Y:S04]  /*171a0*/  LDL.LU.64 R248, [R1+0x200] ;  /* 0x0002000001f87983 */ /* 0x000ea80000300a00 */
[----:B-1----:R-:W2:Y:S04]  /*171b0*/  LDL.LU.64 R246, [R1+0x1c0] ;  /* 0x0001c00001f67983 */ /* 0x002ea80000300a00 */
[----:B------:R-:W2:Y:S04]  /*171c0*/  LDL.LU.64 R236, [R1+0x180] ;  /* 0x0001800001ec7983 */ /* 0x000ea80000300a00 */
[----:B------:R1:W-:Y:S04]  /*171d0*/  LDGSTS.E [R197+0x32d80], desc[UR6][R232.64], P3 ;  /* 0x32d80000e8c57fae */ /* 0x0003e800099a1006 */
[----:B------:R2:W-:Y:S04]  /*171e0*/  LDGSTS.E [R197+0x33180], desc[UR6][R230.64], P3 ;  /* 0x33180000e6c57fae */ /* 0x0005e800099a1006 */
[----:B------:R1:W-:Y:S04]  /*171f0*/  LDGSTS.E [R197+0x33580], desc[UR6][R228.64], P3 ;  /* 0x33580000e4c57fae */ /* 0x0003e800099a1006 */
[----:B------:R1:W-:Y:S04]  /*17200*/  LDGSTS.E [R197+0x33980], desc[UR6][R86.64], P3 ;  /* 0x3398000056c57fae */ /* 0x0003e800099a1006 */
[----:B------:R1:W-:Y:S04]  /*17210*/  LDGSTS.E [R197+0x33d80], desc[UR6][R84.64], P3 ;  /* 0x33d8000054c57fae */ /* 0x0003e800099a1006 */
[----:B------:R-:W-:Y:S01]  /*17220*/  LDGSTS.E [R196+0x30200], desc[UR6][R152.64], P3 ;  /* 0x3020000098c47fae */ /* 0x000fe200099a1006 */
[----:B---3--:R-:W-:-:S04]  /*17230*/  IMAD.WIDE R234, R5, 0x4, R234 ;  /* 0x0000000405ea7825 */ /* 0x008fc800078e02ea */
[C---:B----4-:R-:W-:Y:S01]  /*17240*/  IMAD.WIDE R240, R5.reuse, 0x4, R240 ;  /* 0x0000000405f07825 */ /* 0x050fe200078e02f0 */
[----:B------:R-:W-:Y:S03]  /*17250*/  STL.64 [R1+0x980], R234 ;  /* 0x000980ea01007387 */ /* 0x000fe60000100a00 */
[C---:B------:R-:W-:Y:S01]  /*17260*/  IMAD.WIDE R154, R5.reuse, 0x4, R154 ;  /* 0x00000004059a7825 */ /* 0x040fe200078e029a */
[----:B------:R-:W-:Y:S03]  /*17270*/  STL.64 [R1+0x9c0], R240 ;  /* 0x0009c0f001007387 */ /* 0x000fe60000100a00 */
        /* <DEDUP_REMOVED lines=14> */
[C---:B-1----:R-:W-:Y:S01]  /*17360*/  IMAD.WIDE R232, R5.reuse, 0x4, R150 ;  /* 0x0000000405e87825 */ /* 0x042fe200078e0296 */
[----:B------:R1:W-:Y:S03]  /*17370*/  STL.64 [R1+0xc90], R238 ;  /* 0x000c90ee01007387 */ /* 0x0003e60000100a00 */
[C---:B--2---:R-:W-:Y:S01]  /*17380*/  IMAD.WIDE R230, R5.reuse, 0x4, R198 ;  /* 0x0000000405e67825 */ /* 0x044fe200078e02c6 */
[----:B------:R-:W-:Y:S03]  /*17390*/  STL.64 [R1+0xcd0], R232 ;  /* 0x000cd0e801007387 */ /* 0x000fe60000100a00 */
[C---:B------:R-:W-:Y:S01]  /*173a0*/  IMAD.WIDE R228, R5.reuse, 0x4, R250 ;  /* 0x0000000405e47825 */ /* 0x040fe200078e02fa */
[----:B------:R-:W-:Y:S03]  /*173b0*/  STL.64 [R1+0xd10], R230 ;  /* 0x000d10e601007387 */ /* 0x000fe60000100a00 */
[C---:B------:R-:W-:Y:S01]  /*173c0*/  IMAD.WIDE R150, R5.reuse, 0x4, R248 ;  /* 0x0000000405967825 */ /* 0x040fe200078e02f8 */
[----:B------:R-:W-:Y:S03]  /*173d0*/  STL.64 [R1+0xd50], R228 ;  /* 0x000d50e401007387 */ /* 0x000fe60000100a00 */
[C---:B------:R-:W-:Y:S01]  /*173e0*/  IMAD.WIDE R86, R5.reuse, 0x4, R246 ;  /* 0x0000000405567825 */ /* 0x040fe200078e02f6 */
[----:B------:R-:W2:Y:S04]  /*173f0*/  LDL.LU.64 R250, [R1+0x528] ;  /* 0x0005280001fa7983 */ /* 0x000ea80000300a00 */
[----:B------:R1:W-:Y:S01]  /*17400*/  STL.64 [R1+0xd90], R150 ;  /* 0x000d909601007387 */ /* 0x0003e20000100a00 */
[----:B------:R-:W-:-:S03]  /*17410*/  IMAD.WIDE R84, R5, 0x4, R236 ;  /* 0x0000000405547825 */ /* 0x000fc600078e02ec */
[----:B------:R-:W2:Y:S04]  /*17420*/  LDL.LU.64 R198, [R1+0x4f8] ;  /* 0x0004f80001c67983 */ /* 0x000ea80000300a00 */
[----:B------:R1:W-:Y:S04]  /*17430*/  STL.64 [R1+0xdc0], R86 ;  /* 0x000dc05601007387 */ /* 0x0003e80000100a00 */
[----:B------:R-:W2:Y:S04]  /*17440*/  LDL.LU.64 R236, [R1+0x4b8] ;  /* 0x0004b80001ec7983 */ /* 0x000ea80000300a00 */
[----:B------:R1:W-:Y:S04]  /*17450*/  STL.64 [R1+0xde8], R84 ;  /* 0x000de85401007387 */ /* 0x0003e80000100a00 */
[----:B------:R-:W-:Y:S04]  /*17460*/  LDGSTS.E [R196+0x30600], desc[UR6][R240.64], P3 ;  /* 0x30600000f0c47fae */ /* 0x000fe800099a1006 */
[----:B------:R-:W2:Y:S04]  /*17470*/  LDL.LU.64 R152, [R1+0x478] ;  /* 0x0004780001987983 */ /* 0x000ea80000300a00 */
[----:B------:R-:W-:Y:S04]  /*17480*/  LDGSTS.E [R196+0x30a00], desc[UR6][R154.64], P3 ;  /* 0x30a000009ac47fae */ /* 0x000fe800099a1006 */
[----:B------:R-:W-:Y:S04]  /*17490*/  LDGSTS.E [R196+0x30e00], desc[UR6][R88.64], P3 ;  /* 0x30e0000058c47fae */ /* 0x000fe800099a1006 */
[----:B------:R-:W-:Y:S04]  /*174a0*/  LDGSTS.E [R196+0x31200], desc[UR6][R202.64], P3 ;  /* 0x31200000cac47fae */ /* 0x000fe800099a1006 */
        /* <DEDUP_REMOVED lines=12> */
[----:B------:R-:W-:Y:S04]  /*17570*/  LDGSTS.E [R196+0x32200], desc[UR6][R244.64], P3 ;  /* 0x32200000f4c47fae */ /* 0x000fe800099a1006 */
[----:B------:R-:W-:Y:S04]  /*17580*/  LDGSTS.E [R196+0x32600], desc[UR6][R238.64], P3 ;  /* 0x32600000eec47fae */ /* 0x000fe800099a1006 */
[----:B------:R-:W-:Y:S04]  /*17590*/  LDGSTS.E [R196+0x32a00], desc[UR6][R232.64], P3 ;  /* 0x32a00000e8c47fae */ /* 0x000fe800099a1006 */
[----:B------:R-:W4:Y:S04]  /*175a0*/  LDL.LU.64 R244, [R1+0x1f8] ;  /* 0x0001f80001f47983 */ /* 0x000f280000300a00 */
[----:B------:R-:W-:Y:S04]  /*175b0*/  LDGSTS.E [R196+0x32e00], desc[UR6][R230.64], P3 ;  /* 0x32e00000e6c47fae */ /* 0x000fe800099a1006 */
[----:B-1----:R-:W4:Y:S04]  /*175c0*/  LDL.LU.64 R238, [R1+0x1b8] ;  /* 0x0001b80001ee7983 */ /* 0x002f280000300a00 */
[----:B------:R-:W-:Y:S04]  /*175d0*/  LDGSTS.E [R196+0x33200], desc[UR6][R228.64], P3 ;  /* 0x33200000e4c47fae */ /* 0x000fe800099a1006 */
[----:B------:R2:W-:Y:S04]  /*175e0*/  LDGSTS.E [R196+0x33600], desc[UR6][R150.64], P3 ;  /* 0x3360000096c47fae */ /* 0x0005e800099a1006 */
[----:B------:R-:W-:Y:S04]  /*175f0*/  LDGSTS.E [R196+0x33a00], desc[UR6][R86.64], P3 ;  /* 0x33a0000056c47fae */ /* 0x000fe800099a1006 */
[----:B------:R1:W-:Y:S04]  /*17600*/  LDGSTS.E [R196+0x33e00], desc[UR6][R84.64], P3 ;  /* 0x33e0000054c47fae */ /* 0x0003e800099a1006 */
[----:B------:R-:W-:Y:S01]  /*17610*/  LDGSTS.E [R91+0x30280], desc[UR6][R242.64], P3 ;  /* 0x30280000f25b7fae */ /* 0x000fe200099a1006 */
[----:B--2---:R-:W-:-:S04]  /*17620*/  IMAD.WIDE R150, R5, 0x4, R198 ;  /* 0x0000000405967825 */ /* 0x004fc800078e02c6 */
[C---:B------:R-:W-:Y:S01]  /*17630*/  IMAD.WIDE R250, R5.reuse, 0x4, R250 ;  /* 0x0000000405fa7825 */ /* 0x040fe200078e02fa */
[----:B------:R-:W-:Y:S03]  /*17640*/  LDGSTS.E [R91+0x30680], desc[UR6][R150.64], P3 ;  /* 0x30680000965b7fae */ /* 0x000fe600099a1006 */
[C---:B------:R-:W-:Y:S02]  /*17650*/  IMAD.WIDE R198, R5.reuse, 0x4, R236 ;  /* 0x0000000405c67825 */ /* 0x040fe400078e02ec */
[----:B------:R-:W2:Y:S04]  /*17660*/  LDL.LU.64 R236, [R1+0x178] ;  /* 0x0001780001ec7983 */ /* 0x000ea80000300a00 */
[----:B------:R-:W-:Y:S01]  /*17670*/  STL.64 [R1+0x920], R250 ;  /* 0x000920fa01007387 */ /* 0x000fe20000100a00 */
[----:B------:R-:W-:-:S03]  /*17680*/  IMAD.WIDE R152, R5, 0x4, R152 ;  /* 0x0000000405987825 */ /* 0x000fc600078e0298 */
[----:B------:R1:W-:Y:S04]  /*17690*/  STL.64 [R1+0x960], R150 ;  /* 0x0009609601007387 */ /* 0x0003e80000100a00 */
[----:B------:R-:W-:Y:S04]  /*176a0*/  STL.64 [R1+0x9b8], R198 ;  /* 0x0009b8c601007387 */ /* 0x000fe80000100a00 */
[----:B------:R1:W-:Y:S04]  /*176b0*/  STL.64 [R1+0xa10], R152 ;  /* 0x000a109801007387 */ /* 0x0003e80000100a00 */
[----:B------:R-:W-:Y:S01]  /*176c0*/  LDGSTS.E [R91+0x30a80], desc[UR6][R198.64], P3 ;  /* 0x30a80000c65b7fae */ /* 0x000fe200099a1006 */
[----:B---3--:R-:W-:-:S03]  /*176d0*/  IMAD.WIDE R154, R5, 0x4, R154 ;  /* 0x00000004059a7825 */ /* 0x008fc600078e029a */
[----:B------:R-:W-:Y:S01]  /*176e0*/  LDGSTS.E [R91+0x30e80], desc[UR6][R152.64], P3 ;  /* 0x30e80000985b7fae */ /* 0x000fe200099a1006 */
[----:B----4-:R-:W-:-:S03]  /*176f0*/  IMAD.WIDE R88, R5, 0x4, R88 ;  /* 0x0000000405587825 */ /* 0x010fc600078e0258 */
[----:B------:R3:W-:Y:S01]  /*17700*/  STL.64 [R1+0xa40], R154 ;  /* 0x000a409a01007387 */ /* 0x0007e20000100a00 */
[----:B------:R-:W-:-:S03]  /*17710*/  IMAD.WIDE R202, R5, 0x4, R202 ;  /* 0x0000000405ca7825 */ /* 0x000fc600078e02ca */
[----:B------:R4:W-:Y:S01]  /*17720*/  STL.64 [R1+0xaf8], R88 ;  /* 0x000af85801007387 */ /* 0x0009e20000100a00 */
[----:B------:R-:W-:-:S03]  /*17730*/  IMAD.WIDE R240, R5, 0x4, R240 ;  /* 0x0000000405f07825 */ /* 0x000fc600078e02f0 */
[----:B------:R1:W-:Y:S04]  /*17740*/  STL.64 [R1+0xb88], R202 ;  /* 0x000b88ca01007387 */ /* 0x0003e80000100a00 */
[----:B------:R1:W-:Y:S04]  /*17750*/  STL.64 [R1+0xbc8], R240 ;  /* 0x000bc8f001007387 */ /* 0x0003e80000100a00 */
[----:B------:R-:W-:Y:S04]  /*17760*/  LDGSTS.E [R91+0x31280], desc[UR6][R154.64], P3 ;  /* 0x312800009a5b7fae */ /* 0x000fe800099a1006 */
[----:B------:R-:W-:Y:S01]  /*17770*/  LDGSTS.E [R91+0x31680], desc[UR6][R88.64], P3 ;  /* 0x31680000585b7fae */ /* 0x000fe200099a1006 */
[----:B------:R-:W-:-:S03]  /*17780*/  IMAD.WIDE R232, R5, 0x4, R144 ;  /* 0x0000000405e87825 */ /* 0x000fc600078e0290 */
[----:B------:R-:W-:Y:S01]  /*17790*/  LDGSTS.E [R91+0x31a80], desc[UR6][R202.64], P3 ;  /* 0x31a80000ca5b7fae */ /* 0x000fe200099a1006 */
[----:B------:R-:W-:-:S03]  /*177a0*/  IMAD.WIDE R230, R5, 0x4, R146 ;  /* 0x0000000405e67825 */ /* 0x000fc600078e0292 */
[----:B------:R-:W-:Y:S01]  /*177b0*/  STL.64 [R1+0xc08], R232 ;  /* 0x000c08e801007387 */ /* 0x000fe20000100a00 */
[----:B------:R-:W-:-:S03]  /*177c0*/  IMAD.WIDE R228, R5, 0x4, R148 ;  /* 0x0000000405e47825 */ /* 0x000fc600078e0294 */
[----:B------:R2:W-:Y:S01]  /*177d0*/  STL.64 [R1+0xc48], R230 ;  /* 0x000c48e601007387 */ /* 0x0005e20000100a00 */
[----:B-1----:R-:W-:-:S03]  /*177e0*/  IMAD.WIDE R196, R5, 0x4, R248 ;  /* 0x0000000405c47825 */ /* 0x002fc600078e02f8 */
[----:B------:R1:W-:Y:S01]  /*177f0*/  STL.64 [R1+0xc88], R228 ;  /* 0x000c88e401007387 */ /* 0x0003e20000100a00 */
[----:B------:R-:W-:-:S03]  /*17800*/  IMAD.WIDE R146, R5, 0x4, R246 ;  /* 0x0000000405927825 */ /* 0x000fc600078e02f6 */
[----:B------:R1:W-:Y:S04]  /*17810*/  STL.64 [R1+0xcc8], R196 ;  /* 0x000cc8c401007387 */ /* 0x0003e80000100a00 */
[----:B------:R-:W4:Y:S04]  /*17820*/  LDL.LU.64 R148, [R1+0x4f0] ;  /* 0x0004f00001947983 */ /* 0x000f280000300a00 */
[----:B------:R-:W-:Y:S04]  /*17830*/  STL.64 [R1+0xd08], R146 ;  /* 0x000d089201007387 */ /* 0x000fe80000100a00 */
[----:B------:R-:W4:Y:S01]  /*17840*/  LDL.LU.64 R248, [R1+0x4e8] ;  /* 0x0004e80001f87983 */ /* 0x000f220000300a00 */
[----:B------:R-:W-:-:S03]  /*17850*/  IMAD.WIDE R144, R5, 0x4, R244 ;  /* 0x0000000405907825 */ /* 0x000fc600078e02f4 */
[----:B------:R-:W-:Y:S04]  /*17860*/  LDGSTS.E [R91+0x31e80], desc[UR6][R240.64], P3 ;  /* 0x31e80000f05b7fae */ /* 0x000fe800099a1006 */
[----:B------:R-:W-:Y:S01]  /*17870*/  STL.64 [R1+0xd48], R144 ;  /* 0x000d489001007387 */ /* 0x000fe20000100a00 */
[----:B------:R-:W-:-:S03]  /*17880*/  IMAD.WIDE R86, R5, 0x4, R238 ;  /* 0x0000000405567825 */ /* 0x000fc600078e02ee */
[----:B------:R-:W-:Y:S04]  /*17890*/  LDGSTS.E [R91+0x32280], desc[UR6][R232.64], P3 ;  /* 0x32280000e85b7fae */ /* 0x000fe800099a1006 */
[----:B------:R-:W4:Y:S04]  /*178a0*/  LDL.LU.64 R238, [R1+0x4b0] ;  /* 0x0004b00001ee7983 */ /* 0x000f280000300a00 */
[----:B------:R-:W-:Y:S04]  /*178b0*/  STL.64 [R1+0xd88], R86 ;  /* 0x000d885601007387 */ /* 0x000fe80000100a00 */
[----:B------:R1:W-:Y:S04]  /*178c0*/  LDGSTS.E [R91+0x32680], desc[UR6][R230.64], P3 ;  /* 0x32680000e65b7fae */ /* 0x0003e800099a1006 */
[----:B------:R1:W-:Y:S04]  /*178d0*/  LDGSTS.E [R91+0x32a80], desc[UR6][R228.64], P3 ;  /* 0x32a80000e45b7fae */ /* 0x0003e800099a1006 */
[----:B------:R1:W-:Y:S04]  /*178e0*/  LDGSTS.E [R91+0x32e80], desc[UR6][R196.64], P3 ;  /* 0x32e80000c45b7fae */ /* 0x0003e800099a1006 */
[----:B------:R-:W-:Y:S04]  /*178f0*/  LDGSTS.E [R91+0x33280], desc[UR6][R146.64], P3 ;  /* 0x33280000925b7fae */ /* 0x000fe800099a1006 */
[----:B------:R-:W-:Y:S04]  /*17900*/  LDGSTS.E [R91+0x33680], desc[UR6][R144.64], P3 ;  /* 0x33680000905b7fae */ /* 0x000fe800099a1006 */
[----:B------:R-:W-:Y:S01]  /*17910*/  LDGSTS.E [R91+0x33a80], desc[UR6][R86.64], P3 ;  /* 0x33a80000565b7fae */ /* 0x000fe200099a1006 */
[----:B--2---:R-:W-:-:S03]  /*17920*/  IMAD.WIDE R84, R5, 0x4, R236 ;  /* 0x0000000405547825 */ /* 0x004fc600078e02ec */
[----:B------:R-:W2:Y:S04]  /*17930*/  LDL.LU.64 R236, [R1+0x470] ;  /* 0x0004700001ec7983 */ /* 0x000ea80000300a00 */
[----:B------:R1:W-:Y:S04]  /*17940*/  STL.64 [R1+0xdb8], R84 ;  /* 0x000db85401007387 */ /* 0x0003e80000100a00 */
[----:B------:R-:W2:Y:S04]  /*17950*/  LDL.LU.64 R150, [R1+0x430] ;  /* 0x0004300001967983 */ /* 0x000ea80000300a00 */
[----:B------:R-:W2:Y:S04]  /*17960*/  LDL.LU.64 R152, [R1+0x3f0] ;  /* 0x0003f00001987983 */ /* 0x000ea80000300a00 */
[----:B---3--:R-:W3:Y:S04]  /*17970*/  LDL.LU.64 R154, [R1+0x3b0] ;  /* 0x0003b000019a7983 */ /* 0x008ee80000300a00 */
[----:B------:R-:W3:Y:S04]  /*17980*/  LDL.LU.64 R198, [R1+0x370] ;  /* 0x0003700001c67983 */ /* 0x000ee80000300a00 */
[----:B----4-:R-:W4:Y:S04]  /*17990*/  LDL.LU.64 R88, [R1+0x330] ;  /* 0x0003300001587983 */ /* 0x010f280000300a00 */
[----:B------:R-:W4:Y:S04]  /*179a0*/  LDL.LU.64 R202, [R1+0x2f0] ;  /* 0x0002f00001ca7983 */ /* 0x000f280000300a00 */
[----:B------:R-:W4:Y:S04]  /*179b0*/  LDL.LU.64 R246, [R1+0x2b0] ;  /* 0x0002b00001f67983 */ /* 0x000f280000300a00 */
[----:B------:R-:W4:Y:S04]  /*179c0*/  LDL.LU.64 R244, [R1+0x270] ;  /* 0x0002700001f47983 */ /* 0x000f280000300a00 */
[----:B------:R-:W4:Y:S04]  /*179d0*/  LDL.LU.64 R242, [R1+0x230] ;  /* 0x0002300001f27983 */ /* 0x000f280000300a00 */
[----:B------:R-:W4:Y:S04]  /*179e0*/  LDL.LU.64 R240, [R1+0x1f0] ;  /* 0x0001f00001f07983 */ /* 0x000f280000300a00 */
[----:B------:R1:W-:Y:S04]  /*179f0*/  LDGSTS.E [R91+0x33e80], desc[UR6][R84.64], P3 ;  /* 0x33e80000545b7fae */ /* 0x0003e800099a1006 */
[----:B------:R1:W-:Y:S02]  /*17a00*/  LDGSTS.E [R90+0x30300], desc[UR6][R234.64], P3 ;  /* 0x30300000ea5a7fae */ /* 0x0003e400099a1006 */
[----:B-1----:R-:W-:-:S02]  /*17a10*/  IMAD.WIDE R230, R5, 0x4, R238 ;  /* 0x0000000405e67825 */ /* 0x002fc400078e02ee */
[----:B------:R-:W4:Y:S02]  /*17a20*/  LDL.LU.64 R238, [R1+0x1b0] ;  /* 0x0001b00001ee7983 */ /* 0x000f240000300a00 */
[C---:B--2---:R-:W-:Y:S02]  /*17a30*/  IMAD.WIDE R228, R5.reuse, 0x4, R236 ;  /* 0x0000000405e47825 */ /* 0x044fe400078e02ec */
[----:B------:R-:W2:Y:S02]  /*17a40*/  LDL.LU.64 R236, [R1+0x170] ;  /* 0x0001700001ec7983 */ /* 0x000ea40000300a00 */
[----:B------:R-:W-:-:S04]  /*17a50*/  IMAD.WIDE R232, R5, 0x4, R148 ;  /* 0x0000000405e87825 */ /* 0x000fc800078e0294 */
[C---:B------:R-:W-:Y:S01]  /*17a60*/  IMAD.WIDE R248, R5.reuse, 0x4, R248 ;  /* 0x0000000405f87825 */ /* 0x040fe200078e02f8 */
[----:B------:R1:W-:Y:S03]  /*17a70*/  STL.64 [R1+0x900], R232 ;  /* 0x000900e801007387 */ /* 0x0003e60000100a00 */
[C---:B------:R-:W-:Y:S01]  /*17a80*/  IMAD.WIDE R196, R5.reuse, 0x4, R150 ;  /* 0x0000000405c47825 */ /* 0x040fe200078e0296 */
[----:B------:R-:W-:Y:S03]  /*17a90*/  STL.64 [R1+0x910], R248 ;  /* 0x000910f801007387 */ /* 0x000fe60000100a00 */
[C---:B------:R-:W-:Y:S01]  /*17aa0*/  IMAD.WIDE R84, R5.reuse, 0x4, R152 ;  /* 0x0000000405547825 */ /* 0x040fe200078e0298 */
[----:B------:R1:W-:Y:S03]  /*17ab0*/  STL.64 [R1+0x958], R230 ;  /* 0x000958e601007387 */ /* 0x0003e60000100a00 */
[C---:B---3--:R-:W-:Y:S01]  /*17ac0*/  IMAD.WIDE R86, R5.reuse, 0x4, R154 ;  /* 0x0000000405567825 */ /* 0x048fe200078e029a */
[----:B------:R3:W-:Y:S03]  /*17ad0*/  STL.64 [R1+0x9b0], R228 ;  /* 0x0009b0e401007387 */ /* 0x0007e60000100a00 */
[C---:B------:R-:W-:Y:S01]  /*17ae0*/  IMAD.WIDE R144, R5.reuse, 0x4, R198 ;  /* 0x0000000405907825 */ /* 0x040fe200078e02c6 */
        /* <DEDUP_REMOVED lines=13> */
[----:B------:R-:W4:Y:S04]  /*17bc0*/  LDL.LU.64 R246, [R1+0x4a8] ;  /* 0x0004a80001f67983 */ /* 0x000f280000300a00 */
[----:B------:R1:W-:Y:S04]  /*17bd0*/  STL.64 [R1+0xc80], R152 ;  /* 0x000c809801007387 */ /* 0x0003e80000100a00 */
[----:B------:R-:W4:Y:S04]  /*17be0*/  LDL.LU.64 R244, [R1+0x468] ;  /* 0x0004680001f47983 */ /* 0x000f280000300a00 */
[----:B------:R1:W-:Y:S04]  /*17bf0*/  STL.64 [R1+0xcc0], R154 ;  /* 0x000cc09a01007387 */ /* 0x0003e80000100a00 */
[----:B------:R-:W4:Y:S04]  /*17c00*/  LDL.LU.64 R242, [R1+0x428] ;  /* 0x0004280001f27983 */ /* 0x000f280000300a00 */
[----:B------:R1:W-:Y:S04]  /*17c10*/  STL.64 [R1+0xd00], R202 ;  /* 0x000d00ca01007387 */ /* 0x0003e80000100a00 */
[----:B------:R-:W4:Y:S04]  /*17c20*/  LDL.LU.64 R240, [R1+0x3e8] ;  /* 0x0003e80001f07983 */ /* 0x000f280000300a00 */
[----:B------:R1:W-:Y:S04]  /*17c30*/  LDGSTS.E [R90+0x30700], desc[UR6][R232.64], P3 ;  /* 0x30700000e85a7fae */ /* 0x0003e800099a1006 */
[----:B------:R1:W-:Y:S04]  /*17c40*/  LDGSTS.E [R90+0x30b00], desc[UR6][R230.64], P3 ;  /* 0x30b00000e65a7fae */ /* 0x0003e800099a1006 */
[----:B------:R1:W-:Y:S04]  /*17c50*/  LDGSTS.E [R90+0x30f00], desc[UR6][R228.64], P3 ;  /* 0x30f00000e45a7fae */ /* 0x0003e800099a1006 */
[----:B------:R1:W-:Y:S04]  /*17c60*/  LDGSTS.E [R90+0x31300], desc[UR6][R196.64], P3 ;  /* 0x31300000c45a7fae */ /* 0x0003e800099a1006 */
[----:B------:R-:W-:Y:S01]  /*17c70*/  LDGSTS.E [R90+0x31700], desc[UR6][R84.64], P3 ;  /* 0x31700000545a7fae */ /* 0x000fe200099a1006 */
[----:B------:R-:W-:-:S03]  /*17c80*/  IMAD.WIDE R88, R5, 0x4, R238 ;  /* 0x0000000405587825 */ /* 0x000fc600078e02ee */
[----:B------:R-:W4:Y:S04]  /*17c90*/  LDL.LU.64 R238, [R1+0x3a8] ;  /* 0x0003a80001ee7983 */ /* 0x000f280000300a00 */
        /* <DEDUP_REMOVED lines=9> */
[----:B--2---:R-:W-:-:S03]  /*17d30*/  IMAD.WIDE R198, R5, 0x4, R236 ;  /* 0x0000000405c67825 */ /* 0x004fc600078e02ec */
[----:B------:R-:W2:Y:S04]  /*17d40*/  LDL.LU.64 R236, [R1+0x368] ;  /* 0x0003680001ec7983 */ /* 0x000ea80000300a00 */
[----:B------:R1:W-:Y:S04]  /*17d50*/  STL.64 [R1+0xd40], R88 ;  /* 0x000d405801007387 */ /* 0x0003e80000100a00 */
[----:B------:R-:W2:Y:S04]  /*17d60*/  LDL.LU.64 R234, [R1+0x328] ;  /* 0x0003280001ea7983 */ /* 0x000ea80000300a00 */
[----:B------:R3:W-:Y:S04]  /*17d70*/  STL.64 [R1+0xd80], R198 ;  /* 0x000d80c601007387 */ /* 0x0007e80000100a00 */
[----:B-1----:R-:W2:Y:S04]  /*17d80*/  LDL.LU.64 R232, [R1+0x2e8] ;  /* 0x0002e80001e87983 */ /* 0x002ea80000300a00 */
[----:B------:R-:W2:Y:S04]  /*17d90*/  LDL.LU.64 R230, [R1+0x2a8] ;  /* 0x0002a80001e67983 */ /* 0x000ea80000300a00 */
[----:B---3--:R-:W3:Y:S04]  /*17da0*/  LDL.LU.64 R228, [R1+0x268] ;  /* 0x0002680001e47983 */ /* 0x008ee80000300a00 */
[----:B------:R-:W3:Y:S04]  /*17db0*/  LDL.LU.64 R196, [R1+0x228] ;  /* 0x0002280001c47983 */ /* 0x000ee80000300a00 */
[----:B----4-:R-:W4:Y:S04]  /*17dc0*/  LDL.LU.64 R84, [R1+0x1e8] ;  /* 0x0001e80001547983 */ /* 0x010f280000300a00 */
[----:B------:R-:W4:Y:S04]  /*17dd0*/  LDL.LU.64 R86, [R1+0x1a8] ;  /* 0x0001a80001567983 */ /* 0x000f280000300a00 */
[----:B------:R-:W5:Y:S04]  /*17de0*/  LDL.LU.64 R144, [R1+0xeb8] ;  /* 0x000eb80001907983 */ /* 0x000f680000300a00 */
[----:B------:R-:W5:Y:S04]  /*17df0*/  LDL.LU.64 R146, [R1+0xeb0] ;  /* 0x000eb00001927983 */ /* 0x000f680000300a00 */
[----:B------:R-:W5:Y:S04]  /*17e00*/  LDL.LU.64 R148, [R1+0xea8] ;  /* 0x000ea80001947983 */ /* 0x000f680000300a00 */
[----:B------:R-:W5:Y:S04]  /*17e10*/  LDL.LU.64 R150, [R1+0xea0] ;  /* 0x000ea00001967983 */ /* 0x000f680000300a00 */
[----:B------:R-:W5:Y:S04]  /*17e20*/  LDL.LU.64 R152, [R1+0xe98] ;  /* 0x000e980001987983 */ /* 0x000f680000300a00 */
[----:B------:R-:W5:Y:S04]  /*17e30*/  LDL.LU.64 R154, [R1+0xe90] ;  /* 0x000e9000019a7983 */ /* 0x000f680000300a00 */
[----:B------:R-:W4:Y:S04]  /*17e40*/  LDL.LU.64 R202, [R1+0xe88] ;  /* 0x000e880001ca7983 */ /* 0x000f280000300a00 */
[----:B------:R-:W4:Y:S01]  /*17e50*/  LDL.LU.64 R88, [R1+0xe80] ;  /* 0x000e800001587983 */ /* 0x000f220000300a00 */
[----:B------:R-:W-:-:S03]  /*17e60*/  IMAD.WIDE R246, R5, 0x4, R246 ;  /* 0x0000000405f67825 */ /* 0x000fc600078e02f6 */
[----:B------:R4:W-:Y:S01]  /*17e70*/  LDGSTS.E [R90+0x33f00], desc[UR6][R198.64], P3 ;  /* 0x33f00000c65a7fae */ /* 0x0009e200099a1006 */
[----:B------:R-:W-:-:S04]  /*17e80*/  IMAD.WIDE R244, R5, 0x4, R244 ;  /* 0x0000000405f47825 */ /* 0x000fc800078e02f4 */
[----:B------:R-:W-:-:S04]  /*17e90*/  IMAD.WIDE R242, R5, 0x4, R242 ;  /* 0x0000000405f27825 */ /* 0x000fc800078e02f2 */
[C---:B------:R-:W-:Y:S01]  /*17ea0*/  IMAD.WIDE R240, R5.reuse, 0x4, R240 ;  /* 0x0000000405f07825 */ /* 0x040fe200078e02f0 */
[----:B------:R1:W5:Y:S04]  /*17eb0*/  LDL.LU.64 R198, [R1+0xe78] ;  /* 0x000e780001c67983 */ /* 0x0003680000300a00 */
[----:B------:R1:W-:Y:S04]  /*17ec0*/  STL.64 [R1+0x908], R246 ;  /* 0x000908f601007387 */ /* 0x0003e80000100a00 */
[----:B------:R1:W-:Y:S01]  /*17ed0*/  STL.64 [R1+0x970], R244 ;  /* 0x000970f401007387 */ /* 0x0003e20000100a00 */
[----:B------:R-:W-:-:S03]  /*17ee0*/  IMAD.WIDE R238, R5, 0x4, R238 ;  /* 0x0000000405ee7825 */ /* 0x000fc600078e02ee */
[----:B------:R1:W-:Y:S04]  /*17ef0*/  STL.64 [R1+0x9d0], R242 ;  /* 0x0009d0f201007387 */ /* 0x0003e80000100a00 */
[----:B------:R1:W-:Y:S04]  /*17f00*/  STL.64 [R1+0xa28], R240 ;  /* 0x000a28f001007387 */ /* 0x0003e80000100a00 */
[----:B------:R1:W-:Y:S01]  /*17f10*/  STL.64 [R1+0xa70], R238 ;  /* 0x000a70ee01007387 */ /* 0x0003e20000100a00 */
[----:B------:R-:W-:-:S04]  /*17f20*/  IADD3 R83, PT, PT, R83, 0x7f, RZ ;  /* 0x0000007f53537810 */ /* 0x000fc80007ffe0ff */
[C---:B------:R-:W-:Y:S01]  /*17f30*/  ISETP.GE.AND P2, PT, R83.reuse, 0x100, PT ;  /* 0x000001005300780c */ /* 0x040fe20003f46270 */
[----:B------:R-:W-:Y:S01]  /*17f40*/  UMOV UR4, URZ ;  /* 0x000000ff00047c82 */ /* 0x000fe20008000000 */
[----:B------:R-:W-:Y:S01]  /*17f50*/  ISETP.GE.AND P1, PT, R83, 0x80, PT ;  /* 0x000000805300780c */ /* 0x000fe20003f26270 */
[----:B--2---:R-:W-:-:S04]  /*17f60*/  IMAD.WIDE R236, R5, 0x4, R236 ;  /* 0x0000000405ec7825 */ /* 0x004fc800078e02ec */
[C---:B------:R-:W-:Y:S01]  /*17f70*/  IMAD.WIDE R234, R5.reuse, 0x4, R234 ;  /* 0x0000000405ea7825 */ /* 0x040fe200078e02ea */
[----:B------:R1:W-:Y:S03]  /*17f80*/  STL.64 [R1+0xb30], R236 ;  /* 0x000b30ec01007387 */ /* 0x0003e60000100a00 */
[C---:B------:R-:W-:Y:S01]  /*17f90*/  IMAD.WIDE R232, R5.reuse, 0x4, R232 ;  /* 0x0000000405e87825 */ /* 0x040fe200078e02e8 */
[----:B------:R1:W-:Y:S03]  /*17fa0*/  STL.64 [R1+0xbb8], R234 ;  /* 0x000bb8ea01007387 */ /* 0x0003e60000100a00 */
        /* <DEDUP_REMOVED lines=9> */
[----:B------:R1:W-:Y:S04]  /*18040*/  STL.64 [R1+0xcf8], R90 ;  /* 0x000cf85a01007387 */ /* 0x0003e80000100a00 */
[----:B------:R1:W-:Y:S01]  /*18050*/  STL.64 [R1+0xd38], R86 ;  /* 0x000d385601007387 */ /* 0x0003e20000100a00 */
[----:B------:R-:W-:-:S03]  /*18060*/  IMAD.WIDE R84, R5, 0x4, R202 ;  /* 0x0000000405547825 */ /* 0x000fc600078e02ca */
[----:B------:R1:W-:Y:S04]  /*18070*/  LDGSTS.E [R89+0x30380], desc[UR6][R250.64], P3 ;  /* 0x30380000fa597fae */ /* 0x0003e800099a1006 */
[----:B------:R1:W-:Y:S04]  /*18080*/  STL.64 [R1+0xd78], R84 ;  /* 0x000d785401007387 */ /* 0x0003e80000100a00 */
[----:B------:R1:W-:Y:S04]  /*18090*/  LDGSTS.E [R89+0x30780], desc[UR6][R248.64], P3 ;  /* 0x30780000f8597fae */ /* 0x0003e800099a1006 */
        /* <DEDUP_REMOVED lines=14> */
[----:B------:R-:W0:Y:S01]  /*18180*/  LDGDEPBAR ;  /* 0x00000000000079af */ /* 0x000e220000000000 */
[----:B------:R-:W-:Y:S05]  /*18190*/  @!P2 BRA `(.L_x_9) ;  /* 0x000001680094a947 */ /* 0x000fea0003800000 */
[----:B------:R-:W-:Y:S01]  /*181a0*/  STL [R1], R118 ;  /* 0x0000007601007387 */ /* 0x000fe20000100800 */
[----:B-1---5:R-:W-:Y:S01]  /*181b0*/  MOV R87, R152 ;  /* 0x0000009800577202 */ /* 0x022fe20000000f00 */
[----:B------:R-:W-:Y:S01]  /*181c0*/  IMAD.MOV.U32 R86, RZ, RZ, R153 ;  /* 0x000000ffff567224 */ /* 0x000fe200078e0099 */
[----:B------:R-:W-:Y:S01]  /*181d0*/  MOV R231, R140 ;  /* 0x0000008c00e77202 */ /* 0x000fe20000000f00 */
[----:B------:R-:W-:Y:S01]  /*181e0*/  STL [R1+0x8], R116 ;  /* 0x0000087401007387 */ /* 0x000fe20000100800 */
[----:B------:R-:W-:Y:S01]  /*181f0*/  IMAD.MOV.U32 R230, RZ, RZ, R141 ;  /* 0x000000ffffe67224 */ /* 0x000fe200078e008d */
[----:B------:R-:W-:Y:S01]  /*18200*/  MOV R237, R134 ;  /* 0x0000008600ed7202 */ /* 0x000fe20000000f00 */
[----:B------:R-:W-:Y:S01]  /*18210*/  IMAD.MOV.U32 R85, RZ, RZ, R154 ;  /* 0x000000ffff557224 */ /* 0x000fe200078e009a */
        /* <DEDUP_REMOVED lines=37> */
[----:B------:R-:W-:-:S02]  /*18470*/  IMAD.MOV.U32 R242, RZ, RZ, R129 ;  /* 0x000000fffff27224 */ /* 0x000fc400078e0081 */
[----:B------:R-:W-:Y:S01]  /*18480*/  IMAD.MOV.U32 R248, RZ, RZ, R123 ;  /* 0x000000fffff87224 */ /* 0x000fe200078e007b */
[----:B------:R-:W-:Y:S01]  /*18490*/  STL [R1+0x2c], R107 ;  /* 0x00002c6b01007387 */ /* 0x000fe20000100800 */
[----:B------:R-:W-:Y:S02]  /*184a0*/  IMAD.MOV.U32 R251, RZ, RZ, R120 ;  /* 0x000000fffffb7224 */ /* 0x000fe400078e0078 */
[----:B------:R-:W-:Y:S01]  /*184b0*/  IMAD.MOV.U32 R252, RZ, RZ, R119 ;  /* 0x000000fffffc7224 */ /* 0x000fe200078e0077 */
[----:B------:R-:W-:Y:S04]  /*184c0*/  STL [R1+0x38], R104 ;  /* 0x0000386801007387 */ /* 0x000fe80000100800 */
        /* <DEDUP_REMOVED lines=133> */
[----:B------:R-:W2:Y:S04]  /*18d20*/  LDL.LU.64 R152, [R1+0x568] ;  /* 0x0005680001987983 */ /* 0x000ea80000300a00 */
[----:B------:R-:W-:Y:S04]  /*18d30*/  STL [R1+0x230], R208 ;  /* 0x000230d001007387 */ /* 0x000fe80000100800 */
[----:B------:R-:W-:Y:S04]  /*18d40*/  STL [R1+0x22c], R209 ;  /* 0x00022cd101007387 */ /* 0x000fe80000100800 */
[----:B------:R-:W3:Y:S04]  /*18d50*/  LDL.LU.64 R140, [R1+0x570] ;  /* 0x00057000018c7983 */ /* 0x000ee80000300a00 */
[----:B------:R-:W-:Y:S04]  /*18d60*/  STL [R1+0x238], R210 ;  /* 0x000238d201007387 */ /* 0x000fe80000100800 */
[----:B------:R-:W-:Y:S04]  /*18d70*/  STL [R1+0x234], R211 ;  /* 0x000234d301007387 */ /* 0x000fe80000100800 */
[----:B------:R-:W4:Y:S04]  /*18d80*/  LDL.LU.64 R154, [R1+0x578] ;  /* 0x00057800019a7983 */ /* 0x000f280000300a00 */
        /* <DEDUP_REMOVED lines=24> */
[----:B--2---:R1:W-:Y:S01]  /*18f10*/  STL [R1+0x280], R152 ;  /* 0x0002809801007387 */ /* 0x0043e20000100800 */
[----:B------:R-:W-:-:S03]  /*18f20*/  IMAD.MOV.U32 R0, RZ, RZ, R153 ;  /* 0x000000ffff007224 */ /* 0x000fc600078e0099 */
[----:B-1----:R-:W2:Y:S04]  /*18f30*/  LDL.LU.64 R152, [R1+0x5c0] ;  /* 0x0005c00001987983 */ /* 0x002ea80000300a00 */
[----:B------:R1:W-:Y:S04]  /*18f40*/  STL [R1+0x27c], R0 ;  /* 0x00027c0001007387 */ /* 0x0003e80000100800 */
[----:B---3--:R3:W-:Y:S01]  /*18f50*/  STL [R1+0x288], R140 ;  /* 0x0002888c01007387 */ /* 0x0087e20000100800 */
[----:B-1----:R-:W-:-:S03]  /*18f60*/  MOV R0, R141 ;  /* 0x0000008d00007202 */ /* 0x002fc60000000f00 */
[----:B---3--:R-:W3:Y:S04]  /*18f70*/  LDL.LU.64 R140, [R1+0x5c8] ;  /* 0x0005c800018c7983 */ /* 0x008ee80000300a00 */
[----:B------:R1:W-:Y:S04]  /*18f80*/  STL [R1+0x284], R0 ;  /* 0x0002840001007387 */ /* 0x0003e80000100800 */
[----:B----4-:R4:W-:Y:S01]  /*18f90*/  STL [R1+0x290], R154 ;  /* 0x0002909a01007387 */ /* 0x0109e20000100800 */
[----:B-1----:R-:W-:-:S03]  /*18fa0*/  IMAD.MOV.U32 R0, RZ, RZ, R155 ;  /* 0x000000ffff007224 */ /* 0x002fc600078e009b */
[----:B----4-:R-:W4:Y:S04]  /*18fb0*/  LDL.LU.64 R154, [R1+0x5d0] ;  /* 0x0005d000019a7983 */ /* 0x010f280000300a00 */
[----:B------:R1:W-:Y:S04]  /*18fc0*/  STL [R1+0x28c], R0 ;  /* 0x00028c0001007387 */ /* 0x0003e80000100800 */
[----:B------:R1:W-:Y:S02]  /*18fd0*/  STL [R1+0x298], R134 ;  /* 0x0002988601007387 */ /* 0x0003e40000100800 */
[----:B-1----:R-:W-:-:S02]  /*18fe0*/  IMAD.MOV.U32 R0, RZ, RZ, R135 ;  /* 0x000000ffff007224 */ /* 0x002fc400078e0087 */
[----:B------:R-:W4:Y:S04]  /*18ff0*/  LDL.LU.64 R134, [R1+0x5d8] ;  /* 0x0005d80001867983 */ /* 0x000f280000300a00 */
[----:B------:R1:W-:Y:S04]  /*19000*/  STL [R1+0x294], R0 ;  /* 0x0002940001007387 */ /* 0x0003e80000100800 */
[----:B------:R1:W-:Y:S02]  /*19010*/  STL [R1+0x2a0], R142 ;  /* 0x0002a08e01007387 */ /* 0x0003e40000100800 */
[----:B-1----:R-:W-:-:S02]  /*19020*/  MOV R0, R143 ;  /* 0x0000008f00007202 */ /* 0x002fc40000000f00 */
[----:B------:R-:W4:Y:S04]  /*19030*/  LDL.LU.64 R142, [R1+0x5e0] ;  /* 0x0005e000018e7983 */ /* 0x000f280000300a00 */
[----:B------:R1:W-:Y:S04]  /*19040*/  STL [R1+0x29c], R0 ;  /* 0x00029c0001007387 */ /* 0x0003e80000100800 */
[----:B------:R1:W-:Y:S02]  /*19050*/  STL [R1+0x2a8], R144 ;  /* 0x0002a89001007387 */ /* 0x0003e40000100800 */
[----:B-1----:R-:W-:-:S02]  /*19060*/  IMAD.MOV.U32 R0, RZ, RZ, R145 ;  /* 0x000000ffff007224 */ /* 0x002fc400078e0091 */
[----:B------:R-:W4:Y:S04]  /*19070*/  LDL.LU.64 R144, [R1+0x5e8] ;  /* 0x0005e80001907983 */ /* 0x000f280000300a00 */
        /* <DEDUP_REMOVED lines=21> */
[----:B--2---:R2:W-:Y:S01]  /*191d0*/  STL [R1+0x2d8], R152 ;  /* 0x0002d89801007387 */ /* 0x0045e20000100800 */
[----:B-1----:R-:W-:-:S03]  /*191e0*/  IMAD.MOV.U32 R0, RZ, RZ, R153 ;  /* 0x000000ffff007224 */ /* 0x002fc600078e0099 */
[----:B--2---:R-:W2:Y:S04]  /*191f0*/  LDL.LU.64 R152, [R1+0x618] ;  /* 0x0006180001987983 */ /* 0x004ea80000300a00 */
[----:B------:R1:W-:Y:S04]  /*19200*/  STL [R1+0x2d4], R0 ;  /* 0x0002d40001007387 */ /* 0x0003e80000100800 */
[----:B---3--:R3:W-:Y:S01]  /*19210*/  STL [R1+0x2e0], R140 ;  /* 0x0002e08c01007387 */ /* 0x0087e20000100800 */
[----:B-1----:R-:W-:-:S03]  /*19220*/  IMAD.MOV.U32 R0, RZ, RZ, R141 ;  /* 0x000000ffff007224 */ /* 0x002fc600078e008d */
[----:B---3--:R-:W3:Y:S04]  /*19230*/  LDL.LU.64 R140, [R1+0x620] ;  /* 0x00062000018c7983 */ /* 0x008ee80000300a00 */
[----:B------:R1:W-:Y:S04]  /*19240*/  STL [R1+0x2dc], R0 ;  /* 0x0002dc0001007387 */ /* 0x0003e80000100800 */
[----:B----4-:R4:W-:Y:S01]  /*19250*/  STL [R1+0x2e8], R154 ;  /* 0x0002e89a01007387 */ /* 0x0109e20000100800 */
[----:B-1----:R-:W-:-:S03]  /*19260*/  MOV R0, R155 ;  /* 0x0000009b00007202 */ /* 0x002fc60000000f00 */
[----:B----4-:R-:W4:Y:S04]  /*19270*/  LDL.LU.64 R154, [R1+0x628] ;  /* 0x00062800019a7983 */ /* 0x010f280000300a00 */
        /* <DEDUP_REMOVED lines=33> */
[----:B--2---:R2:W-:Y:S01]  /*19490*/  STL [R1+0x330], R152 ;  /* 0x0003309801007387 */ /* 0x0045e20000100800 */
[----:B-1----:R-:W-:-:S03]  /*194a0*/  MOV R0, R153 ;  /* 0x0000009900007202 */ /* 0x002fc60000000f00 */
[----:B--2---:R-:W2:Y:S04]  /*194b0*/  LDL.LU.64 R152, [R1+0x670] ;  /* 0x0006700001987983 */ /* 0x004ea80000300a00 */
[----:B------:R1:W-:Y:S04]  /*194c0*/  STL [R1+0x32c], R0 ;  /* 0x00032c0001007387 */ /* 0x0003e80000100800 */
[----:B---3--:R3:W-:Y:S01]  /*194d0*/  STL [R1+0x338], R140 ;  /* 0x0003388c01007387 */ /* 0x0087e20000100800 */
[----:B-1----:R-:W-:-:S03]  /*194e0*/  IMAD.MOV.U32 R0, RZ, RZ, R141 ;  /* 0x000000ffff007224 */ /* 0x002fc600078e008d */
[----:B---3--:R-:W3:Y:S04]  /*194f0*/  LDL.LU.64 R140, [R1+0x678] ;  /* 0x00067800018c7983 */ /* 0x008ee80000300a00 */
[----:B------:R1:W-:Y:S04]  /*19500*/  STL [R1+0x334], R0 ;  /* 0x0003340001007387 */ /* 0x0003e80000100800 */
[----:B----4-:R4:W-:Y:S01]  /*19510*/  STL [R1+0x340], R154 ;  /* 0x0003409a01007387 */ /* 0x0109e20000100800 */
[----:B-1----:R-:W-:-:S03]  /*19520*/  IMAD.MOV.U32 R0, RZ, RZ, R155 ;  /* 0x000000ffff007224 */ /* 0x002fc600078e009b */
[----:B----4-:R-:W4:Y:S04]  /*19530*/  LDL.LU.64 R154, [R1+0x680] ;  /* 0x00068000019a7983 */ /* 0x010f280000300a00 */
        /* <DEDUP_REMOVED lines=33> */
[----:B--2---:R2:W-:Y:S01]  /*19750*/  STL [R1+0x388], R152 ;  /* 0x0003889801007387 */ /* 0x0045e20000100800 */
[----:B-1----:R-:W-:-:S03]  /*19760*/  IMAD.MOV.U32 R0, RZ, RZ, R153 ;  /* 0x000000ffff007224 */ /* 0x002fc600078e0099 */
[----:B--2---:R-:W2:Y:S04]  /*19770*/  LDL.LU.64 R152, [R1+0x6c8] ;  /* 0x0006c80001987983 */ /* 0x004ea80000300a00 */
        /* <DEDUP_REMOVED lines=447> */
[----:B----4-:R-:W4:Y:S04]  /*1b370*/  LDL.64 R154, [R1+0xb70] ;  /* 0x000b7000019a7983 */ /* 0x010f280000100a00 */
        /* <DEDUP_REMOVED lines=281> */
[----:B------:R-:W-:Y:S04]  /*1c510*/  STL [R1+0x940], R138 ;  /* 0x0009408a01007387 */ /* 0x000fe80000100800 */
[----:B------:R-:W4:Y:S01]  /*1c520*/  LDL.LU.64 R132, [R1+0xd68] ;  /* 0x000d680001847983 */ /* 0x000f220000300a00 */
[----:B-1----:R-:W-:-:S05]  /*1c530*/  IMAD.MOV.U32 R0, RZ, RZ, R139 ;  /* 0x000000ffff007224 */ /* 0x002fca00078e008b */
[----:B------:R1:W-:Y:S04]  /*1c540*/  STL [R1+0x93c], R0 ;  /* 0x00093c0001007387 */ /* 0x0003e80000100800 */
[----:B------:R1:W-:Y:S02]  /*1c550*/  STL [R1+0x948], R146 ;  /* 0x0009489201007387 */ /* 0x0003e40000100800 */
[----:B-1----:R-:W-:Y:S02]  /*1c560*/  MOV R0, R147 ;  /* 0x0000009300007202 */ /* 0x002fe40000000f00 */
        /* <DEDUP_REMOVED lines=14> */
[----:B---3--:R-:W-:Y:S04]  /*1c650*/  STL [R1+0x968], R140 ;  /* 0x0009688c01007387 */ /* 0x008fe80000100800 */
[----:B------:R-:W3:Y:S01]  /*1c660*/  LDL.LU.64 R138, [R1+0xc00] ;  /* 0x000c0000018a7983 */ /* 0x000ee20000300a00 */
[----:B-1----:R-:W-:-:S05]  /*1c670*/  IMAD.MOV.U32 R0, RZ, RZ, R141 ;  /* 0x000000ffff007224 */ /* 0x002fca00078e008d */
[----:B------:R4:W-:Y:S02]  /*1c680*/  STL [R1+0x964], R0 ;  /* 0x0009640001007387 */ /* 0x0009e40000100800 */
[----:B----4-:R-:W-:Y:S02]  /*1c690*/  IMAD.MOV.U32 R0, RZ, RZ, R155 ;  /* 0x000000ffff007224 */ /* 0x010fe400078e009b */
[----:B------:R1:W-:Y:S04]  /*1c6a0*/  STL [R1+0x970], R154 ;  /* 0x0009709a01007387 */ /* 0x0003e80000100800 */
[----:B-1----:R-:W4:Y:S04]  /*1c6b0*/  LDL.LU.64 R154, [R1+0xbf8] ;  /* 0x000bf800019a7983 */ /* 0x002f280000300a00 */
[----:B------:R1:W-:Y:S04]  /*1c6c0*/  STL [R1+0x96c], R0 ;  /* 0x00096c0001007387 */ /* 0x0003e80000100800 */
[----:B------:R1:W-:Y:S04]  /*1c6d0*/  STL [R1+0x978], R134 ;  /* 0x0009788601007387 */ /* 0x0003e80000100800 */
[----:B------:R-:W4:Y:S01]  /*1c6e0*/  LDL.LU.64 R140, [R1+0xde0] ;  /* 0x000de000018c7983 */ /* 0x000f220000300a00 */
[----:B-1----:R-:W-:-:S03]  /*1c6f0*/  MOV R0, R135 ;  /* 0x0000008700007202 */ /* 0x002fc60000000f00 */
[----:B------:R-:W-:Y:S04]  /*1c700*/  STL [R1+0x980], R142 ;  /* 0x0009808e01007387 */ /* 0x000fe80000100800 */
[----:B------:R1:W-:Y:S04]  /*1c710*/  STL [R1+0x974], R0 ;  /* 0x0009740001007387 */ /* 0x0003e80000100800 */
[----:B------:R-:W4:Y:S01]  /*1c720*/  LDL.LU.64 R134, [R1+0xda8] ;  /* 0x000da80001867983 */ /* 0x000f220000300a00 */
[----:B-1----:R-:W-:-:S03]  /*1c730*/  IMAD.MOV.U32 R0, RZ, RZ, R143 ;  /* 0x000000ffff007224 */ /* 0x002fc600078e008f */
[----:B------:R-:W-:Y:S04]  /*1c740*/  STL [R1+0x988], R144 ;  /* 0x0009889001007387 */ /* 0x000fe80000100800 */
[----:B------:R1:W-:Y:S04]  /*1c750*/  STL [R1+0x97c], R0 ;  /* 0x00097c0001007387 */ /* 0x0003e80000100800 */
[----:B------:R-:W4:Y:S01]  /*1c760*/  LDL.LU.64 R142, [R1+0xd60] ;  /* 0x000d6000018e7983 */ /* 0x000f220000300a00 */
[----:B-1----:R-:W-:-:S03]  /*1c770*/  IMAD.MOV.U32 R0, RZ, RZ, R145 ;  /* 0x000000ffff007224 */ /* 0x002fc600078e0091 */
[----:B------:R-:W-:Y:S04]  /*1c780*/  STL [R1+0x990], R136 ;  /* 0x0009908801007387 */ /* 0x000fe80000100800 */
        /* <DEDUP_REMOVED lines=8> */
[----:B------:R1:W-:Y:S02]  /*1c810*/  STL [R1+0x994], R0 ;  /* 0x0009940001007387 */ /* 0x0003e40000100800 */
[----:B-1----:R-:W-:Y:S02]  /*1c820*/  IMAD.MOV.U32 R0, RZ, RZ, R147 ;  /* 0x000000ffff007224 */ /* 0x002fe400078e0093 */
        /* <DEDUP_REMOVED lines=20> */
[----:B------:R-:W-:Y:S04]  /*1c970*/  STL [R1+0x9d0], R140 ;  /* 0x0009d08c01007387 */ /* 0x000fe80000100800 */
[----:B------:R1:W-:Y:S04]  /*1c980*/  STL [R1+0x9c4], R0 ;  /* 0x0009c40001007387 */ /* 0x0003e80000100800 */
[----:B----4-:R-:W4:Y:S01]  /*1c990*/  LDL.LU.64 R154, [R1+0xda0] ;  /* 0x000da000019a7983 */ /* 0x010f220000300a00 */
        /* <DEDUP_REMOVED lines=15> */
[----:B------:R-:W4:Y:S04]  /*1ca90*/  LDL.LU.64 R144, [R1+0xc80] ;  /* 0x000c800001907983 */ /* 0x000f280000300a00 */
[----:B------:R-:W4:Y:S01]  /*1caa0*/  LDL.LU.64 R132, [R1+0xc78] ;  /* 0x000c780001847983 */ /* 0x000f220000300a00 */
[----:B-1----:R-:W-:-:S05]  /*1cab0*/  MOV R0, R137 ;  /* 0x0000008900007202 */ /* 0x002fca0000000f00 */
[----:B------:R1:W-:Y:S04]  /*1cac0*/  STL [R1+0x9ec], R0 ;  /* 0x0009ec0001007387 */ /* 0x0003e80000100800 */
[----:B------:R1:W-:Y:S02]  /*1cad0*/  STL [R1+0x9f8], R146 ;  /* 0x0009f89201007387 */ /* 0x0003e40000100800 */
[----:B-1----:R-:W-:Y:S02]  /*1cae0*/  IMAD.MOV.U32 R0, RZ, RZ, R147 ;  /* 0x000000ffff007224 */ /* 0x002fe400078e0093 */
[----:B------:R-:W4:Y:S04]  /*1caf0*/  LDL.LU.64 R146, [R1+0xe28] ;  /* 0x000e280001927983 */ /* 0x000f280000300a00 */
[----:B------:R1:W-:Y:S04]  /*1cb00*/  STL [R1+0x9f4], R0 ;  /* 0x0009f40001007387 */ /* 0x0003e80000100800 */
[----:B------:R1:W-:Y:S02]  /*1cb10*/  STL [R1+0xa00], R148 ;  /* 0x000a009401007387 */ /* 0x0003e40000100800 */
[----:B-1----:R-:W-:-:S02]  /*1cb20*/  IMAD.MOV.U32 R0, RZ, RZ, R149 ;  /* 0x000000ffff007224 */ /* 0x002fc400078e0095 */
[----:B------:R-:W4:Y:S04]  /*1cb30*/  LDL.LU.64 R148, [R1+0xe00] ;  /* 0x000e000001947983 */ /* 0x000f280000300a00 */
[----:B------:R1:W-:Y:S04]  /*1cb40*/  STL [R1+0x9fc], R0 ;  /* 0x0009fc0001007387 */ /* 0x0003e80000100800 */
[----:B------:R2:W-:Y:S04]  /*1cb50*/  STL [R1+0xa08], R150 ;  /* 0x000a089601007387 */ /* 0x0005e80000100800 */
[----:B------:R-:W4:Y:S01]  /*1cb60*/  LDL.LU.64 R134, [R1+0xdd0] ;  /* 0x000dd00001867983 */ /* 0x000f220000300a00 */
[----:B-1----:R-:W-:-:S03]  /*1cb70*/  MOV R0, R151 ;  /* 0x0000009700007202 */ /* 0x002fc60000000f00 */
[----:B--2---:R-:W-:Y:S04]  /*1cb80*/  STL [R1+0xa10], R152 ;  /* 0x000a109801007387 */ /* 0x004fe80000100800 */
[----:B------:R1:W-:Y:S04]  /*1cb90*/  STL [R1+0xa04], R0 ;  /* 0x000a040001007387 */ /* 0x0003e80000100800 */
[----:B------:R-:W2:Y:S01]  /*1cba0*/  LDL.LU.64 R150, [R1+0xd98] ;  /* 0x000d980001967983 */ /* 0x000ea20000300a00 */
[----:B-1----:R-:W-:-:S03]  /*1cbb0*/  IMAD.MOV.U32 R0, RZ, RZ, R153 ;  /* 0x000000ffff007224 */ /* 0x002fc600078e0099 */
[----:B---3--:R-:W-:Y:S04]  /*1cbc0*/  STL [R1+0xa18], R138 ;  /* 0x000a188a01007387 */ /* 0x008fe80000100800 */
[----:B------:R1:W-:Y:S04]  /*1cbd0*/  STL [R1+0xa0c], R0 ;  /* 0x000a0c0001007387 */ /* 0x0003e80000100800 */
[----:B------:R-:W3:Y:S04]  /*1cbe0*/  LDL.LU.64 R152, [R1+0xd50] ;  /* 0x000d500001987983 */ /* 0x000ee80000300a00 */
[----:B------:R-:W3:Y:S01]  /*1cbf0*/  LDL.LU.64 R136, [R1+0xd08] ;  /* 0x000d080001887983 */ /* 0x000ee20000300a00 */
[----:B-1----:R-:W-:-:S05]  /*1cc00*/  IMAD.MOV.U32 R0, RZ, RZ, R139 ;  /* 0x000000ffff007224 */ /* 0x002fca00078e008b */
        /* <DEDUP_REMOVED lines=9> */
[----:B------:R-:W-:Y:S04]  /*1cca0*/  STL [R1+0xa30], R130 ;  /* 0x000a308201007387 */ /* 0x000fe80000100800 */
[----:B------:R-:W4:Y:S01]  /*1ccb0*/  LDL.LU.64 R140, [R1+0xe40] ;  /* 0x000e4000018c7983 */ /* 0x000f220000300a00 */
[----:B-1----:R-:W-:-:S03]  /*1ccc0*/  IMAD.MOV.U32 R0, RZ, RZ, R131 ;  /* 0x000000ffff007224 */ /* 0x002fc600078e0083 */
[----:B------:R-:W-:Y:S04]  /*1ccd0*/  STL [R1+0xa38], R142 ;  /* 0x000a388e01007387 */ /* 0x000fe80000100800 */
[----:B------:R1:W-:Y:S02]  /*1cce0*/  STL [R1+0xa2c], R0 ;  /* 0x000a2c0001007387 */ /* 0x0003e40000100800 */
[----:B-1----:R-:W-:Y:S02]  /*1ccf0*/  MOV R0, R143 ;  /* 0x0000008f00007202 */ /* 0x002fe40000000f00 */
[----:B------:R-:W4:Y:S04]  /*1cd00*/  LDL.LU.64 R142, [R1+0xe20] ;  /* 0x000e2000018e7983 */ /* 0x000f280000300a00 */
[----:B------:R1:W-:Y:S04]  /*1cd10*/  STL [R1+0xa34], R0 ;  /* 0x000a340001007387 */ /* 0x0003e80000100800 */
[----:B------:R1:W-:Y:S02]  /*1cd20*/  STL [R1+0xa40], R144 ;  /* 0x000a409001007387 */ /* 0x0003e40000100800 */
[----:B-1----:R-:W-:-:S02]  /*1cd30*/  IMAD.MOV.U32 R0, RZ, RZ, R145 ;  /* 0x000000ffff007224 */ /* 0x002fc400078e0091 */
[----:B------:R-:W-:Y:S04]  /*1cd40*/  STL [R1+0xa48], R132 ;  /* 0x000a488401007387 */ /* 0x000fe80000100800 */
[----:B------:R1:W-:Y:S04]  /*1cd50*/  STL [R1+0xa3c], R0 ;  /* 0x000a3c0001007387 */ /* 0x0003e80000100800 */
        /* <DEDUP_REMOVED lines=13> */
[----:B--2---:R-:W-:Y:S04]  /*1ce30*/  STL [R1+0xa68], R150 ;  /* 0x000a689601007387 */ /* 0x004fe80000100800 */
[----:B------:R1:W-:Y:S02]  /*1ce40*/  STL [R1+0xa5c], R0 ;  /* 0x000a5c0001007387 */ /* 0x0003e40000100800 */
[----:B-1----:R-:W-:Y:S02]  /*1ce50*/  MOV R0, R151 ;  /* 0x0000009700007202 */ /* 0x002fe40000000f00 */
[----:B------:R-:W2:Y:S04]  /*1ce60*/  LDL.LU.64 R150, [R1+0xd48] ;  /* 0x000d480001967983 */ /* 0x000ea80000300a00 */
[----:B------:R1:W-:Y:S04]  /*1ce70*/  STL [R1+0xa64], R0 ;  /* 0x000a640001007387 */ /* 0x0003e80000100800 */
[----:B---3--:R3:W-:Y:S01]  /*1ce80*/  STL [R1+0xa70], R152 ;  /* 0x000a709801007387 */ /* 0x0087e20000100800 */
[----:B-1----:R-:W-:-:S03]  /*1ce90*/  IMAD.MOV.U32 R0, RZ, RZ, R153 ;  /* 0x000000ffff007224 */ /* 0x002fc600078e0099 */
[----:B------:R-:W-:Y:S04]  /*1cea0*/  STL [R1+0xa78], R136 ;  /* 0x000a788801007387 */ /* 0x000fe80000100800 */
[----:B------:R1:W-:Y:S04]  /*1ceb0*/  STL [R1+0xa6c], R0 ;  /* 0x000a6c0001007387 */ /* 0x0003e80000100800 */
[----:B---3--:R-:W3:Y:S01]  /*1cec0*/  LDL.LU.64 R152, [R1+0xd00] ;  /* 0x000d000001987983 */ /* 0x008ee20000300a00 */
[----:B-1----:R-:W-:-:S03]  /*1ced0*/  IMAD.MOV.U32 R0, RZ, RZ, R137 ;  /* 0x000000ffff007224 */ /* 0x002fc600078e0089 */
[----:B----4-:R-:W-:Y:S04]  /*1cee0*/  STL [R1+0xa80], R154 ;  /* 0x000a809a01007387 */ /* 0x010fe80000100800 */
[----:B------:R1:W-:Y:S02]  /*1cef0*/  STL [R1+0xa74], R0 ;  /* 0x000a740001007387 */ /* 0x0003e40000100800 */
[----:B-1----:R-:W-:Y:S02]  /*1cf00*/  MOV R0, R155 ;  /* 0x0000009b00007202 */ /* 0x002fe40000000f00 */
[----:B------:R-:W4:Y:S04]  /*1cf10*/  LDL.LU.64 R154, [R1+0xcf8] ;  /* 0x000cf800019a7983 */ /* 0x000f280000300a00 */
[----:B------:R1:W-:Y:S04]  /*1cf20*/  STL [R1+0xa7c], R0 ;  /* 0x000a7c0001007387 */ /* 0x0003e80000100800 */
[----:B------:R-:W-:Y:S01]  /*1cf30*/  STL [R1+0xa88], R138 ;  /* 0x000a888a01007387 */ /* 0x000fe20000100800 */
[----:B-1----:R-:W-:-:S03]  /*1cf40*/  IMAD.MOV.U32 R0, RZ, RZ, R139 ;  /* 0x000000ffff007224 */ /* 0x002fc600078e008b */
[----:B------:R-:W-:Y:S04]  /*1cf50*/  STL [R1+0xa90], R140 ;  /* 0x000a908c01007387 */ /* 0x000fe80000100800 */
[----:B------:R1:W-:Y:S04]  /*1cf60*/  STL [R1+0xa84], R0 ;  /* 0x000a840001007387 */ /* 0x0003e80000100800 */
[----:B------:R-:W4:Y:S04]  /*1cf70*/  LDL.LU.64 R124, [R1+0xe50] ;  /* 0x000e5000017c7983 */ /* 0x000f280000300a00 */
[----:B------:R-:W4:Y:S01]  /*1cf80*/  LDL.LU.64 R126, [R1+0xe38] ;  /* 0x000e3800017e7983 */ /* 0x000f220000300a00 */
[----:B-1----:R-:W-:-:S05]  /*1cf90*/  IMAD.MOV.U32 R0, RZ, RZ, R141 ;  /* 0x000000ffff007224 */ /* 0x002fca00078e008d */
[----:B------:R1:W-:Y:S04]  /*1cfa0*/  STL [R1+0xa8c], R0 ;  /* 0x000a8c0001007387 */ /* 0x0003e80000100800 */
[----:B------:R-:W-:Y:S04]  /*1cfb0*/  STL [R1+0xa98], R142 ;  /* 0x000a988e01007387 */ /* 0x000fe80000100800 */
[----:B------:R-:W4:Y:S01]  /*1cfc0*/  LDL.LU.64 R128, [R1+0xe18] ;  /* 0x000e180001807983 */ /* 0x000f220000300a00 */
[----:B-1----:R-:W-:-:S03]  /*1cfd0*/  MOV R0, R143 ;  /* 0x0000008f00007202 */ /* 0x002fc60000000f00 */
[----:B------:R-:W4:Y:S04]  /*1cfe0*/  LDL.LU.64 R130, [R1+0xdf0] ;  /* 0x000df00001827983 */ /* 0x000f280000300a00 */
[----:B------:R1:W-:Y:S04]  /*1cff0*/  STL [R1+0xa94], R0 ;  /* 0x000a940001007387 */ /* 0x0003e80000100800 */
[----:B------:R-:W-:Y:S04]  /*1d000*/  STL [R1+0xaa0], R144 ;  /* 0x000aa09001007387 */ /* 0x000fe80000100800 */
[----:B------:R-:W4:Y:S01]  /*1d010*/  LDL.LU.64 R132, [R1+0xdc0] ;  /* 0x000dc00001847983 */ /* 0x000f220000300a00 */
[----:B-1----:R-:W-:-:S03]  /*1d020*/  IMAD.MOV.U32 R0, RZ, RZ, R145 ;  /* 0x000000ffff007224 */ /* 0x002fc600078e0091 */
        /* <DEDUP_REMOVED lines=9> */
[----:B-1----:R-:W-:-:S03]  /*1d0c0*/  MOV R0, R149 ;  /* 0x0000009500007202 */ /* 0x002fc60000000f00 */
[----:B------:R-:W4:Y:S04]  /*1d0d0*/  LDL.LU.64 R142, [R1+0xe48] ;  /* 0x000e4800018e7983 */ /* 0x000f280000300a00 */
[----:B------:R1:W-:Y:S04]  /*1d0e0*/  STL [R1+0xaac], R0 ;  /* 0x000aac0001007387 */ /* 0x0003e80000100800 */
[----:B--2---:R-:W-:Y:S04]  /*1d0f0*/  STL [R1+0xab8], R150 ;  /* 0x000ab89601007387 */ /* 0x004fe80000100800 */
[----:B------:R-:W2:Y:S01]  /*1d100*/  LDL.LU.64 R144, [R1+0xe30] ;  /* 0x000e300001907983 */ /* 0x000ea20000300a00 */
[----:B-1----:R-:W-:-:S03]  /*1d110*/  IMAD.MOV.U32 R0, RZ, RZ, R151 ;  /* 0x000000ffff007224 */ /* 0x002fc600078e0097 */
[----:B------:R-:W2:Y:S04]  /*1d120*/  LDL.LU.64 R146, [R1+0xe10] ;  /* 0x000e100001927983 */ /* 0x000ea80000300a00 */
[----:B------:R1:W-:Y:S04]  /*1d130*/  STL [R1+0xab4], R0 ;  /* 0x000ab40001007387 */ /* 0x0003e80000100800 */
[----:B---3--:R3:W-:Y:S04]  /*1d140*/  STL [R1+0xac0], R152 ;  /* 0x000ac09801007387 */ /* 0x0087e80000100800 */
[----:B------:R-:W2:Y:S01]  /*1d150*/  LDL.LU.64 R148, [R1+0xde8] ;  /* 0x000de80001947983 */ /* 0x000ea20000300a00 */
[----:B-1----:R-:W-:-:S03]  /*1d160*/  IMAD.MOV.U32 R0, RZ, RZ, R153 ;  /* 0x000000ffff007224 */ /* 0x002fc600078e0099 */
[----:B------:R-:W2:Y:S04]  /*1d170*/  LDL.LU.64 R150, [R1+0xdb8] ;  /* 0x000db80001967983 */ /* 0x000ea80000300a00 */
[----:B------:R1:W-:Y:S04]  /*1d180*/  STL [R1+0xabc], R0 ;  /* 0x000abc0001007387 */ /* 0x0003e80000100800 */
[----:B----4-:R4:W-:Y:S04]  /*1d190*/  STL [R1+0xac8], R154 ;  /* 0x000ac89a01007387 */ /* 0x0109e80000100800 */
[----:B---3--:R-:W3:Y:S01]  /*1d1a0*/  LDL.LU.64 R152, [R1+0xd80] ;  /* 0x000d800001987983 */ /* 0x008ee20000300a00 */
[----:B-1----:R-:W-:-:S03]  /*1d1b0*/  MOV R0, R155 ;  /* 0x0000009b00007202 */ /* 0x002fc60000000f00 */
[----:B----4-:R-:W4:Y:S04]  /*1d1c0*/  LDL.LU.64 R154, [R1+0xd78] ;  /* 0x000d7800019a7983 */ /* 0x010f280000300a00 */
[----:B------:R1:W-:Y:S02]  /*1d1d0*/  STL [R1+0xac4], R0 ;  /* 0x000ac40001007387 */ /* 0x0003e40000100800 */
[----:B-1----:R-:W-:Y:S02]  /*1d1e0*/  IMAD.MOV.U32 R0, RZ, RZ, R125 ;  /* 0x000000ffff007224 */ /* 0x002fe400078e007d */
[----:B------:R-:W-:Y:S04]  /*1d1f0*/  STL [R1+0xad0], R124 ;  /* 0x000ad07c01007387 */ /* 0x000fe80000100800 */
[----:B------:R-:W-:Y:S04]  /*1d200*/  STL [R1+0xad8], R126 ;  /* 0x000ad87e01007387 */ /* 0x000fe80000100800 */
[----:B------:R1:W-:Y:S02]  /*1d210*/  STL [R1+0xacc], R0 ;  /* 0x000acc0001007387 */ /* 0x0003e40000100800 */
[----:B-1----:R-:W-:-:S02]  /*1d220*/  IMAD.MOV.U32 R0, RZ, RZ, R127 ;  /* 0x000000ffff007224 */ /* 0x002fc400078e007f */
[----:B------:R-:W-:Y:S04]  /*1d230*/  STL [R1+0xae0], R128 ;  /* 0x000ae08001007387 */ /* 0x000fe80000100800 */
[----:B------:R1:W-:Y:S04]  /*1d240*/  STL [R1+0xad4], R0 ;  /* 0x000ad40001007387 */ /* 0x0003e80000100800 */
[----:B------:R-:W-:Y:S01]  /*1d250*/  STL [R1+0xae8], R130 ;  /* 0x000ae88201007387 */ /* 0x000fe20000100800 */
[----:B-1----:R-:W-:-:S05]  /*1d260*/  MOV R0, R129 ;  /* 0x0000008100007202 */ /* 0x002fca0000000f00 */
[----:B------:R1:W-:Y:S04]  /*1d270*/  STL [R1+0xadc], R0 ;  /* 0x000adc0001007387 */ /* 0x0003e80000100800 */
[----:B------:R-:W-:Y:S01]  /*1d280*/  STL [R1+0xaf0], R132 ;  /* 0x000af08401007387 */ /* 0x000fe20000100800 */
[----:B-1----:R-:W-:-:S05]  /*1d290*/  IMAD.MOV.U32 R0, RZ, RZ, R131 ;  /* 0x000000ffff007224 */ /* 0x002fca00078e0083 */
[----:B------:R1:W-:Y:S04]  /*1d2a0*/  STL [R1+0xae4], R0 ;  /* 0x000ae40001007387 */ /* 0x0003e80000100800 */
[----:B------:R-:W-:Y:S01]  /*1d2b0*/  STL [R1+0xaf8], R134 ;  /* 0x000af88601007387 */ /* 0x000fe20000100800 */
[----:B-1----:R-:W-:-:S05]  /*1d2c0*/  IMAD.MOV.U32 R0, RZ, RZ, R133 ;  /* 0x000000ffff007224 */ /* 0x002fca00078e0085 */
        /* <DEDUP_REMOVED lines=12> */
[----:B------:R1:W-:Y:S02]  /*1d390*/  STL [R1+0xb0c], R0 ;  /* 0x000b0c0001007387 */ /* 0x0003e40000100800 */
[----:B-1----:R-:W-:Y:S01]  /*1d3a0*/  IMAD.MOV.U32 R0, RZ, RZ, R143 ;  /* 0x000000ffff007224 */ /* 0x002fe200078e008f */
[----:B------:R-:W-:-:S04]  /*1d3b0*/  SHF.R.S32.HI R6, RZ, 0x1f, R83 ;  /* 0x0000001fff067819 */ /* 0x000fc80000011453 */
[----:B------:R-:W-:Y:S01]  /*1d3c0*/  LEA.HI R6, R6, R83, RZ, 0x7 ;  /* 0x0000005306067211 */ /* 0x000fe200078f38ff */
[----:B------:R-:W-:-:S03]  /*1d3d0*/  IMAD.SHL.U32 R2, R4, 0x4, RZ ;  /* 0x0000000404027824 */ /* 0x000fc600078e00ff */
[----:B------:R-:W-:Y:S02]  /*1d3e0*/  SHF.R.S32.HI R6, RZ, 0x7, R6 ;  /* 0x00000007ff067819 */ /* 0x000fe40000011406 */
[----:B------:R-:W-:Y:S02]  /*1d3f0*/  SHF.R.S32.HI R3, RZ, 0x1f, R5 ;  /* 0x0000001fff037819 */ /* 0x000fe40000011405 */
[C---:B------:R-:W-:Y:S02]  /*1d400*/  SHF.L.U32 R80, R5.reuse, 0x2, RZ ;  /* 0x0000000205507819 */ /* 0x040fe400000006ff */
[----:B------:R-:W-:Y:S01]  /*1d410*/  SHF.L.U64.HI R3, R5, 0x2, R3 ;  /* 0x0000000205037819 */ /* 0x000fe20000010203 */
[----:B--2---:R-:W-:Y:S04]  /*1d420*/  STL [R1+0xb20], R144 ;  /* 0x000b209001007387 */ /* 0x004fe80000100800 */
        /* <DEDUP_REMOVED lines=10> */
[----:B---3--:R-:W-:Y:S01]  /*1d4d0*/  STL [R1+0xb40], R152 ;  /* 0x000b409801007387 */ /* 0x008fe20000100800 */
[----:B-1----:R-:W-:-:S05]  /*1d4e0*/  IMAD.MOV.U32 R0, RZ, RZ, R151 ;  /* 0x000000ffff007224 */ /* 0x002fca00078e0097 */
[----:B------:R1:W-:Y:S04]  /*1d4f0*/  STL [R1+0xb34], R0 ;  /* 0x000b340001007387 */ /* 0x0003e80000100800 */
[----:B----4-:R-:W-:Y:S01]  /*1d500*/  STL [R1+0xb48], R154 ;  /* 0x000b489a01007387 */ /* 0x010fe20000100800 */
[----:B-1----:R-:W-:-:S05]  /*1d510*/  MOV R0, R153 ;  /* 0x0000009900007202 */ /* 0x002fca0000000f00 */
[----:B------:R1:W-:Y:S02]  /*1d520*/  STL [R1+0xb3c], R0 ;  /* 0x000b3c0001007387 */ /* 0x0003e40000100800 */
[----:B-1----:R-:W-:-:S05]  /*1d530*/  IMAD.MOV.U32 R0, RZ, RZ, R155 ;  /* 0x000000ffff007224 */ /* 0x002fca00078e009b */
[----:B------:R1:W-:Y:S02]  /*1d540*/  STL [R1+0xb44], R0 ;  /* 0x000b440001007387 */ /* 0x0003e40000100800 */
[----:B-1----:R-:W-:-:S04]  /*1d550*/  SHF.R.S32.HI R0, RZ, 0x1f, R4 ;  /* 0x0000001fff007819 */ /* 0x002fc80000011404 */
[----:B------:R-:W-:Y:S02]  /*1d560*/  SHF.L.U64.HI R0, R4, 0x2, R0 ;  /* 0x0000000204007819 */ /* 0x000fe40000010200 */
[----:B------:R-:W-:-:S05]  /*1d570*/  VIMNMX R4, PT, PT, R6, 0x2, !PT ;  /* 0x0000000206047848 */ /* 0x000fca0007fe0100 */
[----:B------:R-:W-:-:S05]  /*1d580*/  VIADD R5, R4, 0xfffffffe ;  /* 0xfffffffe04057836 */ /* 0x000fca0000000000 */
[----:B------:R1:W-:Y:S01]  /*1d590*/  STL [R1+0xb6c], R5 ;  /* 0x000b6c0501007387 */ /* 0x0003e20000100800 */
[----:B------:R-:W-:Y:S02]  /*1d5a0*/  HFMA2 R4, -RZ, RZ, 0, 0 ;  /* 0x00000000ff047431 */ /* 0x000fe400000001ff */
[----:B------:R-:W-:Y:S02]  /*1d5b0*/  VIADD R6, R6, 0xfffffffe ;  /* 0xfffffffe06067836 */ /* 0x000fe40000000000 */
[----:B------:R-:W-:Y:S01]  /*1d5c0*/  IMAD.MOV.U32 R83, RZ, RZ, RZ ;  /* 0x000000ffff537224 */ /* 0x000fe200078e00ff */
[----:B------:R-:W-:Y:S01]  /*1d5d0*/  UMOV UR51, 0x1 ;  /* 0x0000000100337882 */ /* 0x000fe20000000000 */
[----:B------:R-:W-:Y:S01]  /*1d5e0*/  UMOV UR5, URZ ;  /* 0x000000ff00057c82 */ /* 0x000fe20008000000 */
[----:B------:R-:W-:-:S05]  /*1d5f0*/  UMOV UR8, URZ ;  /* 0x000000ff00087c82 */ /* 0x000fca0008000000 */
.L_x_12:
[----:B------:R-:W-:-:S04]  /*1d600*/  IMAD.U32 R4, R4, -0x80000000, RZ ;  /* 0x8000000004047824 */ /* 0x000fc800078e00ff */
[----:B------:R-:W2:Y:S02]  /*1d610*/  SYNCS.PHASECHK.TRANS64.TRYWAIT P2, [UR49], R4 ;  /* 0x00000004ff0075a7 */ /* 0x000ea40008041131 */
[----:B--2---:R-:W-:Y:S05]  /*1d620*/  @!P2 BRA `(.L_x_10) ;  /* 0x0000017c004ca947 */ /* 0x004fea0003800000 */
.L_x_18:
[----:B------:R-:W-:-:S04]  /*1d630*/  DEPBAR.LE SB0, 0x0 ;  /* 0x000080000000791a */ /* 0x000fc80000000000 */
[----:B------:R-:W-:Y:S01]  /*1d640*/  BAR.SYNC.DEFER_BLOCKING 0x0 ;  /* 0x0000000000007b1d */ /* 0x000fe20000010000 */
[----:B------:R-:W-:Y:S02]  /*1d650*/  UIADD3 UR5, UPT, UPT, UR5, 0x1, URZ ;  /* 0x0000000105057890 */ /* 0x000fe4000fffe0ff */
[----:B------:R-:W-:Y:S02]  /*1d660*/  ULEA UR49, UR51, UR46, 0x3 ;  /* 0x0000002e33317291 */ /* 0x000fe4000f8e18ff */
[----:B------:R-:W-:Y:S02]  /*1d670*/  UISETP.GT.AND UP1, UPT, UR5, 0x1, UPT ;  /* 0x000000010500788c */ /* 0x000fe4000bf24270 */
[----:B------:R-:W-:Y:S02]  /*1d680*/  UIADD3 UR49, UPT, UPT, UR49, 0x40000, URZ ;  /* 0x0004000031317890 */ /* 0x000fe4000fffe0ff */
[----:B------:R-:W-:Y:S01]  /*1d690*/  USEL UR5, UR5, URZ, !UP1 ;  /* 0x000000ff05057287 */ /* 0x000fe2000c800000 */
[----:B------:R-:W-:Y:S01]  /*1d6a0*/  UMOV UR4, UR8 ;  /* 0x0000000800047c82 */ /* 0x000fe20008000000 */
[----:B-1----:R-:W1:Y:S04]  /*1d6b0*/  LDSM.16.M88.4 R4, [R81] ;  /* 0x000000005104783b */ /* 0x002e680000000200 */
[----:B------:R-:W2:Y:S04]  /*1d6c0*/  LDSM.16.M88.4 R8, [R81+0x800] ;  /* 0x000800005108783b */ /* 0x000ea80000000200 */
[----:B------:R-:W3:Y:S04]  /*1d6d0*/  LDSM.16.M88.4 R216, [R81+0x1000] ;  /* 0x0010000051d8783b */ /* 0x000ee80000000200 */
[----:B------:R-:W4:Y:S04]  /*1d6e0*/  LDSM.16.M88.4 R12, [R81+0x1800] ;  /* 0x00180000510c783b */ /* 0x000f280000000200 */
[----:B------:R-:W5:Y:S04]  /*1d6f0*/  LDSM.16.M88.4 R212, [R81+0x2000] ;  /* 0x0020000051d4783b */ /* 0x000f680000000200 */
[----:B------:R-:W5:Y:S04]  /*1d700*/  LDSM.16.M88.4 R204, [R81+0x2800] ;  /* 0x0028000051cc783b */ /* 0x000f680000000200 */
[----:B------:R-:W5:Y:S04]  /*1d710*/  LDSM.16.M88.4 R208, [R81+0x3000] ;  /* 0x0030000051d0783b */ /* 0x000f680000000200 */
[----:B------:R-:W5:Y:S04]  /*1d720*/  LDSM.16.M88.4 R188, [R81+0x3800] ;  /* 0x0038000051bc783b */ /* 0x000f680000000200 */
[----:B------:R-:W5:Y:S04]  /*1d730*/  LDSM.16.M88.4 R192, [R81+0x4000] ;  /* 0x0040000051c0783b */ /* 0x000f680000000200 */
[----:B------:R-:W5:Y:S04]  /*1d740*/  LDSM.16.M88.4 R180, [R81+0x4800] ;  /* 0x0048000051b4783b */ /* 0x000f680000000200 */
[----:B------:R-:W5:Y:S01]  /*1d750*/  LDSM.16.M88.4 R184, [R81+0x5000] ;  /* 0x0050000051b8783b */ /* 0x000f620000000200 */
[----:B-1----:R-:W-:Y:S01]  /*1d760*/  MOV R16, R4 ;  /* 0x0000000400107202 */ /* 0x002fe20000000f00 */
[----:B------:R-:W-:-:S02]  /*1d770*/  IMAD.MOV.U32 R17, RZ, RZ, R6 ;  /* 0x000000ffff117224 */ /* 0x000fc400078e0006 */
[----:B------:R-:W1:Y:S01]  /*1d780*/  LDSM.16.M88.4 R172, [R81+0x5800] ;  /* 0x0058000051ac783b */ /* 0x000e620000000200 */
[----:B--2---:R-:W-:Y:S01]  /*1d790*/  IMAD.MOV.U32 R18, RZ, RZ, R8 ;  /* 0x000000ffff127224 */ /* 0x004fe200078e0008 */
[----:B------:R-:W-:Y:S01]  /*1d7a0*/  MOV R19, R10 ;  /* 0x0000000a00137202 */ /* 0x000fe20000000f00 */
[----:B------:R-:W-:Y:S01]  /*1d7b0*/  IMAD.MOV.U32 R4, RZ, RZ, R5 ;  /* 0x000000ffff047224 */ /* 0x000fe200078e0005 */
[----:B------:R-:W2:Y:S01]  /*1d7c0*/  LDSM.16.M88.4 R176, [R81+0x6000] ;  /* 0x0060000051b0783b */ /* 0x000ea20000000200 */
[----:B---3--:R-:W-:Y:S01]  /*1d7d0*/  IMAD.MOV.U32 R20, RZ, RZ, R216 ;  /* 0x000000ffff147224 */ /* 0x008fe200078e00d8 */
[----:B------:R-:W-:Y:S01]  /*1d7e0*/  MOV R6, R9 ;  /* 0x0000000900067202 */ /* 0x000fe20000000f00 */
[----:B------:R-:W-:Y:S01]  /*1d7f0*/  IMAD.MOV.U32 R21, RZ, RZ, R218 ;  /* 0x000000ffff157224 */ /* 0x000fe200078e00da */
[----:B------:R-:W3:Y:S01]  /*1d800*/  LDSM.16.M88.4 R164, [R81+0x6800] ;  /* 0x0068000051a4783b */ /* 0x000ee20000000200 */
[----:B----4-:R-:W-:Y:S01]  /*1d810*/  MOV R22, R12 ;  /* 0x0000000c00167202 */ /* 0x010fe20000000f00 */
[----:B------:R-:W-:Y:S01]  /*1d820*/  IMAD.MOV.U32 R23, RZ, RZ, R14 ;  /* 0x000000ffff177224 */ /* 0x000fe200078e000e */
[----:B------:R-:W-:Y:S01]  /*1d830*/  MOV R9, R219 ;  /* 0x000000db00097202 */ /* 0x000fe20000000f00 */
[----:B------:R-:W4:Y:S01]  /*1d840*/  LDSM.16.M88.4 R168, [R81+0x7000] ;  /* 0x0070000051a8783b */ /* 0x000f220000000200 */
[----:B-----5:R-:W-:Y:S01]  /*1d850*/  IMAD.MOV.U32 R24, RZ, RZ, R212 ;  /* 0x000000ffff187224 */ /* 0x020fe200078e00d4 */
[----:B------:R-:W-:Y:S01]  /*1d860*/  MOV R25, R214 ;  /* 0x000000d600197202 */ /* 0x000fe20000000f00 */
[----:B------:R-:W-:Y:S01]  /*1d870*/  IMAD.MOV.U32 R5, RZ, RZ, R7 ;  /* 0x000000ffff057224 */ /* 0x000fe200078e0007 */
[----:B------:R-:W5:Y:S01]  /*1d880*/  LDSM.16.M88.4 R156, [R81+0x7800] ;  /* 0x00780000519c783b */ /* 0x000f620000000200 */
[----:B------:R-:W-:Y:S01]  /*1d890*/  IMAD.MOV.U32 R26, RZ, RZ, R204 ;  /* 0x000000ffff1a7224 */ /* 0x000fe200078e00cc */
[----:B------:R-:W-:Y:S01]  /*1d8a0*/  MOV R12, R213 ;  /* 0x000000d5000c7202 */ /* 0x000fe20000000f00 */
[----:B------:R-:W-:Y:S01]  /*1d8b0*/  IMAD.MOV.U32 R27, RZ, RZ, R206 ;  /* 0x000000ffff1b7224 */ /* 0x000fe200078e00ce */
[----:B------:R-:W5:Y:S01]  /*1d8c0*/  LDSM.16.M88.4 R160, [R81+0x8000] ;  /* 0x0080000051a0783b */ /* 0x000f620000000200 */
[----:B------:R-:W-:Y:S01]  /*1d8d0*/  MOV R28, R208 ;  /* 0x000000d0001c7202 */ /* 0x000fe20000000f00 */
[----:B------:R-:W-:-:S02]  /*1d8e0*/  IMAD.MOV.U32 R29, RZ, RZ, R210 ;  /* 0x000000ffff1d7224 */ /* 0x000fc400078e00d2 */
[----:B------:R-:W5:Y:S01]  /*1d8f0*/  LDSM.16.M88.4 R148, [R81+0x8800] ;  /* 0x008800005194783b */ /* 0x000f620000000200 */
[----:B------:R-:W-:Y:S01]  /*1d900*/  IMAD.MOV.U32 R30, RZ, RZ, R188 ;  /* 0x000000ffff1e7224 */ /* 0x000fe200078e00bc */
[----:B------:R-:W-:Y:S01]  /*1d910*/  MOV R31, R190 ;  /* 0x000000be001f7202 */ /* 0x000fe20000000f00 */
[----:B------:R-:W-:Y:S01]  /*1d920*/  IMAD.MOV.U32 R7, RZ, RZ, R11 ;  /* 0x000000ffff077224 */ /* 0x000fe200078e000b */
[----:B------:R-:W5:Y:S01]  /*1d930*/  LDSM.16.M88.4 R152, [R81+0x9000] ;  /* 0x009000005198783b */ /* 0x000f620000000200 */
[----:B------:R-:W-:Y:S02]  /*1d940*/  IMAD.MOV.U32 R32, RZ, RZ, R192 ;  /* 0x000000ffff207224 */ /* 0x000fe400078e00c0 */
        /* <DEDUP_REMOVED lines=9> */
[----:B-1----:R-:W-:Y:S02]  /*1d9e0*/  IMAD.MOV.U32 R38, RZ, RZ, R172 ;  /* 0x000000ffff267224 */ /* 0x002fe400078e00ac */
[----:B------:R-:W-:Y:S01]  /*1d9f0*/  IMAD.MOV.U32 R39, RZ, RZ, R174 ;  /* 0x000000ffff277224 */ /* 0x000fe200078e00ae */
[----:B------:R-:W1:Y:S01]  /*1da00*/  LDSM.16.M88.4 R136, [R81+0xb000] ;  /* 0x00b000005188783b */ /* 0x000e620000000200 */
[----:B--2---:R-:W-:Y:S01]  /*1da10*/  MOV R40, R176 ;  /* 0x000000b000287202 */ /* 0x004fe20000000f00 */
[----:B------:R-:W-:-:S02]  /*1da20*/  IMAD.MOV.U32 R41, RZ, RZ, R178 ;  /* 0x000000ffff297224 */ /* 0x000fc400078e00b2 */
[----:B------:R-:W2:Y:S01]  /*1da30*/  LDSM.16.M88.4 R124, [R81+0xb800] ;  /* 0x00b80000517c783b */ /* 0x000ea20000000200 */
[----:B---3--:R-:W-:Y:S01]  /*1da40*/  IMAD.MOV.U32 R42, RZ, RZ, R164 ;  /* 0x000000ffff2a7224 */ /* 0x008fe200078e00a4 */
[----:B------:R-:W-:Y:S01]  /*1da50*/  MOV R43, R166 ;  /* 0x000000a6002b7202 */ /* 0x000fe20000000f00 */
[----:B------:R-:W-:Y:S01]  /*1da60*/  IMAD.MOV.U32 R11, RZ, RZ, R15 ;  /* 0x000000ffff0b7224 */ /* 0x000fe200078e000f */
[----:B------:R-:W3:Y:S01]  /*1da70*/  LDSM.16.M88.4 R128, [R81+0xc000] ;  /* 0x00c000005180783b */ /* 0x000ee20000000200 */
[----:B----4-:R-:W-:Y:S01]  /*1da80*/  IMAD.MOV.U32 R44, RZ, RZ, R168 ;  /* 0x000000ffff2c7224 */ /* 0x010fe200078e00a8 */
[----:B------:R-:W-:Y:S01]  /*1da90*/  MOV R15, R207 ;  /* 0x000000cf000f7202 */ /* 0x000fe20000000f00 */
[----:B------:R-:W-:Y:S01]  /*1daa0*/  IMAD.MOV.U32 R45, RZ, RZ, R170 ;  /* 0x000000ffff2d7224 */ /* 0x000fe200078e00aa */
[----:B------:R-:W4:Y:S01]  /*1dab0*/  LDSM.16.M88.4 R116, [R81+0xc800] ;  /* 0x00c800005174783b */ /* 0x000f220000000200 */
[----:B-----5:R-:W-:Y:S01]  /*1dac0*/  MOV R46, R156 ;  /* 0x0000009c002e7202 */ /* 0x020fe20000000f00 */
        /* <DEDUP_REMOVED lines=21> */
[----:B-1----:R-:W-:Y:S01]  /*1dc20*/  IMAD.MOV.U32 R60, RZ, RZ, R136 ;  /* 0x000000ffff3c7224 */ /* 0x002fe200078e0088 */
[----:B------:R-:W-:Y:S01]  /*1dc30*/  MOV R61, R138 ;  /* 0x0000008a003d7202 */ /* 0x000fe20000000f00 */
[----:B------:R-:W-:Y:S01]  /*1dc40*/  IMAD.MOV.U32 R14, RZ, RZ, R205 ;  /* 0x000000ffff0e7224 */ /* 0x000fe200078e00cd */
[----:B------:R-:W-:Y:S01]  /*1dc50*/  LDSM.16.M88.4 R100, [R81+0x10000] ;  /* 0x010000005164783b */ /* 0x000fe20000000200 */
[----:B--2---:R-:W-:Y:S02]  /*1dc60*/  IMAD.MOV.U32 R62, RZ, RZ, R124 ;  /* 0x000000ffff3e7224 */ /* 0x004fe400078e007c */
[----:B------:R-:W-:Y:S01]  /*1dc70*/  IMAD.MOV.U32 R63, RZ, RZ, R126 ;  /* 0x000000ffff3f7224 */ /* 0x000fe200078e007e */
[----:B------:R-:W-:Y:S01]  /*1dc80*/  LDSM.16.M88.4 R220, [R81+0x11800] ;  /* 0x0118000051dc783b */ /* 0x000fe20000000200 */
[----:B---3--:R-:W-:Y:S01]  /*1dc90*/  MOV R64, R128 ;  /* 0x0000008000407202 */ /* 0x008fe20000000f00 */
[----:B------:R-:W-:Y:S02]  /*1dca0*/  IMAD.MOV.U32 R65, RZ, RZ, R130 ;  /* 0x000000ffff417224 */ /* 0x000fe400078e0082 */
[----:B------:R-:W-:Y:S01]  /*1dcb0*/  LDSM.16.M88.4 R224, [R81+0x12000] ;  /* 0x0120000051e0783b */ /* 0x000fe20000000200 */
[----:B----4-:R-:W-:Y:S01]  /*1dcc0*/  IMAD.MOV.U32 R66, RZ, RZ, R116 ;  /* 0x000000ffff427224 */ /* 0x010fe200078e0074 */
[----:B------:R-:W-:-:S02]  /*1dcd0*/  MOV R67, R118 ;  /* 0x0000007600437202 */ /* 0x000fc40000000f00 */
[----:B------:R-:W-:Y:S01]  /*1dce0*/  LDSM.16.M88.4 R212, [R81+0x12800] ;  /* 0x0128000051d4783b */ /* 0x000fe20000000200 */
[----:B-----5:R-:W-:Y:S02]  /*1dcf0*/  IMAD.MOV.U32 R68, RZ, RZ, R120 ;  /* 0x000000ffff447224 */ /* 0x020fe400078e0078 */
[----:B------:R-:W-:Y:S01]  /*1dd00*/  IMAD.MOV.U32 R69, RZ, RZ, R122 ;  /* 0x000000ffff457224 */ /* 0x000fe200078e007a */
[----:B------:R-:W-:Y:S01]  /*1dd10*/  LDSM.16.M88.4 R216, [R81+0x13000] ;  /* 0x0130000051d8783b */ /* 0x000fe20000000200 */
[----:B------:R-:W-:Y:S01]  /*1dd20*/  MOV R70, R108 ;  /* 0x0000006c00467202 */ /* 0x000fe20000000f00 */
[----:B------:R-:W-:Y:S02]  /*1dd30*/  IMAD.MOV.U32 R71, RZ, RZ, R110 ;  /* 0x000000ffff477224 */ /* 0x000fe400078e006e */
[----:B------:R-:W-:Y:S01]  /*1dd40*/  LDSM.16.M88.4 R204, [R81+0x13800] ;  /* 0x0138000051cc783b */ /* 0x000fe20000000200 */
[----:B------:R-:W-:Y:S01]  /*1dd50*/  IMAD.MOV.U32 R72, RZ, RZ, R112 ;  /* 0x000000ffff487224 */ /* 0x000fe200078e0070 */
[----:B------:R-:W-:Y:S01]  /*1dd60*/  MOV R73, R114 ;  /* 0x0000007200497202 */ /* 0x000fe20000000f00 */
[----:B------:R-:W-:-:S02]  /*1dd70*/  IMAD.MOV.U32 R74, RZ, RZ, R96 ;  /* 0x000000ffff4a7224 */ /* 0x000fc400078e0060 */
[----:B------:R-:W-:Y:S01]  /*1dd80*/  IMAD.MOV.U32 R75, RZ, RZ, R98 ;  /* 0x000000ffff4b7224 */ /* 0x000fe200078e0062 */
[----:B------:R-:W-:Y:S01]  /*1dd90*/  MOV R76, R104 ;  /* 0x00000068004c7202 */ /* 0x000fe20000000f00 */
[----:B------:R-:W-:Y:S02]  /*1dda0*/  IMAD.MOV.U32 R77, RZ, RZ, R106 ;  /* 0x000000ffff4d7224 */ /* 0x000fe400078e006a */
[----:B------:R-:W-:Y:S01]  /*1ddb0*/  IMAD.MOV.U32 R78, RZ, RZ, R92 ;  /* 0x000000ffff4e7224 */ /* 0x000fe200078e005c */
[----:B------:R-:W-:-:S04]  /*1ddc0*/  MOV R79, R94 ;  /* 0x0000005e004f7202 */ /* 0x000fc80000000f00 */
[----:B------:R1:W-:Y:S02]  /*1ddd0*/  STTM.x64 tmem[UR48+0x100], R16 ;  /* 0x00010010000079ed */ /* 0x0003e40008340030 */
        /* <DEDUP_REMOVED lines=35> */
[----:B------:R-:W-:Y:S01]  /*1e010*/  LDSM.16.M88.4 R208, [R81+0x14000] ;  /* 0x0140000051d0783b */ /* 0x000fe20000000200 */
[----:B------:R-:W-:-:S02]  /*1e020*/  IMAD.MOV.U32 R43, RZ, RZ, R143 ;  /* 0x000000ffff2b7224 */ /* 0x000fc400078e008f */
[----:B------:R-:W-:Y:S01]  /*1e030*/  IMAD.MOV.U32 R44, RZ, RZ, R145 ;  /* 0x000000ffff2c7224 */ /* 0x000fe200078e0091 */
[----:B------:R-:W-:Y:S01]  /*1e040*/  LDSM.16.M88.4 R188, [R81+0x14800] ;  /* 0x0148000051bc783b */ /* 0x000fe20000000200 */
[----:B------:R-:W-:Y:S02]  /*1e050*/  IMAD.MOV.U32 R46, RZ, RZ, R133 ;  /* 0x000000ffff2e7224 */ /* 0x000fe400078e0085 */
[----:B------:R-:W-:Y:S01]  /*1e060*/  IMAD.MOV.U32 R47, RZ, RZ, R135 ;  /* 0x000000ffff2f7224 */ /* 0x000fe200078e0087 */
[----:B------:R-:W-:Y:S01]  /*1e070*/  LDSM.16.M88.4 R192, [R81+0x15000] ;  /* 0x0150000051c0783b */ /* 0x000fe20000000200 */
[----:B------:R-:W-:Y:S02]  /*1e080*/  IMAD.MOV.U32 R49, RZ, RZ, R139 ;  /* 0x000000ffff317224 */ /* 0x000fe400078e008b */
        /* <DEDUP_REMOVED lines=17> */
[----:B------:R-:W-:-:S03]  /*1e1a0*/  IMAD.MOV.U32 R67, RZ, RZ, R95 ;  /* 0x000000ffff437224 */ /* 0x000fc600078e005f */
[----:B------:R-:W-:Y:S04]  /*1e1b0*/  LDSM.16.M88.4 R92, [R81+0x10800] ;  /* 0x01080000515c783b */ /* 0x000fe80000000200 */
        /* <DEDUP_REMOVED lines=10> */
[----:B------:R-:W1:Y:S04]  /*1e260*/  LDSM.16.M88.4 R128, [R81+0x1d000] ;  /* 0x01d000005180783b */ /* 0x000e680000000200 */
[----:B------:R-:W2:Y:S04]  /*1e270*/  LDSM.16.M88.4 R116, [R81+0x1d800] ;  /* 0x01d800005174783b */ /* 0x000ea80000000200 */
[----:B------:R-:W3:Y:S04]  /*1e280*/  LDSM.16.M88.4 R120, [R81+0x1e000] ;  /* 0x01e000005178783b */ /* 0x000ee80000000200 */
[----:B------:R-:W4:Y:S04]  /*1e290*/  LDSM.16.M88.4 R108, [R81+0x1e800] ;  /* 0x01e80000516c783b */ /* 0x000f280000000200 */
[----:B------:R-:W5:Y:S04]  /*1e2a0*/  LDSM.16.M88.4 R112, [R81+0x1f000] ;  /* 0x01f000005170783b */ /* 0x000f680000000200 */
[----:B------:R-:W5:Y:S01]  /*1e2b0*/  LDSM.16.M88.4 R104, [R81+0x1f800] ;  /* 0x01f800005168783b */ /* 0x000f620000000200 */
[----:B------:R5:W-:Y:S01]  /*1e2c0*/  STTM.x64 tmem[UR48+0x180], R4 ;  /* 0x00018004000079ed */ /* 0x000be20008340030 */
[----:B-1----:R-:W-:Y:S01]  /*1e2d0*/  MOV R68, R128 ;  /* 0x0000008000447202 */ /* 0x002fe20000000f00 */
[----:B------:R-:W-:-:S02]  /*1e2e0*/  IMAD.MOV.U32 R69, RZ, RZ, R130 ;  /* 0x000000ffff457224 */ /* 0x000fc400078e0082 */
[----:B--2---:R-:W-:Y:S01]  /*1e2f0*/  IMAD.MOV.U32 R70, RZ, RZ, R116 ;  /* 0x000000ffff467224 */ /* 0x004fe200078e0074 */
[----:B------:R-:W-:Y:S01]  /*1e300*/  MOV R71, R118 ;  /* 0x0000007600477202 */ /* 0x000fe20000000f00 */
[----:B---3--:R-:W-:Y:S02]  /*1e310*/  IMAD.MOV.U32 R72, RZ, RZ, R120 ;  /* 0x000000ffff487224 */ /* 0x008fe400078e0078 */
[----:B------:R-:W-:Y:S01]  /*1e320*/  IMAD.MOV.U32 R73, RZ, RZ, R122 ;  /* 0x000000ffff497224 */ /* 0x000fe200078e007a */
[----:B----4-:R-:W-:Y:S01]  /*1e330*/  MOV R74, R108 ;  /* 0x0000006c004a7202 */ /* 0x010fe20000000f00 */
[----:B------:R-:W-:Y:S02]  /*1e340*/  IMAD.MOV.U32 R75, RZ, RZ, R110 ;  /* 0x000000ffff4b7224 */ /* 0x000fe400078e006e */
[----:B-----5:R-:W-:Y:S01]  /*1e350*/  IMAD.MOV.U32 R76, RZ, RZ, R112 ;  /* 0x000000ffff4c7224 */ /* 0x020fe200078e0070 */
[----:B------:R-:W-:Y:S01]  /*1e360*/  MOV R77, R114 ;  /* 0x00000072004d7202 */ /* 0x000fe20000000f00 */
[----:B------:R-:W-:-:S02]  /*1e370*/  IMAD.MOV.U32 R78, RZ, RZ, R104 ;  /* 0x000000ffff4e7224 */ /* 0x000fc400078e0068 */
[----:B------:R-:W-:Y:S02]  /*1e380*/  IMAD.MOV.U32 R79, RZ, RZ, R106 ;  /* 0x000000ffff4f7224 */ /* 0x000fe400078e006a */
        /* <DEDUP_REMOVED lines=57> */
[----:B------:R1:W-:Y:S01]  /*1e720*/  STTM.x64 tmem[UR48+0x140], R16 ;  /* 0x00014010000079ed */ /* 0x0003e20008340030 */
[----:B------:R-:W-:Y:S02]  /*1e730*/  IMAD.MOV.U32 R6, RZ, RZ, R93 ;  /* 0x000000ffff067224 */ /* 0x000fe400078e005d */
[----:B------:R-:W-:Y:S02]  /*1e740*/  IMAD.MOV.U32 R8, RZ, RZ, R97 ;  /* 0x000000ffff087224 */ /* 0x000fe400078e0061 */
[----:B------:R-:W-:Y:S02]  /*1e750*/  IMAD.MOV.U32 R9, RZ, RZ, R99 ;  /* 0x000000ffff097224 */ /* 0x000fe400078e0063 */
[----:B------:R-:W-:-:S02]  /*1e760*/  IMAD.MOV.U32 R11, RZ, RZ, R223 ;  /* 0x000000ffff0b7224 */ /* 0x000fc400078e00df */
[----:B------:R-:W-:Y:S02]  /*1e770*/  IMAD.MOV.U32 R12, RZ, RZ, R225 ;  /* 0x000000ffff0c7224 */ /* 0x000fe400078e00e1 */
[----:B------:R-:W-:Y:S02]  /*1e780*/  IMAD.MOV.U32 R14, RZ, RZ, R213 ;  /* 0x000000ffff0e7224 */ /* 0x000fe400078e00d5 */
[----:B------:R-:W-:Y:S01]  /*1e790*/  IMAD.MOV.U32 R15, RZ, RZ, R215 ;  /* 0x000000ffff0f7224 */ /* 0x000fe200078e00d7 */
[----:B-1----:R-:W-:Y:S01]  /*1e7a0*/  MOV R16, R217 ;  /* 0x000000d900107202 */ /* 0x002fe20000000f00 */
        /* <DEDUP_REMOVED lines=50> */
[----:B------:R-:W-:-:S04]  /*1ead0*/  IMAD.MOV.U32 R66, RZ, RZ, R105 ;  /* 0x000000ffff427224 */ /* 0x000fc800078e0069 */
[----:B------:R1:W-:Y:S01]  /*1eae0*/  STTM.x64 tmem[UR48+0x1c0], R4 ;  /* 0x0001c004000079ed */ /* 0x0003e20008340030 */
[----:B------:R-:W2:Y:S02]  /*1eaf0*/  FENCE.VIEW.ASYNC.T ;  /* 0x00000000000073c6 */ /* 0x000ea40000000200 */
[----:B--2---:R-:W-:Y:S06]  /*1eb00*/  BAR.SYNC.DEFER_BLOCKING 0x0 ;  /* 0x0000000000007b1d */ /* 0x004fec0000010000 */
[----:B------:R-:W-:Y:S05]  /*1eb10*/  @P0 BRA `(.L_x_11) ;  /* 0x0000000800a00947 */ /* 0x000fea0003800000 */
[----:B------:R-:W-:Y:S01]  /*1eb20*/  ULEA UR16, UR5, UR46, 0x10 ;  /* 0x0000002e05107291 */ /* 0x000fe2000f8e80ff */
[----:B------:R-:W-:Y:S01]  /*1eb30*/  UMOV UR17, URZ ;  /* 0x000000ff00117c82 */ /* 0x000fe20008000000 */
[----:B------:R-:W-:Y:S02]  /*1eb40*/  UIADD3 UR25, UPT, UPT, UR47, 0x108, URZ ;  /* 0x000001082f197890 */ /* 0x000fe4000fffe0ff */
[----:B------:R-:W-:Y:S01]  /*1eb50*/  UIADD3 UR16, UPT, UPT, UR16, 0x20000, URZ ;  /* 0x0002000010107890 */ /* 0x000fe2000fffe0ff */
[----:B------:R-:W-:Y:S01]  /*1eb60*/  UMOV UR36, 0x0 ;  /* 0x0000000000247882 */ /* 0x000fe20000000000 */
[----:B------:R-:W-:Y:S02]  /*1eb70*/  UMOV UR37, 0x8200910 ;  /* 0x0820091000257882 */ /* 0x000fe40000000000 */
[----:B------:R-:W-:Y:S01]  /*1eb80*/  USHF.R.U32.HI UR16, URZ, 0x4, UR16 ;  /* 0x00000004ff107899 */ /* 0x000fe20008011610 */
[----:B------:R-:W-:Y:S01]  /*1eb90*/  UMOV UR40, 0x0 ;  /* 0x0000000000287882 */ /* 0x000fe20000000000 */
[----:B------:R-:W-:-:S02]  /*1eba0*/  UMOV UR41, 0x8200910 ;  /* 0x0820091000297882 */ /* 0x000fc40000000000 */
[----:B------:R-:W-:Y:S02]  /*1ebb0*/  USGXT.U32 UR16, UR16, 0xe ;  /* 0x0000000e1010789a */ /* 0x000fe40008000000 */
[----:B------:R-:W-:Y:S02]  /*1ebc0*/  UIADD3 UR68, UPT, UPT, UR47, 0x110, URZ ;  /* 0x000001102f447890 */ /* 0x000fe4000fffe0ff */
[----:B------:R-:W-:Y:S02]  /*1ebd0*/  UIADD3 UR18, UP1, UPT, UR16, 0x2, URZ ;  /* 0x0000000210127890 */ /* 0x000fe4000ff3e0ff */
[----:B------:R-:W-:Y:S02]  /*1ebe0*/  UIADD3 UR70, UPT, UPT, UR47, 0x118, URZ ;  /* 0x000001182f467890 */ /* 0x000fe4000fffe0ff */
[----:B------:R-:W-:Y:S02]  /*1ebf0*/  UIADD3.X UR19, UPT, UPT, UR17, 0x40004040, URZ, UP1, !UPT ;  /* 0x4000404011137890 */ /* 0x000fe40008ffe4ff */
[----:B------:R-:W-:Y:S01]  /*1ec00*/  UIADD3 UR20, UP1, UPT, UR18, 0x2, URZ ;  /* 0x0000000212147890 */ /* 0x000fe2000ff3e0ff */
[----:B------:R-:W-:Y:S01]  /*1ec10*/  UMOV UR17, 0x40004040 ;  /* 0x4000404000117882 */ /* 0x000fe20000000000 */
[----:B------:R-:W-:Y:S01]  /*1ec20*/  UIADD3 UR28, UP2, UPT, UR18, 0x3fe, URZ ;  /* 0x000003fe121c7890 */ /* 0x000fe2000ff5e0ff */
[----:B------:R-:W-:Y:S01]  /*1ec30*/  UTCHMMA tmem[UR50], gdesc[UR16], tmem[UR47], tmem[UR36], idesc[UR37], UPT ;  /* 0x00ff2410320079ea */ /* 0x000fe2000b80002f */
[----:B------:R-:W-:-:S02]  /*1ec40*/  UIADD3.X UR21, UPT, UPT, UR19, URZ, URZ, UP1, !UPT ;  /* 0x000000ff13157290 */ /* 0x000fc40008ffe4ff */
[----:B------:R-:W-:Y:S02]  /*1ec50*/  UIADD3 UR24, UP1, UPT, UR18, 0x4, URZ ;  /* 0x0000000412187890 */ /* 0x000fe4000ff3e0ff */
[----:B------:R2:W-:Y:S01]  /*1ec60*/  UTCHMMA tmem[UR25], gdesc[UR18], tmem[UR47], tmem[UR40], idesc[UR41], UPT ;  /* 0x00ff2812190079ea */ /* 0x0005e2000b80002f */
[----:B------:R-:W-:Y:S02]  /*1ec70*/  UIADD3.X UR29, UPT, UPT, UR19, URZ, URZ, UP2, !UPT ;  /* 0x000000ff131d7290 */ /* 0x000fe400097fe4ff */
[----:B------:R-:W-:Y:S02]  /*1ec80*/  UIADD3 UR75, UPT, UPT, UR47, 0x120, URZ ;  /* 0x000001202f4b7890 */ /* 0x000fe4000fffe0ff */
[----:B------:R-:W-:Y:S01]  /*1ec90*/  UIADD3 UR32, UP2, UPT, UR18, 0x400, URZ ;  /* 0x0000040012207890 */ /* 0x000fe2000ff5e0ff */
[----:B------:R-:W-:Y:S01]  /*1eca0*/  UMOV UR44, 0x0 ;  /* 0x00000000002c7882 */ /* 0x000fe20000000000 */
[----:B------:R-:W-:Y:S02]  /*1ecb0*/  UMOV UR45, 0x8200910 ;  /* 0x08200910002d7882 */ /* 0x000fe40000000000 */
[----:B------:R-:W-:Y:S01]  /*1ecc0*/  UIADD3.X UR33, UPT, UPT, UR19, URZ, URZ, UP2, !UPT ;  /* 0x000000ff13217290 */ /* 0x000fe200097fe4ff */
[----:B------:R3:W-:Y:S01]  /*1ecd0*/  UTCHMMA tmem[UR68], gdesc[UR20], tmem[UR47], tmem[UR44], idesc[UR45], UPT ;  /* 0x00ff2c14440079ea */ /* 0x0007e2000b80002f */
[----:B--2---:R-:W-:-:S02]  /*1ece0*/  UIADD3.X UR25, UPT, UPT, UR19, URZ, URZ, UP1, !UPT ;  /* 0x000000ff13197290 */ /* 0x004fc40008ffe4ff */
[----:B------:R-:W-:Y:S02]  /*1ecf0*/  UIADD3 UR36, UP1, UPT, UR18, 0x402, URZ ;  /* 0x0000040212247890 */ /* 0x000fe4000ff3e0ff */
[----:B------:R-:W-:Y:S02]  /*1ed00*/  UIADD3 UR74, UPT, UPT, UR47, 0x128, URZ ;  /* 0x000001282f4a7890 */ /* 0x000fe4000fffe0ff */
[----:B------:R-:W-:Y:S02]  /*1ed10*/  UIADD3 UR40, UP2, UPT, UR18, 0x404, URZ ;  /* 0x0000040412287890 */ /* 0x000fe4000ff5e0ff */
[----:B------:R-:W-:Y:S01]  /*1ed20*/  UIADD3.X UR37, UPT, UPT, UR19, URZ, URZ, UP1, !UPT ;  /* 0x000000ff13257290 */ /* 0x000fe20008ffe4ff */
[----:B------:R-:W-:Y:S01]  /*1ed30*/  UMOV UR42, 0x0 ;  /* 0x00000000002a7882 */ /* 0x000fe20000000000 */
[----:B------:R-:W-:Y:S01]  /*1ed40*/  UMOV UR43, 0x8200910 ;  /* 0x08200910002b7882 */ /* 0x000fe20000000000 */
[----:B---3--:R-:W-:Y:S01]  /*1ed50*/  UIADD3 UR44, UP1, UPT, UR18, 0x7fe, URZ ;  /* 0x000007fe122c7890 */ /* 0x008fe2000ff3e0ff */
[----:B------:R-:W-:Y:S01]  /*1ed60*/  UTCHMMA tmem[UR70], gdesc[UR24], tmem[UR47], tmem[UR42], idesc[UR43], UPT ;  /* 0x00ff2a18460079ea */ /* 0x000fe2000b80002f */
[----:B------:R-:W-:Y:S01]  /*1ed70*/  UMOV UR38, 0x0 ;  /* 0x0000000000267882 */ /* 0x000fe20000000000 */
[----:B------:R-:W-:Y:S01]  /*1ed80*/  UMOV UR39, 0x8200910 ;  /* 0x0820091000277882 */ /* 0x000fe20000000000 */
[----:B------:R-:W-:-:S02]  /*1ed90*/  UIADD3 UR71, UPT, UPT, UR47, 0x130, URZ ;  /* 0x000001302f477890 */ /* 0x000fc4000fffe0ff */
[----:B------:R2:W-:Y:S01]  /*1eda0*/  UTCHMMA tmem[UR75], gdesc[UR28], tmem[UR47], tmem[UR38], idesc[UR39], UPT ;  /* 0x00ff261c4b0079ea */ /* 0x0005e2000b80002f */
[----:B------:R-:W-:Y:S02]  /*1edb0*/  UIADD3 UR69, UPT, UPT, UR47, 0x138, URZ ;  /* 0x000001382f457890 */ /* 0x000fe4000fffe0ff */
[----:B------:R-:W-:Y:S02]  /*1edc0*/  UIADD3.X UR41, UPT, UPT, UR19, URZ, URZ, UP2, !UPT ;  /* 0x000000ff13297290 */ /* 0x000fe400097fe4ff */
[----:B------:R-:W-:Y:S02]  /*1edd0*/  UIADD3 UR67, UPT, UPT, UR47, 0x140, URZ ;  /* 0x000001402f437890 */ /* 0x000fe4000fffe0ff */
[----:B------:R-:W-:Y:S01]  /*1ede0*/  UIADD3.X UR45, UPT, UPT, UR19, URZ, URZ, UP1, !UPT ;  /* 0x000000ff132d7290 */ /* 0x000fe20008ffe4ff */
[----:B------:R-:W-:Y:S01]  /*1edf0*/  UMOV UR34, 0x0 ;  /* 0x0000000000227882 */ /* 0x000fe20000000000 */
[----:B--2---:R-:W-:Y:S01]  /*1ee00*/  UIADD3 UR38, UP2, UPT, UR18, 0x800, URZ ;  /* 0x0000080012267890 */ /* 0x004fe2000ff5e0ff */
[----:B------:R-:W-:Y:S01]  /*1ee10*/  UMOV UR35, 0x8200910 ;  /* 0x0820091000237882 */ /* 0x000fe20000000000 */
[----:B------:R-:W-:Y:S01]  /*1ee20*/  UIADD3 UR42, UP1, UPT, UR18, 0x802, URZ ;  /* 0x00000802122a7890 */ /* 0x000fe2000ff3e0ff */
[----:B------:R2:W-:Y:S01]  /*1ee30*/  UTCHMMA tmem[UR74], gdesc[UR32], tmem[UR47], tmem[UR34], idesc[UR35], UPT ;  /* 0x00ff22204a0079ea */ /* 0x0005e2000b80002f */
[----:B------:R-:W-:Y:S01]  /*1ee40*/  UIADD3.X UR39, UPT, UPT, UR19, URZ, URZ, UP2, !UPT ;  /* 0x000000ff13277290 */ /* 0x000fe200097fe4ff */
[----:B------:R-:W-:Y:S01]  /*1ee50*/  UMOV UR30, 0x0 ;  /* 0x00000000001e7882 */ /* 0x000fe20000000000 */
[----:B------:R-:W-:Y:S01]  /*1ee60*/  UMOV UR31, 0x8200910 ;  /* 0x08200910001f7882 */ /* 0x000fe20000000000 */
[----:B------:R-:W-:-:S02]  /*1ee70*/  UIADD3 UR64, UPT, UPT, UR47, 0x148, URZ ;  /* 0x000001482f407890 */ /* 0x000fc4000fffe0ff */
[----:B------:R3:W-:Y:S01]  /*1ee80*/  UTCHMMA tmem[UR71], gdesc[UR36], tmem[UR47], tmem[UR30], idesc[UR31], UPT ;  /* 0x00ff1e24470079ea */ /* 0x0007e2000b80002f */
[----:B------:R-:W-:Y:S01]  /*1ee90*/  UMOV UR26, 0x0 ;  /* 0x00000000001a7882 */ /* 0x000fe20000000000 */
[----:B------:R-:W-:Y:S01]  /*1eea0*/  UMOV UR27, 0x8200910 ;  /* 0x08200910001b7882 */ /* 0x000fe20000000000 */
[----:B------:R-:W-:Y:S01]  /*1eeb0*/  UMOV UR22, 0x0 ;  /* 0x0000000000167882 */ /* 0x000fe20000000000 */
[----:B--2---:R-:W-:Y:S01]  /*1eec0*/  UIADD3 UR34, UP2, UPT, UR18, 0x804, URZ ;  /* 0x0000080412227890 */ /* 0x004fe2000ff5e0ff */
[----:B------:R-:W-:Y:S01]  /*1eed0*/  UTCHMMA tmem[UR69], gdesc[UR40], tmem[UR47], tmem[UR26], idesc[UR27], UPT ;  /* 0x00ff1a28450079ea */ /* 0x000fe2000b80002f */
[----:B------:R-:W-:Y:S01]  /*1eee0*/  UMOV UR23, 0x8200910 ;  /* 0x0820091000177882 */ /* 0x000fe20000000000 */
[----:B------:R-:W-:Y:S01]  /*1eef0*/  UIADD3.X UR43, UPT, UPT, UR19, URZ, URZ, UP1, !UPT ;  /* 0x000000ff132b7290 */ /* 0x000fe20008ffe4ff */
[----:B------:R2:W-:Y:S01]  /*1ef00*/  UTCHMMA tmem[UR67], gdesc[UR44], tmem[UR47], tmem[UR22], idesc[UR23], UPT ;  /* 0x00ff162c430079ea */ /* 0x0005e2000b80002f */
[----:B------:R-:W-:Y:S02]  /*1ef10*/  UIADD3.X UR35, UPT, UPT, UR19, URZ, URZ, UP2, !UPT ;  /* 0x000000ff13237290 */ /* 0x000fe400097fe4ff */
[----:B---3--:R-:W-:Y:S01]  /*1ef20*/  UIADD3 UR30, UP1, UPT, UR18, 0xbfe, URZ ;  /* 0x00000bfe121e7890 */ /* 0x008fe2000ff3e0ff */
[----:B------:R-:W-:Y:S01]  /*1ef30*/  UMOV UR14, 0x0 ;  /* 0x00000000000e7882 */ /* 0x000fe20000000000 */
[----:B------:R-:W-:-:S02]  /*1ef40*/  UMOV UR15, 0x8200910 ;  /* 0x08200910000f7882 */ /* 0x000fc40000000000 */
[----:B------:R-:W-:Y:S01]  /*1ef50*/  UIADD3.X UR31, UPT, UPT, UR19, URZ, URZ, UP1, !UPT ;  /* 0x000000ff131f7290 */ /* 0x000fe20008ffe4ff */
[----:B------:R3:W-:Y:S01]  /*1ef60*/  UTCHMMA tmem[UR64], gdesc[UR38], tmem[UR47], tmem[UR14], idesc[UR15], UPT ;  /* 0x00ff0e26400079ea */ /* 0x0007e2000b80002f */
[----:B------:R-:W-:Y:S02]  /*1ef70*/  UIADD3 UR52, UPT, UPT, UR47, 0x150, URZ ;  /* 0x000001502f347890 */ /* 0x000fe4000fffe0ff */
[----:B--2---:R-:W-:Y:S02]  /*1ef80*/  UIADD3 UR22, UP2, UPT, UR18, 0xc00, URZ ;  /* 0x00000c0012167890 */ /* 0x004fe4000ff5e0ff */
[----:B------:R-:W-:Y:S02]  /*1ef90*/  UIADD3 UR26, UP1, UPT, UR18, 0xc02, URZ ;  /* 0x00000c02121a7890 */ /* 0x000fe4000ff3e0ff */
[----:B------:R-:W-:Y:S02]  /*1efa0*/  UIADD3.X UR23, UPT, UPT, UR19, URZ, URZ, UP2, !UPT ;  /* 0x000000ff13177290 */ /* 0x000fe400097fe4ff */
[----:B------:R-:W-:-:S02]  /*1efb0*/  UIADD3 UR53, UPT, UPT, UR47, 0x158, URZ ;  /* 0x000001582f357890 */ /* 0x000fc4000fffe0ff */
[----:B---3--:R-:W-:Y:S02]  /*1efc0*/  UIADD3 UR14, UP2, UPT, UR18, 0xc04, URZ ;  /* 0x00000c04120e7890 */ /* 0x008fe4000ff5e0ff */
[----:B------:R-:W-:Y:S02]  /*1efd0*/  UIADD3 UR54, UPT, UPT, UR47, 0x160, URZ ;  /* 0x000001602f367890 */ /* 0x000fe4000fffe0ff */
[----:B------:R-:W-:Y:S02]  /*1efe0*/  UIADD3 UR55, UPT, UPT, UR47, 0x168, URZ ;  /* 0x000001682f377890 */ /* 0x000fe4000fffe0ff */
[----:B------:R-:W-:Y:S02]  /*1eff0*/  UIADD3 UR56, UPT, UPT, UR47, 0x170, URZ ;  /* 0x000001702f387890 */ /* 0x000fe4000fffe0ff */
[----:B------:R-:W-:Y:S02]  /*1f000*/  UIADD3.X UR27, UPT, UPT, UR19, URZ, URZ, UP1, !UPT ;  /* 0x000000ff131b7290 */ /* 0x000fe40008ffe4ff */
[----:B------:R-:W-:-:S02]  /*1f010*/  UIADD3 UR57, UPT, UPT, UR47, 0x178, URZ ;  /* 0x000001782f397890 */ /* 0x000fc4000fffe0ff */
[----:B------:R-:W-:Y:S02]  /*1f020*/  UIADD3.X UR15, UPT, UPT, UR19, URZ, URZ, UP2, !UPT ;  /* 0x000000ff130f7290 */ /* 0x000fe400097fe4ff */
[----:B------:R-:W-:Y:S02]  /*1f030*/  UIADD3 UR58, UPT, UPT, UR47, 0x80, URZ ;  /* 0x000000802f3a7890 */ /* 0x000fe4000fffe0ff */
        /* <DEDUP_REMOVED lines=9> */
[----:B------:R3:W-:Y:S01]  /*1f0d0*/  UTCHMMA tmem[UR53], gdesc[UR34], tmem[UR47], tmem[UR10], idesc[UR11], UPT ;  /* 0x00ff0a22350079ea */ /* 0x0007e2000b80002f */
[----:B------:R-:W-:Y:S01]  /*1f0e0*/  UIADD3 UR63, UPT, UPT, UR47, 0x190, URZ ;  /* 0x000001902f3f7890 */ /* 0x000fe2000fffe0ff */
[----:B------:R-:W-:Y:S01]  /*1f0f0*/  UMOV UR8, 0x0 ;  /* 0x0000000000087882 */ /* 0x000fe20000000000 */
[----:B------:R-:W-:Y:S01]  /*1f100*/  UMOV UR9, 0x8200910 ;  /* 0x0820091000097882 */ /* 0x000fe20000000000 */
[----:B------:R-:W-:Y:S01]  /*1f110*/  UMOV UR72, 0x0 ;  /* 0x0000000000487882 */ /* 0x000fe20000000000 */
[----:B------:R-:W-:Y:S01]  /*1f120*/  UMOV UR73, 0x8200910 ;  /* 0x0820091000497882 */ /* 0x000fe20000000000 */
[----:B------:R-:W-:Y:S02]  /*1f130*/  UIADD3 UR65, UPT, UPT, UR47, 0x80, URZ ;  /* 0x000000802f417890 */ /* 0x000fe4000fffe0ff */
[----:B------:R-:W-:Y:S01]  /*1f140*/  UTCHMMA tmem[UR54], gdesc[UR30], tmem[UR47], tmem[UR8], idesc[UR9], UPT ;  /* 0x00ff081e360079ea */ /* 0x000fe2000b80002f */
[----:B------:R-:W-:Y:S02]  /*1f150*/  UIADD3 UR66, UPT, UPT, UR47, 0x198, URZ ;  /* 0x000001982f427890 */ /* 0x000fe4000fffe0ff */
[----:B------:R4:W-:Y:S01]  /*1f160*/  UTCHMMA tmem[UR55], gdesc[UR22], tmem[UR47], tmem[UR72], idesc[UR73], UPT ;  /* 0x00ff4816370079ea */ /* 0x0009e2000b80002f */
[----:B------:R-:W-:Y:S01]  /*1f170*/  UMOV UR76, 0x0 ;  /* 0x00000000004c7882 */ /* 0x000fe20000000000 */
[----:B------:R-:W-:Y:S01]  /*1f180*/  UMOV UR77, 0x8200910 ;  /* 0x08200910004d7882 */ /* 0x000fe20000000000 */
[----:B------:R-:W-:-:S02]  /*1f190*/  UIADD3 UR68, UPT, UPT, UR47, 0x80, URZ ;  /* 0x000000802f447890 */ /* 0x000fc4000fffe0ff */
[----:B------:R-:W-:Y:S01]  /*1f1a0*/  UTCHMMA tmem[UR56], gdesc[UR26], tmem[UR47], tmem[UR76], idesc[UR77], UPT ;  /* 0x00ff4c1a380079ea */ /* 0x000fe2000b80002f */
[----:B------:R-:W-:Y:S02]  /*1f1b0*/  UIADD3 UR70, UPT, UPT, UR47, 0x1a0, URZ ;  /* 0x000001a02f467890 */ /* 0x000fe4000fffe0ff */
[----:B------:R-:W-:Y:S01]  /*1f1c0*/  UTCHMMA tmem[UR57], gdesc[UR14], tmem[UR47], tmem[UR10], idesc[UR11], UPT ;  /* 0x00ff0a0e390079ea */ /* 0x000fe2000b80002f */
[----:B------:R-:W-:Y:S02]  /*1f1d0*/  UIADD3 UR71, UPT, UPT, UR47, 0x80, URZ ;  /* 0x000000802f477890 */ /* 0x000fe4000fffe0ff */
[----:B------:R-:W-:Y:S01]  /*1f1e0*/  UIADD3 UR69, UPT, UPT, UR47, 0x1a8, URZ ;  /* 0x000001a82f457890 */ /* 0x000fe2000fffe0ff */
[----:B------:R-:W-:Y:S01]  /*1f1f0*/  UMOV UR74, 0x0 ;  /* 0x00000000004a7882 */ /* 0x000fe20000000000 */
[----:B------:R-:W-:Y:S01]  /*1f200*/  UMOV UR75, 0x8200910 ;  /* 0x08200910004b7882 */ /* 0x000fe20000000000 */
[----:B--2---:R-:W-:Y:S01]  /*1f210*/  UMOV UR52, 0x0 ;  /* 0x0000000000347882 */ /* 0x004fe20000000000 */
[----:B---3--:R-:W-:Y:S01]  /*1f220*/  UMOV UR53, 0x8200910 ;  /* 0x0820091000357882 */ /* 0x008fe20000000000 */
[----:B------:R-:W-:Y:S01]  /*1f230*/  UIADD3 UR12, UPT, UPT, UR47, 0x80, URZ ;  /* 0x000000802f0c7890 */ /* 0x000fe2000fffe0ff */
[----:B------:R2:W-:Y:S01]  /*1f240*/  UTCHMMA tmem[UR59], gdesc[UR16], tmem[UR58], tmem[UR74], idesc[UR75], UPT ;  /* 0x00ff4a103b0079ea */ /* 0x0005e2000b80003a */
[----:B------:R-:W-:Y:S01]  /*1f250*/  UIADD3 UR13, UPT, UPT, UR47, 0x1b0, URZ ;  /* 0x000001b02f0d7890 */ /* 0x000fe2000fffe0ff */
[----:B------:R-:W-:Y:S01]  /*1f260*/  UTCHMMA tmem[UR61], gdesc[UR18], tmem[UR60], tmem[UR52], idesc[UR53], UPT ;  /* 0x00ff34123d0079ea */ /* 0x000fe2000b80003c */
[----:B------:R-:W-:Y:S01]  /*1f270*/  UIADD3 UR64, UPT, UPT, UR47, 0x80, URZ ;  /* 0x000000802f407890 */ /* 0x000fe2000fffe0ff */
[----:B------:R3:W-:Y:S01]  /*1f280*/  UTCHMMA tmem[UR63], gdesc[UR20], tmem[UR62], tmem[UR76], idesc[UR77], UPT ;  /* 0x00ff4c143f0079ea */ /* 0x0007e2000b80003e */
[----:B------:R-:W-:-:S02]  /*1f290*/  UIADD3 UR67, UPT, UPT, UR47, 0x1b8, URZ ;  /* 0x000001b82f437890 */ /* 0x000fc4000fffe0ff */
[----:B----4-:R-:W-:Y:S02]  /*1f2a0*/  UIADD3 UR73, UPT, UPT, UR47, 0x1c0, URZ ;  /* 0x000001c02f497890 */ /* 0x010fe4000fffe0ff */
[----:B------:R-:W-:Y:S02]  /*1f2b0*/  UIADD3 UR72, UPT, UPT, UR47, 0x80, URZ ;  /* 0x000000802f487890 */ /* 0x000fe4000fffe0ff */
[----:B--2---:R-:W-:Y:S01]  /*1f2c0*/  UIADD3 UR74, UPT, UPT, UR47, 0x80, URZ ;  /* 0x000000802f4a7890 */ /* 0x004fe2000fffe0ff */
[----:B------:R-:W-:Y:S01]  /*1f2d0*/  UMOV UR58, 0x0 ;  /* 0x00000000003a7882 */ /* 0x000fe20000000000 */
[----:B------:R-:W-:Y:S01]  /*1f2e0*/  UMOV UR59, 0x8200910 ;  /* 0x08200910003b7882 */ /* 0x000fe20000000000 */
[----:B------:R-:W-:Y:S01]  /*1f2f0*/  UIADD3 UR56, UPT, UPT, UR47, 0x1c8, URZ ;  /* 0x000001c82f387890 */ /* 0x000fe2000fffe0ff */
[----:B------:R-:W-:Y:S01]  /*1f300*/  UTCHMMA tmem[UR66], gdesc[UR24], tmem[UR65], tmem[UR58], idesc[UR59], UPT ;  /* 0x00ff3a18420079ea */ /* 0x000fe2000b800041 */
[----:B---3--:R-:W-:Y:S01]  /*1f310*/  UMOV UR20, 0x0 ;  /* 0x0000000000147882 */ /* 0x008fe20000000000 */
[----:B------:R-:W-:Y:S01]  /*1f320*/  UMOV UR21, 0x8200910 ;  /* 0x0820091000157882 */ /* 0x000fe20000000000 */
[----:B------:R-:W-:Y:S01]  /*1f330*/  UIADD3 UR75, UPT, UPT, UR47, 0x80, URZ ;  /* 0x000000802f4b7890 */ /* 0x000fe2000fffe0ff */
[----:B------:R-:W-:Y:S01]  /*1f340*/  UTCHMMA tmem[UR70], gdesc[UR28], tmem[UR68], tmem[UR20], idesc[UR21], UPT ;  /* 0x00ff141c460079ea */ /* 0x000fe2000b800044 */
[----:B------:R-:W-:Y:S01]  /*1f350*/  UIADD3 UR57, UPT, UPT, UR47, 0x1d0, URZ ;  /* 0x000001d02f397890 */ /* 0x000fe2000fffe0ff */
[----:B------:R2:W-:Y:S01]  /*1f360*/  UTCHMMA tmem[UR69], gdesc[UR32], tmem[UR71], tmem[UR8], idesc[UR9], UPT ;  /* 0x00ff0820450079ea */ /* 0x0005e2000b800047 */
[----:B------:R-:W-:-:S02]  /*1f370*/  UIADD3 UR76, UPT, UPT, UR47, 0x80, URZ ;  /* 0x000000802f4c7890 */ /* 0x000fc4000fffe0ff */
[----:B------:R-:W-:Y:S02]  /*1f380*/  UIADD3 UR77, UPT, UPT, UR47, 0x1d8, URZ ;  /* 0x000001d82f4d7890 */ /* 0x000fe4000fffe0ff */
[----:B------:R-:W-:Y:S02]  /*1f390*/  UIADD3 UR61, UPT, UPT, UR47, 0x1e0, URZ ;  /* 0x000001e02f3d7890 */ /* 0x000fe4000fffe0ff */
[----:B------:R-:W-:Y:S02]  /*1f3a0*/  UIADD3 UR63, UPT, UPT, UR47, 0x80, URZ ;  /* 0x000000802f3f7890 */ /* 0x000fe4000fffe0ff */
        /* <DEDUP_REMOVED lines=10> */
[----:B------:R-:W-:Y:S01]  /*1f450*/  UMOV UR54, 0x0 ;  /* 0x0000000000367882 */ /* 0x000fe20000000000 */
[----:B------:R-:W-:Y:S01]  /*1f460*/  UMOV UR55, 0x8200910 ;  /* 0x0820091000377882 */ /* 0x000fe20000000000 */
[----:B------:R2:W-:Y:S01]  /*1f470*/  UTCHMMA tmem[UR73], gdesc[UR44], tmem[UR74], tmem[UR10], idesc[UR11], UPT ;  /* 0x00ff0a2c490079ea */ /* 0x0005e2000b80004a */
[----:B------:R-:W-:Y:S01]  /*1f480*/  UMOV UR16, 0x0 ;  /* 0x0000000000107882 */ /* 0x000fe20000000000 */
[----:B------:R-:W-:Y:S01]  /*1f490*/  UMOV UR17, 0x8200910 ;  /* 0x0820091000117882 */ /* 0x000fe20000000000 */
[----:B------:R2:W-:Y:S01]  /*1f4a0*/  UTCHMMA tmem[UR56], gdesc[UR38], tmem[UR72], tmem[UR52], idesc[UR53], UPT ;  /* 0x00ff3426380079ea */ /* 0x0005e2000b800048 */
[----:B------:R-:W-:Y:S01]  /*1f4b0*/  UMOV UR18, 0x0 ;  /* 0x0000000000127882 */ /* 0x000fe20000000000 */
[----:B------:R-:W-:Y:S01]  /*1f4c0*/  UMOV UR19, 0x8200910 ;  /* 0x0820091000137882 */ /* 0x000fe20000000000 */
[----:B------:R2:W-:Y:S01]  /*1f4d0*/  UTCHMMA tmem[UR57], gdesc[UR42], tmem[UR75], tmem[UR54], idesc[UR55], UPT ;  /* 0x00ff362a390079ea */ /* 0x0005e2000b80004b */
[----:B------:R2:W-:Y:S01]  /*1f4e0*/  UTCHMMA tmem[UR77], gdesc[UR34], tmem[UR76], tmem[UR16], idesc[UR17], UPT ;  /* 0x00ff10224d0079ea */ /* 0x0005e2000b80004c */
[----:B------:R-:W-:Y:S01]  /*1f4f0*/  UMOV UR8, UR49 ;  /* 0x0000003100087c82 */ /* 0x000fe20008000000 */
        /* <DEDUP_REMOVED lines=9> */
[----:B------:R-:W-:Y:S01]  /*1f590*/  NOP ;  /* 0x0000000000007918 */ /* 0x000fe20000000000 */
.L_x_11:
[----:B-1----:R-:W3:Y:S01]  /*1f5a0*/  LDL.LU R14, [R1] ;  /* 0x00000000010e7983 */ /* 0x002ee20000300800 */
[----:B------:R-:W1:Y:S03]  /*1f5b0*/  LDC R6, c[0x0][0x3a0] ;  /* 0x0000e800ff067b82 */ /* 0x000e660000000800 */
[----:B------:R-:W4:Y:S04]  /*1f5c0*/  LDL.LU R10, [R1+0x4] ;  /* 0x00000400010a7983 */ /* 0x000f280000300800 */
[----:B------:R-:W5:Y:S01]  /*1f5d0*/  LDL.LU R8, [R1+0x8] ;  /* 0x0000080001087983 */ /* 0x000f620000300800 */
[----:B------:R-:W2:Y:S03]  /*1f5e0*/  LDC R5, c[0x0][0x3a0] ;  /* 0x0000e800ff057b82 */ /* 0x000ea60000000800 */
[----:B------:R-:W3:Y:S04]  /*1f5f0*/  LDL.LU R17, [R1+0xc] ;  /* 0x00000c0001117983 */ /* 0x000ee80000300800 */
[----:B------:R-:W3:Y:S04]  /*1f600*/  LDL.LU R16, [R1+0x10] ;  /* 0x0000100001107983 */ /* 0x000ee80000300800 */
[----:B------:R-:W3:Y:S04]  /*1f610*/  LDL.LU R13, [R1+0x14] ;  /* 0x00001400010d7983 */ /* 0x000ee80000300800 */
[----:B------:R-:W3:Y:S01]  /*1f620*/  LDL.LU R12, [R1+0x18] ;  /* 0x00001800010c7983 */ /* 0x000ee20000300800 */
[----:B-1----:R-:W-:-:S03]  /*1f630*/  VIADD R6, R6, 0x7f ;  /* 0x0000007f06067836 */ /* 0x002fc60000000000 */
[----:B------:R-:W3:Y:S02]  /*1f640*/  LDL.LU R11, [R1+0x1c] ;  /* 0x00001c00010b7983 */ /* 0x000ee40000300800 */
[----:B------:R-:W-:Y:S02]  /*1f650*/  SHF.R.S32.HI R4, RZ, 0x1f, R6 ;  /* 0x0000001fff047819 */ /* 0x000fe40000011406 */
[----:B------:R-:W3:Y:S01]  /*1f660*/  LDL.LU R9, [R1+0x20] ;  /* 0x0000200001097983 */ /* 0x000ee20000300800 */
[----:B--2---:R-:W-:Y:S01]  /*1f670*/  VIADD R5, R5, 0xffffff00 ;  /* 0xffffff0005057836 */ /* 0x004fe20000000000 */
[----:B------:R-:W-:-:S03]  /*1f680*/  LEA.HI R4, R4, R6, RZ, 0x7 ;  /* 0x0000000604047211 */ /* 0x000fc600078f38ff */
[----:B------:R-:W-:Y:S01]  /*1f690*/  IMAD R5, R83, -0x80, R5 ;  /* 0xffffff8053057824 */ /* 0x000fe200078e0205 */
[----:B------:R-:W-:-:S04]  /*1f6a0*/  SHF.R.S32.HI R4, RZ, 0x7, R4 ;  /* 0x00000007ff047819 */ /* 0x000fc80000011404 */
[----:B------:R-:W-:Y:S01]  /*1f6b0*/  IADD3 R4, PT, PT, R4, -0x2, RZ ;  /* 0xfffffffe04047810 */ /* 0x000fe20007ffe0ff */
[----:B------:R-:W-:Y:S01]  /*1f6c0*/  BAR.SYNC.DEFER_BLOCKING 0x0 ;  /* 0x0000000000007b1d */ /* 0x000fe20000010000 */
[----:B------:R-:W-:Y:S02]  /*1f6d0*/  ISETP.GT.AND P3, PT, R5, RZ, PT ;  /* 0x000000ff0500720c */ /* 0x000fe40003f64270 */
[----:B------:R-:W-:Y:S02]  /*1f6e0*/  ISETP.GE.AND P2, PT, R83, R4, PT ;  /* 0x000000045300720c */ /* 0x000fe40003f46270 */
[----:B------:R-:W-:Y:S02]  /*1f6f0*/  SEL R4, RZ, 0x4, !P3 ;  /* 0x00000004ff047807 */ /* 0x000fe40005800000 */
[----:B------:R-:W-:Y:S02]  /*1f700*/  IADD3 R85, P3, PT, R85, R2, RZ ;  /* 0x0000000255557210 */ /* 0x000fe40007f7e0ff */
[----:B------:R-:W-:-:S04]  /*1f710*/  SEL R4, R4, RZ, !P2 ;  /* 0x000000ff04047207 */ /* 0x000fc80005000000 */
[----:B------:R-:W-:Y:S01]  /*1f720*/  ISETP.NE.U32.AND P4, PT, R4, RZ, PT ;  /* 0x000000ff0400720c */ /* 0x000fe20003f85070 */
[----:B------:R-:W-:Y:S01]  /*1f730*/  IMAD.X R84, R84, 0x1, R0, P3 ;  /* 0x0000000154547824 */ /* 0x000fe200018e0600 */
[----:B------:R-:W-:Y:S01]  /*1f740*/  LEA R4, R82, UR46, 0x2 ;  /* 0x0000002e52047c11 */ /* 0x000fe2000f8e10ff */
[----:B------:R-:W-:Y:S01]  /*1f750*/  IMAD.MOV.U32 R6, RZ, RZ, R85 ;  /* 0x000000ffff067224 */ /* 0x000fe200078e0055 */
[----:B------:R-:W-:Y:S02]  /*1f760*/  ISETP.GT.AND P3, PT, R5, 0x1, PT ;  /* 0x000000010500780c */ /* 0x000fe40003f64270 */
[----:B------:R-:W-:Y:S02]  /*1f770*/  MOV R7, R84 ;  /* 0x0000005400077202 */ /* 0x000fe40000000f00 */
[----:B------:R-:W-:-:S05]  /*1f780*/  IADD3 R87, P6, PT, R87, R2, RZ ;  /* 0x0000000257577210 */ /* 0x000fca0007fde0ff */
[----:B------:R-:W-:Y:S01]  /*1f790*/  @!PT LDS RZ, [RZ] ;  /* 0x00000000fffff984 */ /* 0x000fe20000000800 */
[----:B------:R-:W-:Y:S01]  /*1f7a0*/  @!PT LDS RZ, [RZ] ;  /* 0x00000000fffff984 */ /* 0x000fe20000000800 */
[----:B------:R-:W-:Y:S01]  /*1f7b0*/  @!PT LDS RZ, [RZ] ;  /* 0x00000000fffff984 */ /* 0x000fe20000000800 */
[----:B------:R1:W-:Y:S01]  /*1f7c0*/  LDGSTS.E [R4], desc[UR6][R6.64], P4 ;  /* 0x0000000006047fae */ /* 0x0003e2000a1a1006 */
[----:B------:R-:W-:Y:S01]  /*1f7d0*/  IMAD.X R86, R86, 0x1, R0, P6 ;  /* 0x0000000156567824 */ /* 0x000fe200030e0600 */
[----:B------:R-:W-:Y:S02]  /*1f7e0*/  IADD3 R90, P6, PT, R90, R2, RZ ;  /* 0x000000025a5a7210 */ /* 0x000fe40007fde0ff */
[----:B-1----:R-:W-:-:S04]  /*1f7f0*/  SEL R6, RZ, 0x4, !P3 ;  /* 0x00000004ff067807 */ /* 0x002fc80005800000 */
[----:B------:R-:W-:Y:S01]  /*1f800*/  SEL R6, R6, RZ, !P2 ;  /* 0x000000ff06067207 */ /* 0x000fe20005000000 */
[----:B------:R-:W-:-:S03]  /*1f810*/  IMAD.MOV.U32 R7, RZ, RZ, R86 ;  /* 0x000000ffff077224 */ /* 0x000fc600078e0056 */
[----:B------:R-:W-:Y:S01]  /*1f820*/  ISETP.NE.U32.AND P3, PT, R6, RZ, PT ;  /* 0x000000ff0600720c */ /* 0x000fe20003f65070 */
[----:B------:R-:W-:Y:S01]  /*1f830*/  IMAD.X R89, R89, 0x1, R0, P6 ;  /* 0x0000000159597824 */ /* 0x000fe200030e0600 */
[----:B------:R-:W-:-:S05]  /*1f840*/  MOV R6, R87 ;  /* 0x0000005700067202 */ /* 0x000fca0000000f00 */
[----:B------:R1:W-:Y:S01]  /*1f850*/  LDGSTS.E [R4+0x200], desc[UR6][R6.64], P4 ;  /* 0x0020000006047fae */ /* 0x0003e2000a1a1006 */
[----:B------:R-:W-:Y:S02]  /*1f860*/  ISETP.GT.AND P4, PT, R5, 0x2, PT ;  /* 0x000000020500780c */ /* 0x000fe40003f84270 */
[----:B------:R-:W-:Y:S01]  /*1f870*/  IADD3 R196, P6, PT, R196, R2, RZ ;  /* 0x00000002c4c47210 */ /* 0x000fe20007fde0ff */
[----:B-1----:R-:W-:Y:S01]  /*1f880*/  IMAD.MOV.U32 R6, RZ, RZ, R90 ;  /* 0x000000ffff067224 */ /* 0x002fe200078e005a */
[----:B------:R-:W-:-:S05]  /*1f890*/  MOV R7, R89 ;  /* 0x0000005900077202 */ /* 0x000fca0000000f00 */
[----:B------:R1:W-:Y:S01]  /*1f8a0*/  LDGSTS.E [R4+0x400], desc[UR6][R6.64], P3 ;  /* 0x0040000006047fae */ /* 0x0003e200099a1006 */
        /* <DEDUP_REMOVED lines=96> */
[----:B------:R-:W-:-:S03]  /*1feb0*/  MOV R7, R248 ;  /* 0x000000f800077202 */ /* 0x000fc60000000f00 */
[----:B------:R-:W-:Y:S02]  /*1fec0*/  IMAD.X R250, R250, 0x1, R0, P6 ;  /* 0x00000001fafa7824 */ /* 0x000fe400030e0600 */
[----:B------:R1:W-:Y:S01]  /*1fed0*/  LDGSTS.E [R4+0x2000], desc[UR6][R6.64], P4 ;  /* 0x0200000006047fae */ /* 0x0003e2000a1a1006 */
[----:B---3--:R-:W-:Y:S02]  /*1fee0*/  IADD3 R14, P6, PT, R14, R2, RZ ;  /* 0x000000020e0e7210 */ /* 0x008fe40007fde0ff */
[----:B-1----:R-:W-:-:S04]  /*1fef0*/  SEL R6, RZ, 0x4, !P3 ;  /* 0x00000004ff067807 */ /* 0x002fc80005800000 */
[----:B------:R-:W-:Y:S01]  /*1ff00*/  SEL R6, R6, RZ, !P2 ;  /* 0x000000ff06067207 */ /* 0x000fe20005000000 */
[----:B------:R-:W-:Y:S01]  /*1ff10*/  IMAD.X R252, R252, 0x1, R0, P6 ;  /* 0x00000001fcfc7824 */ /* 0x000fe200030e0600 */
[-C--:B-----5:R-:W-:Y:S02]  /*1ff20*/  IADD3 R8, P6, PT, R8, R2.reuse, RZ ;  /* 0x0000000208087210 */ /* 0x0a0fe40007fde0ff */
[----:B------:R-:W-:Y:S01]  /*1ff30*/  ISETP.NE.U32.AND P3, PT, R6, RZ, PT ;  /* 0x000000ff0600720c */ /* 0x000fe20003f65070 */
[----:B------:R-:W-:Y:S01]  /*1ff40*/  IMAD.MOV.U32 R7, RZ, RZ, R250 ;  /* 0x000000ffff077224 */ /* 0x000fe200078e00fa */
[----:B------:R-:W-:Y:S01]  /*1ff50*/  MOV R6, R251 ;  /* 0x000000fb00067202 */ /* 0x000fe20000000f00 */
[----:B----4-:R-:W-:Y:S01]  /*1ff60*/  IMAD.X R10, R10, 0x1, R0, P6 ;  /* 0x000000010a0a7824 */ /* 0x010fe200030e0600 */
[----:B------:R-:W-:-:S03]  /*1ff70*/  IADD3 R16, P6, PT, R16, R2, RZ ;  /* 0x0000000210107210 */ /* 0x000fc60007fde0ff */
[----:B------:R1:W-:Y:S01]  /*1ff80*/  LDGSTS.E [R4+0x2200], desc[UR6][R6.64], P4 ;  /* 0x0220000006047fae */ /* 0x0003e2000a1a1006 */
[----:B------:R-:W-:Y:S01]  /*1ff90*/  ISETP.GT.AND P4, PT, R5, 0xa, PT ;  /* 0x0000000a0500780c */ /* 0x000fe20003f84270 */
[----:B------:R-:W-:Y:S02]  /*1ffa0*/  IMAD.X R17, R17, 0x1, R0, P6 ;  /* 0x0000000111117824 */ /* 0x000fe400030e0600 */
[----:B------:R2:W-:Y:S01]  /*1ffb0*/  STL [R1], R14 ;  /* 0x0000000e01007387 */ /* 0x0005e20000100800 */
[----:B-1----:R-:W-:Y:S01]  /*1ffc0*/  IMAD.MOV.U32 R6, RZ, RZ, R14 ;  /* 0x000000ffff067224 */ /* 0x002fe200078e000e */
[----:B------:R-:W-:Y:S02]  /*1ffd0*/  MOV R7, R252 ;  /* 0x000000fc00077202 */ /* 0x000fe40000000f00 */
[----:B------:R-:W-:Y:S04]  /*1ffe0*/  STL [R1+0x8], R8 ;  /* 0x0000080801007387 */ /* 0x000fe80000100800 */
[----:B------:R1:W-:Y:S04]  /*1fff0*/  LDGSTS.E [R4+0x2400], desc[UR6][R6.64], P3 ;  /* 0x0240000006047fae */ /* 0x0003e800099a1006 */
[----:B------:R3:W-:Y:S04]  /*20000*/  STL [R1+0x4], R10 ;  /* 0x0000040a01007387 */ /* 0x0007e80000100800 */
[----:B------:R-:W4:Y:S01]  /*20010*/  LDL.LU R15, [R1+0x24] ;  /* 0x00002400010f7983 */ /* 0x000f220000300800 */
[----:B-1----:R-:W-:-:S03]  /*20020*/  SEL R6, RZ, 0x4, !P4 ;  /* 0x00000004ff067807 */ /* 0x002fc60006000000 */
[----:B------:R-:W-:Y:S01]  /*20030*/  STL [R1+0x10], R16 ;  /* 0x0000101001007387 */ /* 0x000fe20000100800 */
[----:B------:R-:W-:-:S03]  /*20040*/  SEL R6, R6, RZ, !P2 ;  /* 0x000000ff06067207 */ /* 0x000fc60005000000 */
[----:B------:R-:W-:Y:S04]  /*20050*/  STL [R1+0xc], R17 ;  /* 0x00000c1101007387 */ /* 0x000fe80000100800 */
[----:B--2---:R-:W2:Y:S01]  /*20060*/  LDL.LU R14, [R1+0x28] ;  /* 0x00002800010e7983 */ /* 0x004ea20000300800 */
[----:B------:R-:W-:Y:S01]  /*20070*/  ISETP.NE.U32.AND P4, PT, R6, RZ, PT ;  /* 0x000000ff0600720c */ /* 0x000fe20003f85070 */
[----:B------:R-:W-:Y:S01]  /*20080*/  IMAD.MOV.U32 R7, RZ, RZ, R10 ;  /* 0x000000ffff077224 */ /* 0x000fe200078e000a */
[----:B------:R-:W-:Y:S01]  /*20090*/  MOV R6, R8 ;  /* 0x0000000800067202 */ /* 0x000fe20000000f00 */
[----:B---3--:R-:W3:Y:S04]  /*200a0*/  LDL.LU R10, [R1+0x2c] ;  /* 0x00002c00010a7983 */ /* 0x008ee80000300800 */
[----:B------:R-:W5:Y:S01]  /*200b0*/  LDL.LU R8, [R1+0x30] ;  /* 0x0000300001087983 */ /* 0x000f620000300800 */
[----:B------:R-:W-:-:S03]  /*200c0*/  IADD3 R12, P6, PT, R12, R2, RZ ;  /* 0x000000020c0c7210 */ /* 0x000fc60007fde0ff */
[----:B------:R1:W-:Y:S02]  /*200d0*/  LDGSTS.E [R4+0x2600], desc[UR6][R6.64], P3 ;  /* 0x0260000006047fae */ /* 0x0003e400099a1006 */
[----:B------:R-:W-:Y:S01]  /*200e0*/  IMAD.X R13, R13, 0x1, R0, P6 ;  /* 0x000000010d0d7824 */ /* 0x000fe200030e0600 */
[----:B------:R-:W-:Y:S02]  /*200f0*/  IADD3 R9, P6, PT, R9, R2, RZ ;  /* 0x0000000209097210 */ /* 0x000fe40007fde0ff */
[----:B------:R-:W-:Y:S01]  /*20100*/  ISETP.GT.AND P3, PT, R5, 0xb, PT ;  /* 0x0000000b0500780c */ /* 0x000fe20003f64270 */
[----:B------:R-:W-:Y:S01]  /*20110*/  STL [R1+0x18], R12 ;  /* 0x0000180c01007387 */ /* 0x000fe20000100800 */
[----:B-1----:R-:W-:Y:S01]  /*20120*/  IMAD.MOV.U32 R6, RZ, RZ, R16 ;  /* 0x000000ffff067224 */ /* 0x002fe200078e0010 */
[----:B------:R-:W-:Y:S01]  /*20130*/  MOV R7, R17 ;  /* 0x0000001100077202 */ /* 0x000fe20000000f00 */
[----:B------:R-:W-:Y:S01]  /*20140*/  IMAD.X R11, R11, 0x1, R0, P6 ;  /* 0x000000010b0b7824 */ /* 0x000fe200030e0600 */
[----:B------:R1:W-:Y:S04]  /*20150*/  STL [R1+0x14], R13 ;  /* 0x0000140d01007387 */ /* 0x0003e80000100800 */
[----:B------:R1:W-:Y:S04]  /*20160*/  LDGSTS.E [R4+0x2800], desc[UR6][R6.64], P4 ;  /* 0x0280000006047fae */ /* 0x0003e8000a1a1006 */
[----:B------:R-:W3:Y:S04]  /*20170*/  LDL.LU R19, [R1+0x34] ;  /* 0x0000340001137983 */ /* 0x000ee80000300800 */
[----:B------:R-:W-:Y:S01]  /*20180*/  STL [R1+0x20], R9 ;  /* 0x0000200901007387 */ /* 0x000fe20000100800 */
[----:B-1----:R-:W-:-:S03]  /*20190*/  SEL R6, RZ, 0x4, !P3 ;  /* 0x00000004ff067807 */ /* 0x002fc60005800000 */
[----:B------:R1:W-:Y:S01]  /*201a0*/  STL [R1+0x1c], R11 ;  /* 0x00001c0b01007387 */ /* 0x0003e20000100800 */
[----:B------:R-:W-:-:S03]  /*201b0*/  SEL R6, R6, RZ, !P2 ;  /* 0x000000ff06067207 */ /* 0x000fc60005000000 */
[----:B------:R-:W3:Y:S01]  /*201c0*/  LDL.LU R18, [R1+0x38] ;  /* 0x0000380001127983 */ /* 0x000ee20000300800 */
[----:B------:R-:W-:Y:S01]  /*201d0*/  IMAD.MOV.U32 R7, RZ, RZ, R13 ;  /* 0x000000ffff077224 */ /* 0x000fe200078e000d */
[----:B------:R-:W-:Y:S02]  /*201e0*/  ISETP.NE.U32.AND P3, PT, R6, RZ, PT ;  /* 0x000000ff0600720c */ /* 0x000fe40003f65070 */
[----:B------:R-:W3:Y:S01]  /*201f0*/  LDL.LU R13, [R1+0x3c] ;  /* 0x00003c00010d7983 */ /* 0x000ee20000300800 */
[----:B------:R-:W-:-:S03]  /*20200*/  MOV R6, R12 ;  /* 0x0000000c00067202 */ /* 0x000fc60000000f00 */
[----:B------:R-:W3:Y:S04]  /*20210*/  LDL.LU R12, [R1+0x40] ;  /* 0x00004000010c7983 */ /* 0x000ee80000300800 */
[----:B------:R1:W-:Y:S02]  /*20220*/  LDGSTS.E [R4+0x2a00], desc[UR6][R6.64], P4 ;  /* 0x02a0000006047fae */ /* 0x0003e4000a1a1006 */
[----:B-1----:R-:W-:Y:S01]  /*20230*/  MOV R7, R11 ;  /* 0x0000000b00077202 */ /* 0x002fe20000000f00 */
[----:B------:R-:W-:Y:S01]  /*20240*/  IMAD.MOV.U32 R6, RZ, RZ, R9 ;  /* 0x000000ffff067224 */ /* 0x000fe200078e0009 */
[----:B------:R-:W3:Y:S04]  /*20250*/  LDL.LU R11, [R1+0x44] ;  /* 0x00004400010b7983 */ /* 0x000ee80000300800 */
[----:B------:R-:W3:Y:S04]  /*20260*/  LDL.LU R9, [R1+0x48] ;  /* 0x0000480001097983 */ /* 0x000ee80000300800 */
[----:B------:R-:W3:Y:S04]  /*20270*/  LDL.LU R17, [R1+0x4c] ;  /* 0x00004c0001117983 */ /* 0x000ee80000300800 */
[----:B------:R-:W3:Y:S01]  /*20280*/  LDL.LU R16, [R1+0x50] ;  /* 0x0000500001107983 */ /* 0x000ee20000300800 */
[----:B------:R-:W-:-:S03]  /*20290*/  ISETP.GT.AND P4, PT, R5, 0xc, PT ;  /* 0x0000000c0500780c */ /* 0x000fc60003f84270 */
[----:B------:R1:W-:Y:S02]  /*202a0*/  LDGSTS.E [R4+0x2c00], desc[UR6][R6.64], P3 ;  /* 0x02c0000006047fae */ /* 0x0003e400099a1006 */
[----:B-1----:R-:W-:-:S04]  /*202b0*/  SEL R6, RZ, 0x4, !P4 ;  /* 0x00000004ff067807 */ /* 0x002fc80006000000 */
[----:B------:R-:W-:-:S04]  /*202c0*/  SEL R6, R6, RZ, !P2 ;  /* 0x000000ff06067207 */ /* 0x000fc80005000000 */
[----:B------:R-:W-:Y:S02]  /*202d0*/  ISETP.NE.U32.AND P4, PT, R6, RZ, PT ;  /* 0x000000ff0600720c */ /* 0x000fe40003f85070 */
[----:B--2---:R-:W-:-:S05]  /*202e0*/  IADD3 R14, P6, PT, R14, R2, RZ ;  /* 0x000000020e0e7210 */ /* 0x004fca0007fde0ff */
[--C-:B----4-:R-:W-:Y:S01]  /*202f0*/  IMAD.X R15, R15, 0x1, R0.reuse, P6 ;  /* 0x000000010f0f7824 */ /* 0x110fe200030e0600 */
[----:B-----5:R-:W-:Y:S01]  /*20300*/  IADD3 R8, P6, PT, R8, R2, RZ ;  /* 0x0000000208087210 */ /* 0x020fe20007fde0ff */
[----:B------:R-:W-:Y:S04]  /*20310*/  STL [R1+0x28], R14 ;  /* 0x0000280e01007387 */ /* 0x000fe80000100800 */
[----:B---3--:R-:W-:Y:S01]  /*20320*/  IMAD.X R10, R10, 0x1, R0, P6 ;  /* 0x000000010a0a7824 */ /* 0x008fe200030e0600 */
[----:B------:R1:W-:Y:S01]  /*20330*/  STL [R1+0x24], R15 ;  /* 0x0000240f01007387 */ /* 0x0003e20000100800 */
[----:B------:R-:W-:Y:S01]  /*20340*/  MOV R6, R14 ;  /* 0x0000000e00067202 */ /* 0x000fe20000000f00 */
[----:B------:R-:W-:Y:S02]  /*20350*/  IMAD.MOV.U32 R7, RZ, RZ, R15 ;  /* 0x000000ffff077224 */ /* 0x000fe400078e000f */
[----:B------:R-:W-:Y:S04]  /*20360*/  STL [R1+0x30], R8 ;  /* 0x0000300801007387 */ /* 0x000fe80000100800 */
[----:B------:R2:W-:Y:S04]  /*20370*/  STL [R1+0x2c], R10 ;  /* 0x00002c0a01007387 */ /* 0x0005e80000100800 */
[----:B-1----:R-:W3:Y:S04]  /*20380*/  LDL.LU R15, [R1+0x54] ;  /* 0x00005400010f7983 */ /* 0x002ee80000300800 */
[----:B------:R-:W4:Y:S04]  /*20390*/  LDL.LU R14, [R1+0x58] ;  /* 0x00005800010e7983 */ /* 0x000f280000300800 */
[----:B------:R1:W-:Y:S01]  /*203a0*/  LDGSTS.E [R4+0x2e00], desc[UR6][R6.64], P3 ;  /* 0x02e0000006047fae */ /* 0x0003e200099a1006 */
[----:B------:R-:W-:-:S02]  /*203b0*/  ISETP.GT.AND P3, PT, R5, 0xd, PT ;  /* 0x0000000d0500780c */ /* 0x000fc40003f64270 */
[----:B-1----:R-:W-:Y:S01]  /*203c0*/  MOV R7, R10 ;  /* 0x0000000a00077202 */ /* 0x002fe20000000f00 */
[----:B------:R-:W-:Y:S01]  /*203d0*/  IMAD.MOV.U32 R6, RZ, RZ, R8 ;  /* 0x000000ffff067224 */ /* 0x000fe200078e0008 */
[----:B--2---:R-:W2:Y:S01]  /*203e0*/  LDL.LU R10, [R1+0x5c] ;  /* 0x00005c00010a7983 */ /* 0x004ea20000300800 */
[----:B------:R-:W-:-:S03]  /*203f0*/  IADD3 R18, P6, PT, R18, R2, RZ ;  /* 0x0000000212127210 */ /* 0x000fc60007fde0ff */
[----:B------:R-:W5:Y:S04]  /*20400*/  LDL.LU R8, [R1+0x60] ;  /* 0x0000600001087983 */ /* 0x000f680000300800 */
[----:B------:R1:W-:Y:S01]  /*20410*/  LDGSTS.E [R4+0x3000], desc[UR6][R6.64], P4 ;  /* 0x0300000006047fae */ /* 0x0003e2000a1a1006 */
[----:B------:R-:W-:Y:S01]  /*20420*/  IMAD.X R19, R19, 0x1, R0, P6 ;  /* 0x0000000113137824 */ /* 0x000fe200030e0600 */
[----:B------:R-:W-:Y:S02]  /*20430*/  IADD3 R12, P6, PT, R12, R2, RZ ;  /* 0x000000020c0c7210 */ /* 0x000fe40007fde0ff */
[----:B-1----:R-:W-:-:S04]  /*20440*/  SEL R6, RZ, 0x4, !P3 ;  /* 0x00000004ff067807 */ /* 0x002fc80005800000 */
[----:B------:R-:W-:Y:S01]  /*20450*/  SEL R6, R6, RZ, !P2 ;  /* 0x000000ff06067207 */ /* 0x000fe20005000000 */
[----:B------:R-:W-:-:S03]  /*20460*/  IMAD.X R13, R13, 0x1, R0, P6 ;  /* 0x000000010d0d7824 */ /* 0x000fc600030e0600 */
[----:B------:R-:W-:Y:S01]  /*20470*/  ISETP.NE.U32.AND P3, PT, R6, RZ, PT ;  /* 0x000000ff0600720c */ /* 0x000fe20003f65070 */
[----:B------:R-:W-:Y:S01]  /*20480*/  IMAD.MOV.U32 R7, RZ, RZ, R19 ;  /* 0x000000ffff077224 */ /* 0x000fe200078e0013 */
[----:B------:R-:W-:Y:S02]  /*20490*/  IADD3 R9, P6, PT, R9, R2, RZ ;  /* 0x0000000209097210 */ /* 0x000fe40007fde0ff */
[----:B------:R-:W-:-:S03]  /*204a0*/  MOV R6, R18 ;  /* 0x0000001200067202 */ /* 0x000fc60000000f00 */
[--C-:B------:R-:W-:Y:S02]  /*204b0*/  IMAD.X R11, R11, 0x1, R0.reuse, P6 ;  /* 0x000000010b0b7824 */ /* 0x100fe400030e0600 */
[----:B------:R1:W-:Y:S01]  /*204c0*/  LDGSTS.E [R4+0x3200], desc[UR6][R6.64], P4 ;  /* 0x0320000006047fae */ /* 0x0003e2000a1a1006 */
[----:B------:R-:W-:Y:S02]  /*204d0*/  IADD3 R16, P6, PT, R16, R2, RZ ;  /* 0x0000000210107210 */ /* 0x000fe40007fde0ff */
[----:B------:R-:W-:Y:S01]  /*204e0*/  ISETP.GT.AND P4, PT, R5, 0xe, PT ;  /* 0x0000000e0500780c */ /* 0x000fe20003f84270 */
[----:B------:R-:W-:Y:S02]  /*204f0*/  STL [R1+0x38], R18 ;  /* 0x0000381201007387 */ /* 0x000fe40000100800 */
[----:B------:R-:W-:Y:S02]  /*20500*/  IMAD.X R17, R17, 0x1, R0, P6 ;  /* 0x0000000111117824 */ /* 0x000fe400030e0600 */
[----:B------:R-:W-:Y:S01]  /*20510*/  STL [R1+0x34], R19 ;  /* 0x0000341301007387 */ /* 0x000fe20000100800 */
[----:B-1----:R-:W-:Y:S01]  /*20520*/  IMAD.MOV.U32 R6, RZ, RZ, R12 ;  /* 0x000000ffff067224 */ /* 0x002fe200078e000c */
[----:B------:R-:W-:-:S02]  /*20530*/  MOV R7, R13 ;  /* 0x0000000d00077202 */ /* 0x000fc40000000f00 */
[----:B------:R-:W-:Y:S04]  /*20540*/  STL [R1+0x40], R12 ;  /* 0x0000400c01007387 */ /* 0x000fe80000100800 */
[----:B------:R1:W-:Y:S04]  /*20550*/  STL [R1+0x3c], R13 ;  /* 0x00003c0d01007387 */ /* 0x0003e80000100800 */
[----:B------:R1:W-:Y:S04]  /*20560*/  LDGSTS.E [R4+0x3400], desc[UR6][R6.64], P3 ;  /* 0x0340000006047fae */ /* 0x0003e800099a1006 */
[----:B------:R-:W-:Y:S04]  /*20570*/  STL [R1+0x48], R9 ;  /* 0x0000480901007387 */ /* 0x000fe80000100800 */
[----:B------:R1:W-:Y:S02]  /*20580*/  STL [R1+0x44], R11 ;  /* 0x0000440b01007387 */ /* 0x0003e40000100800 */
[----:B-1----:R-:W-:-:S02]  /*20590*/  SEL R6, RZ, 0x4, !P4 ;  /* 0x00000004ff067807 */ /* 0x002fc40006000000 */
[----:B------:R-:W2:Y:S04]  /*205a0*/  LDL.LU R13, [R1+0x64] ;  /* 0x00006400010d7983 */ /* 0x000ea80000300800 */
[----:B------:R-:W-:Y:S01]  /*205b0*/  STL [R1+0x50], R16 ;  /* 0x0000501001007387 */ /* 0x000fe20000100800 */
[----:B------:R-:W-:-:S03]  /*205c0*/  SEL R6, R6, RZ, !P2 ;  /* 0x000000ff06067207 */ /* 0x000fc60005000000 */
[----:B------:R-:W-:Y:S04]  /*205d0*/  STL [R1+0x4c], R17 ;  /* 0x00004c1101007387 */ /* 0x000fe80000100800 */
[----:B------:R-:W2:Y:S01]  /*205e0*/  LDL.LU R12, [R1+0x68] ;  /* 0x00006800010c7983 */ /* 0x000ea20000300800 */
[----:B------:R-:W-:Y:S01]  /*205f0*/  ISETP.NE.U32.AND P4, PT, R6, RZ, PT ;  /* 0x000000ff0600720c */ /* 0x000fe20003f85070 */
[----:B------:R-:W-:Y:S01]  /*20600*/  IMAD.MOV.U32 R7, RZ, RZ, R11 ;  /* 0x000000ffff077224 */ /* 0x000fe200078e000b */
[----:B------:R-:W-:Y:S01]  /*20610*/  MOV R6, R9 ;  /* 0x0000000900067202 */ /* 0x000fe20000000f00 */
[----:B------:R-:W2:Y:S04]  /*20620*/  LDL.LU R11, [R1+0x6c] ;  /* 0x00006c00010b7983 */ /* 0x000ea80000300800 */
[----:B------:R-:W2:Y:S04]  /*20630*/  LDL.LU R9, [R1+0x70] ;  /* 0x0000700001097983 */ /* 0x000ea80000300800 */
[----:B------:R1:W-:Y:S01]  /*20640*/  LDGSTS.E [R4+0x3600], desc[UR6][R6.64], P3 ;  /* 0x0360000006047fae */ /* 0x0003e200099a1006 */
[----:B------:R-:W-:Y:S01]  /*20650*/  ISETP.GT.AND P3, PT, R5, 0xf, PT ;  /* 0x0000000f0500780c */ /* 0x000fe20003f64270 */
[----:B-1----:R-:W-:Y:S01]  /*20660*/  IMAD.MOV.U32 R6, RZ, RZ, R16 ;  /* 0x000000ffff067224 */ /* 0x002fe200078e0010 */
[----:B------:R-:W-:-:S05]  /*20670*/  MOV R7, R17 ;  /* 0x0000001100077202 */ /* 0x000fca0000000f00 */
[----:B------:R1:W-:Y:S02]  /*20680*/  LDGSTS.E [R4+0x3800], desc[UR6][R6.64], P4 ;  /* 0x0380000006047fae */ /* 0x0003e4000a1a1006 */
[----:B-1----:R-:W-:-:S04]  /*20690*/  SEL R6, RZ, 0x4, !P3 ;  /* 0x00000004ff067807 */ /* 0x002fc80005800000 */
[----:B------:R-:W-:-:S04]  /*206a0*/  SEL R6, R6, RZ, !P2 ;  /* 0x000000ff06067207 */ /* 0x000fc80005000000 */
[----:B------:R-:W-:Y:S02]  /*206b0*/  ISETP.NE.U32.AND P3, PT, R6, RZ, PT ;  /* 0x000000ff0600720c */ /* 0x000fe40003f65070 */
[----:B----4-:R-:W-:-:S05]  /*206c0*/  IADD3 R14, P6, PT, R14, R2, RZ ;  /* 0x000000020e0e7210 */ /* 0x010fca0007fde0ff */
[----:B---3--:R-:W-:Y:S01]  /*206d0*/  IMAD.X R15, R15, 0x1, R0, P6 ;  /* 0x000000010f0f7824 */ /* 0x008fe200030e0600 */
[----:B------:R-:W-:Y:S04]  /*206e0*/  STL [R1+0x58], R14 ;  /* 0x0000580e01007387 */ /* 0x000fe80000100800 */
[----:B------:R1:W-:Y:S04]  /*206f0*/  STL [R1+0x54], R15 ;  /* 0x0000540f01007387 */ /* 0x0003e80000100800 */
[----:B------:R-:W3:Y:S01]  /*20700*/  LDL.LU R19, [R1+0x74] ;  /* 0x0000740001137983 */ /* 0x000ee20000300800 */
[----:B-----5:R-:W-:-:S05]  /*20710*/  IADD3 R8, P6, PT, R8, R2, RZ ;  /* 0x0000000208087210 */ /* 0x020fca0007fde0ff */
[----:B--2---:R-:W-:Y:S01]  /*20720*/  IMAD.X R10, R10, 0x1, R0, P6 ;  /* 0x000000010a0a7824 */ /* 0x004fe200030e0600 */
[----:B------:R-:W-:Y:S04]  /*20730*/  STL [R1+0x60], R8 ;  /* 0x0000600801007387 */ /* 0x000fe80000100800 */
[----:B------:R2:W-:Y:S04]  /*20740*/  STL [R1+0x5c], R10 ;  /* 0x00005c0a01007387 */ /* 0x0005e80000100800 */
[----:B------:R-:W4:Y:S01]  /*20750*/  LDL.LU R18, [R1+0x78] ;  /* 0x0000780001127983 */ /* 0x000f220000300800 */
[----:B------:R-:W-:Y:S01]  /*20760*/  MOV R6, R14 ;  /* 0x0000000e00067202 */ /* 0x000fe20000000f00 */
[----:B------:R-:W-:-:S02]  /*20770*/  IMAD.MOV.U32 R7, RZ, RZ, R15 ;  /* 0x000000ffff077224 */ /* 0x000fc400078e000f */
[----:B-1----:R-:W5:Y:S04]  /*20780*/  LDL.LU R15, [R1+0x7c] ;  /* 0x00007c00010f7983 */ /* 0x002f680000300800 */
[----:B------:R-:W5:Y:S04]  /*20790*/  LDL.LU R14, [R1+0x80] ;  /* 0x00008000010e7983 */ /* 0x000f680000300800 */
[----:B------:R1:W-:Y:S02]  /*207a0*/  LDGSTS.E [R4+0x3a00], desc[UR6][R6.64], P4 ;  /* 0x03a0000006047fae */ /* 0x0003e4000a1a1006 */
[----:B-1----:R-:W-:Y:S01]  /*207b0*/  MOV R7, R10 ;  /* 0x0000000a00077202 */ /* 0x002fe20000000f00 */
[----:B------:R-:W-:Y:S01]  /*207c0*/  IMAD.MOV.U32 R6, RZ, RZ, R8 ;  /* 0x000000ffff067224 */ /* 0x000fe200078e0008 */
[----:B--2---:R-:W2:Y:S04]  /*207d0*/  LDL.LU R10, [R1+0x84] ;  /* 0x00008400010a7983 */ /* 0x004ea80000300800 */
[----:B------:R-:W2:Y:S04]  /*207e0*/  LDL.LU R8, [R1+0x88] ;  /* 0x0000880001087983 */ /* 0x000ea80000300800 */
[----:B------:R-:W2:Y:S04]  /*207f0*/  LDL.LU R17, [R1+0x8c] ;  /* 0x00008c0001117983 */ /* 0x000ea80000300800 */
[----:B------:R-:W2:Y:S01]  /*20800*/  LDL.LU R16, [R1+0x90] ;  /* 0x0000900001107983 */ /* 0x000ea20000300800 */
[----:B------:R-:W-:-:S03]  /*20810*/  ISETP.GT.AND P4, PT, R5, 0x10, PT ;  /* 0x000000100500780c */ /* 0x000fc60003f84270 */
[----:B------:R1:W-:Y:S02]  /*20820*/  LDGSTS.E [R4+0x3c00], desc[UR6][R6.64], P3 ;  /* 0x03c0000006047fae */ /* 0x0003e400099a1006 */
[----:B-1----:R-:W-:Y:S02]  /*20830*/  SEL R6, RZ, 0x4, !P4 ;  /* 0x00000004ff067807 */ /* 0x002fe40006000000 */
[----:B------:R-:W-:-:S05]  /*20840*/  IADD3 R12, P6, PT, R12, R2, RZ ;  /* 0x000000020c0c7210 */ /* 0x000fca0007fde0ff */
[--C-:B------:R-:W-:Y:S01]  /*20850*/  IMAD.X R13, R13, 0x1, R0.reuse, P6 ;  /* 0x000000010d0d7824 */ /* 0x100fe200030e0600 */
[----:B------:R-:W-:Y:S02]  /*20860*/  IADD3 R9, P6, PT, R9, R2, RZ ;  /* 0x0000000209097210 */ /* 0x000fe40007fde0ff */
[----:B------:R-:W-:Y:S01]  /*20870*/  SEL R6, R6, RZ, !P2 ;  /* 0x000000ff06067207 */ /* 0x000fe20005000000 */
[----:B------:R-:W-:Y:S02]  /*20880*/  STL [R1+0x68], R12 ;  /* 0x0000680c01007387 */ /* 0x000fe40000100800 */
[----:B------:R-:W-:Y:S01]  /*20890*/  IMAD.X R11, R11, 0x1, R0, P6 ;  /* 0x000000010b0b7824 */ /* 0x000fe200030e0600 */
[----:B------:R-:W-:Y:S01]  /*208a0*/  ISETP.NE.U32.AND P4, PT, R6, RZ, PT ;  /* 0x000000ff0600720c */ /* 0x000fe20003f85070 */
[----:B------:R1:W-:Y:S01]  /*208b0*/  STL [R1+0x64], R13 ;  /* 0x0000640d01007387 */ /* 0x0003e20000100800 */
[----:B------:R-:W-:Y:S01]  /*208c0*/  MOV R6, R12 ;  /* 0x0000000c00067202 */ /* 0x000fe20000000f00 */
[----:B------:R-:W-:-:S02]  /*208d0*/  IMAD.MOV.U32 R7, RZ, RZ, R13 ;  /* 0x000000ffff077224 */ /* 0x000fc400078e000d */
[----:B------:R-:W-:Y:S04]  /*208e0*/  STL [R1+0x70], R9 ;  /* 0x0000700901007387 */ /* 0x000fe80000100800 */
[----:B------:R1:W-:Y:S04]  /*208f0*/  STL [R1+0x6c], R11 ;  /* 0x00006c0b01007387 */ /* 0x0003e80000100800 */
[----:B-1----:R-:W2:Y:S04]  /*20900*/  LDL.LU R13, [R1+0x94] ;  /* 0x00009400010d7983 */ /* 0x002ea80000300800 */
[----:B------:R-:W2:Y:S04]  /*20910*/  LDL.LU R12, [R1+0x98] ;  /* 0x00009800010c7983 */ /* 0x000ea80000300800 */
[----:B------:R1:W-:Y:S02]  /*20920*/  LDGSTS.E [R4+0x3e00], desc[UR6][R6.64], P3 ;  /* 0x03e0000006047fae */ /* 0x0003e400099a1006 */
[----:B-1----:R-:W-:Y:S01]  /*20930*/  MOV R7, R11 ;  /* 0x0000000b00077202 */ /* 0x002fe20000000f00 */
[----:B------:R-:W-:Y:S01]  /*20940*/  IMAD.MOV.U32 R6, RZ, RZ, R9 ;  /* 0x000000ffff067224 */ /* 0x000fe200078e0009 */
[----:B------:R-:W2:Y:S04]  /*20950*/  LDL.LU R11, [R1+0x9c] ;  /* 0x00009c00010b7983 */ /* 0x000ea80000300800 */
[----:B------:R-:W2:Y:S01]  /*20960*/  LDL.LU R9, [R1+0xa0] ;  /* 0x0000a00001097983 */ /* 0x000ea20000300800 */
[----:B------:R-:W-:-:S03]  /*20970*/  ISETP.GT.AND P3, PT, R5, 0x11, PT ;  /* 0x000000110500780c */ /* 0x000fc60003f64270 */
[----:B------:R1:W-:Y:S02]  /*20980*/  LDGSTS.E [R4+0x4000], desc[UR6][R6.64], P4 ;  /* 0x0400000006047fae */ /* 0x0003e4000a1a1006 */
[----:B-1----:R-:W-:-:S04]  /*20990*/  SEL R6, RZ, 0x4, !P3 ;  /* 0x00000004ff067807 */ /* 0x002fc80005800000 */
[----:B------:R-:W-:-:S04]  /*209a0*/  SEL R6, R6, RZ, !P2 ;  /* 0x000000ff06067207 */ /* 0x000fc80005000000 */
[----:B------:R-:W-:Y:S02]  /*209b0*/  ISETP.NE.U32.AND P3, PT, R6, RZ, PT ;  /* 0x000000ff0600720c */ /* 0x000fe40003f65070 */
[----:B----4-:R-:W-:-:S05]  /*209c0*/  IADD3 R18, P6, PT, R18, R2, RZ ;  /* 0x0000000212127210 */ /* 0x010fca0007fde0ff */
[----:B---3--:R-:W-:Y:S01]  /*209d0*/  IMAD.X R19, R19, 0x1, R0, P6 ;  /* 0x0000000113137824 */ /* 0x008fe200030e0600 */
[----:B-----5:R-:W-:-:S03]  /*209e0*/  IADD3 R14, P6, PT, R14, R2, RZ ;  /* 0x000000020e0e7210 */ /* 0x020fc60007fde0ff */
[----:B------:R-:W-:Y:S01]  /*209f0*/  IMAD.MOV.U32 R7, RZ, RZ, R19 ;  /* 0x000000ffff077224 */ /* 0x000fe200078e0013 */
[----:B------:R-:W-:Y:S01]  /*20a00*/  MOV R6, R18 ;  /* 0x0000001200067202 */ /* 0x000fe20000000f00 */
[----:B------:R-:W-:-:S04]  /*20a10*/  IMAD.X R15, R15, 0x1, R0, P6 ;  /* 0x000000010f0f7824 */ /* 0x000fc800030e0600 */
[----:B------:R1:W-:Y:S01]  /*20a20*/  LDGSTS.E [R4+0x4200], desc[UR6][R6.64], P4 ;  /* 0x0420000006047fae */ /* 0x0003e2000a1a1006 */
[----:B------:R-:W-:-:S03]  /*20a30*/  ISETP.GT.AND P4, PT, R5, 0x12, PT ;  /* 0x000000120500780c */ /* 0x000fc60003f84270 */
[----:B------:R-:W-:Y:S01]  /*20a40*/  STL [R1+0x78], R18 ;  /* 0x0000781201007387 */ /* 0x000fe20000100800 */
[----:B--2---:R-:W-:Y:S01]  /*20a50*/  IADD3 R8, P6, PT, R8, R2, RZ ;  /* 0x0000000208087210 */ /* 0x004fe20007fde0ff */
[----:B-1----:R-:W-:Y:S01]  /*20a60*/  IMAD.MOV.U32 R6, RZ, RZ, R14 ;  /* 0x000000ffff067224 */ /* 0x002fe200078e000e */
[----:B------:R-:W-:-:S03]  /*20a70*/  MOV R7, R15 ;  /* 0x0000000f00077202 */ /* 0x000fc60000000f00 */
[----:B------:R-:W-:Y:S01]  /*20a80*/  IMAD.X R10, R10, 0x1, R0, P6 ;  /* 0x000000010a0a7824 */ /* 0x000fe200030e0600 */
[----:B------:R-:W-:Y:S01]  /*20a90*/  STL [R1+0x74], R19 ;  /* 0x0000741301007387 */ /* 0x000fe20000100800 */
[----:B------:R-:W-:-:S03]  /*20aa0*/  IADD3 R16, P6, PT, R16, R2, RZ ;  /* 0x0000000210107210 */ /* 0x000fc60007fde0ff */
[----:B------:R-:W-:Y:S02]  /*20ab0*/  STL [R1+0x80], R14 ;  /* 0x0000800e01007387 */ /* 0x000fe40000100800 */
[----:B------:R-:W-:Y:S02]  /*20ac0*/  IMAD.X R17, R17, 0x1, R0, P6 ;  /* 0x0000000111117824 */ /* 0x000fe400030e0600 */
[----:B------:R1:W-:Y:S04]  /*20ad0*/  STL [R1+0x7c], R15 ;  /* 0x00007c0f01007387 */ /* 0x0003e80000100800 */
[----:B------:R2:W-:Y:S04]  /*20ae0*/  LDGSTS.E [R4+0x4400], desc[UR6][R6.64], P3 ;  /* 0x0440000006047fae */ /* 0x0005e800099a1006 */
[----:B------:R-:W-:Y:S04]  /*20af0*/  STL [R1+0x88], R8 ;  /* 0x0000880801007387 */ /* 0x000fe80000100800 */
[----:B------:R3:W-:Y:S01]  /*20b00*/  STL [R1+0x84], R10 ;  /* 0x0000840a01007387 */ /* 0x0007e20000100800 */
[----:B--2---:R-:W-:-:S03]  /*20b10*/  SEL R6, RZ, 0x4, !P4 ;  /* 0x00000004ff067807 */ /* 0x004fc60006000000 */
[----:B-1----:R-:W2:Y:S04]  /*20b20*/  LDL.LU R15, [R1+0xa4] ;  /* 0x0000a400010f7983 */ /* 0x002ea80000300800 */
[----:B------:R-:W-:Y:S01]  /*20b30*/  STL [R1+0x90], R16 ;  /* 0x0000901001007387 */ /* 0x000fe20000100800 */
[----:B------:R-:W-:-:S03]  /*20b40*/  SEL R6, R6, RZ, !P2 ;  /* 0x000000ff06067207 */ /* 0x000fc60005000000 */
[----:B------:R-:W-:Y:S04]  /*20b50*/  STL [R1+0x8c], R17 ;  /* 0x00008c1101007387 */ /* 0x000fe80000100800 */
[----:B------:R-:W4:Y:S01]  /*20b60*/  LDL.LU R14, [R1+0xa8] ;  /* 0x0000a800010e7983 */ /* 0x000f220000300800 */
[----:B------:R-:W-:Y:S01]  /*20b70*/  ISETP.NE.U32.AND P4, PT, R6, RZ, PT ;  /* 0x000000ff0600720c */ /* 0x000fe20003f85070 */
[----:B------:R-:W-:Y:S01]  /*20b80*/  IMAD.MOV.U32 R7, RZ, RZ, R10 ;  /* 0x000000ffff077224 */ /* 0x000fe200078e000a */
[----:B------:R-:W-:Y:S01]  /*20b90*/  MOV R6, R8 ;  /* 0x0000000800067202 */ /* 0x000fe20000000f00 */
[----:B---3--:R-:W3:Y:S04]  /*20ba0*/  LDL.LU R10, [R1+0xac] ;  /* 0x0000ac00010a7983 */ /* 0x008ee80000300800 */
[----:B------:R-:W5:Y:S04]  /*20bb0*/  LDL.LU R8, [R1+0xb0] ;  /* 0x0000b00001087983 */ /* 0x000f680000300800 */
[----:B------:R1:W-:Y:S01]  /*20bc0*/  LDGSTS.E [R4+0x4600], desc[UR6][R6.64], P3 ;  /* 0x0460000006047fae */ /* 0x0003e200099a1006 */
[----:B------:R-:W-:-:S02]  /*20bd0*/  ISETP.GT.AND P3, PT, R5, 0x13, PT ;  /* 0x000000130500780c */ /* 0x000fc40003f64270 */
[----:B------:R-:W-:Y:S01]  /*20be0*/  IADD3 R12, P6, PT, R12, R2, RZ ;  /* 0x000000020c0c7210 */ /* 0x000fe20007fde0ff */
[----:B-1----:R-:W-:Y:S01]  /*20bf0*/  IMAD.MOV.U32 R6, RZ, RZ, R16 ;  /* 0x000000ffff067224 */ /* 0x002fe200078e0010 */
[----:B------:R-:W-:-:S03]  /*20c00*/  MOV R7, R17 ;  /* 0x0000001100077202 */ /* 0x000fc60000000f00 */
[----:B------:R-:W-:Y:S01]  /*20c10*/  IMAD.X R13, R13, 0x1, R0, P6 ;  /* 0x000000010d0d7824 */ /* 0x000fe200030e0600 */
[----:B------:R-:W-:Y:S04]  /*20c20*/  STL [R1+0x98], R12 ;  /* 0x0000980c01007387 */ /* 0x000fe80000100800 */
[----:B------:R1:W-:Y:S04]  /*20c30*/  LDGSTS.E [R4+0x4800], desc[UR6][R6.64], P4 ;  /* 0x0480000006047fae */ /* 0x0003e8000a1a1006 */
[----:B------:R1:W-:Y:S04]  /*20c40*/  STL [R1+0x94], R13 ;  /* 0x0000940d01007387 */ /* 0x0003e80000100800 */
[----:B------:R-:W3:Y:S01]  /*20c50*/  LDL.LU R19, [R1+0xb4] ;  /* 0x0000b40001137983 */ /* 0x000ee20000300800 */
[----:B------:R-:W-:-:S02]  /*20c60*/  IADD3 R9, P6, PT, R9, R2, RZ ;  /* 0x0000000209097210 */ /* 0x000fc40007fde0ff */
[----:B-1----:R-:W-:-:S03]  /*20c70*/  SEL R6, RZ, 0x4, !P3 ;  /* 0x00000004ff067807 */ /* 0x002fc60005800000 */
[----:B------:R-:W-:Y:S01]  /*20c80*/  IMAD.X R11, R11, 0x1, R0, P6 ;  /* 0x000000010b0b7824 */ /* 0x000fe200030e0600 */
[----:B------:R-:W-:Y:S01]  /*20c90*/  STL [R1+0xa0], R9 ;  /* 0x0000a00901007387 */ /* 0x000fe20000100800 */
[----:B------:R-:W-:-:S03]  /*20ca0*/  SEL R6, R6, RZ, !P2 ;  /* 0x000000ff06067207 */ /* 0x000fc60005000000 */
[----:B------:R1:W-:Y:S01]  /*20cb0*/  STL [R1+0x9c], R11 ;  /* 0x00009c0b01007387 */ /* 0x0003e20000100800 */
[----:B------:R-:W-:-:S03]  /*20cc0*/  ISETP.NE.U32.AND P3, PT, R6, RZ, PT ;  /* 0x000000ff0600720c */ /* 0x000fc60003f65070 */
[----:B------:R-:W3:Y:S01]  /*20cd0*/  LDL.LU R18, [R1+0xb8] ;  /* 0x0000b80001127983 */ /* 0x000ee20000300800 */
[----:B------:R-:W-:Y:S01]  /*20ce0*/  MOV R6, R12 ;  /* 0x0000000c00067202 */ /* 0x000fe20000000f00 */
[----:B------:R-:W-:Y:S02]  /*20cf0*/  IMAD.MOV.U32 R7, RZ, RZ, R13 ;  /* 0x000000ffff077224 */ /* 0x000fe400078e000d */
[----:B------:R-:W3:Y:S04]  /*20d00*/  LDL.LU R13, [R1+0xbc] ;  /* 0x0000bc00010d7983 */ /* 0x000ee80000300800 */
        /* <DEDUP_REMOVED lines=13> */
[----:B----4-:R-:W-:-:S05]  /*20de0*/  IADD3 R14, P6, PT, R14, R2, RZ ;  /* 0x000000020e0e7210 */ /* 0x010fca0007fde0ff */
[--C-:B--2---:R-:W-:Y:S01]  /*20df0*/  IMAD.X R15, R15, 0x1, R0.reuse, P6 ;  /* 0x000000010f0f7824 */ /* 0x104fe200030e0600 */
        /* <DEDUP_REMOVED lines=14> */
[----:B--2---:R-:W2:Y:S04]  /*20ee0*/  LDL.LU R10, [R1+0xdc] ;  /* 0x0000dc00010a7983 */ /* 0x004ea80000300800 */
[----:B------:R-:W5:Y:S04]  /*20ef0*/  LDL.LU R8, [R1+0xe0] ;  /* 0x0000e00001087983 */ /* 0x000f680000300800 */
[----:B------:R1:W-:Y:S01]  /*20f00*/  LDGSTS.E [R4+0x5000], desc[UR6][R6.64], P4 ;  /* 0x0500000006047fae */ /* 0x0003e2000a1a1006 */
[----:B------:R-:W-:-:S05]  /*20f10*/  IADD3 R18, P6, PT, R18, R2, RZ ;  /* 0x0000000212127210 */ /* 0x000fca0007fde0ff */
[--C-:B------:R-:W-:Y:S01]  /*20f20*/  IMAD.X R19, R19, 0x1, R0.reuse, P6 ;  /* 0x0000000113137824 */ /* 0x100fe200030e0600 */
[----:B-1----:R-:W-:Y:S02]  /*20f30*/  SEL R6, RZ, 0x4, !P3 ;  /* 0x00000004ff067807 */ /* 0x002fe40005800000 */
[----:B------:R-:W-:Y:S02]  /*20f40*/  IADD3 R12, P6, PT, R12, R2, RZ ;  /* 0x000000020c0c7210 */ /* 0x000fe40007fde0ff */
[----:B------:R-:W-:Y:S01]  /*20f50*/  SEL R6, R6, RZ, !P2 ;  /* 0x000000ff06067207 */ /* 0x000fe20005000000 */
[----:B------:R-:W-:Y:S02]  /*20f60*/  IMAD.MOV.U32 R7, RZ, RZ, R19 ;  /* 0x000000ffff077224 */ /* 0x000fe400078e0013 */
[----:B------:R-:W-:Y:S01]  /*20f70*/  IMAD.X R13, R13, 0x1, R0, P6 ;  /* 0x000000010d0d7824 */ /* 0x000fe200030e0600 */
[----:B------:R-:W-:Y:S02]  /*20f80*/  ISETP.NE.U32.AND P3, PT, R6, RZ, PT ;  /* 0x000000ff0600720c */ /* 0x000fe40003f65070 */
[----:B------:R-:W-:Y:S01]  /*20f90*/  MOV R6, R18 ;  /* 0x0000001200067202 */ /* 0x000fe20000000f00 */
[----:B------:R-:W-:Y:S04]  /*20fa0*/  STL [R1+0xb8], R18 ;  /* 0x0000b81201007387 */ /* 0x000fe80000100800 */
[----:B------:R1:W-:Y:S01]  /*20fb0*/  LDGSTS.E [R4+0x5200], desc[UR6][R6.64], P4 ;  /* 0x0520000006047fae */ /* 0x0003e2000a1a1006 */
[----:B------:R-:W-:-:S03]  /*20fc0*/  IADD3 R9, P6, PT, R9, R2, RZ ;  /* 0x0000000209097210 */ /* 0x000fc60007fde0ff */
[----:B------:R-:W-:Y:S02]  /*20fd0*/  STL [R1+0xb4], R19 ;  /* 0x0000b41301007387 */ /* 0x000fe40000100800 */
[----:B------:R-:W-:Y:S01]  /*20fe0*/  IMAD.X R11, R11, 0x1, R0, P6 ;  /* 0x000000010b0b7824 */ /* 0x000fe200030e0600 */
[----:B-1----:R-:W-:Y:S01]  /*20ff0*/  MOV R7, R13 ;  /* 0x0000000d00077202 */ /* 0x002fe20000000f00 */
[----:B------:R-:W-:Y:S01]  /*21000*/  IMAD.MOV.U32 R6, RZ, RZ, R12 ;  /* 0x000000ffff067224 */ /* 0x000fe200078e000c */
[----:B------:R-:W-:Y:S01]  /*21010*/  IADD3 R16, P6, PT, R16, R2, RZ ;  /* 0x0000000210107210 */ /* 0x000fe20007fde0ff */
[----:B------:R-:W-:Y:S01]  /*21020*/  STL [R1+0xc0], R12 ;  /* 0x0000c00c01007387 */ /* 0x000fe20000100800 */
[----:B------:R-:W-:-:S03]  /*21030*/  ISETP.GT.AND P4, PT, R5, 0x16, PT ;  /* 0x000000160500780c */ /* 0x000fc60003f84270 */
[----:B------:R1:W-:Y:S01]  /*21040*/  STL [R1+0xbc], R13 ;  /* 0x0000bc0d01007387 */ /* 0x0003e20000100800 */
[----:B------:R-:W-:-:S03]  /*21050*/  IMAD.X R17, R17, 0x1, R0, P6 ;  /* 0x0000000111117824 */ /* 0x000fc600030e0600 */
        /* <DEDUP_REMOVED lines=2117> */
[----:B------:R1:W-:Y:S01]  /*294b0*/  STL [R1+0x6b0], R16 ;  /* 0x0006b01001007387 */ /* 0x0003e20000100800 */
        /* <DEDUP_REMOVED lines=18> */
[----:B------:R1:W-:Y:S04]  /*295e0*/  STL [R1+0x6b8], R14 ;  /* 0x0006b80e01007387 */ /* 0x0003e80000100800 */
[----:B------:R-:W-:Y:S04]  /*295f0*/  STL [R1+0x6b4], R15 ;  /* 0x0006b40f01007387 */ /* 0x000fe80000100800 */
        /* <DEDUP_REMOVED lines=8> */
[----:B------:R-:W5:Y:S04]  /*29680*/  LDL.LU R16, [R1+0x6dc] ;  /* 0x0006dc0001107983 */ /* 0x000f680000300800 */
[----:B-1----:R-:W5:Y:S04]  /*29690*/  LDL.LU R14, [R1+0x6e0] ;  /* 0x0006e000010e7983 */ /* 0x002f680000300800 */
[----:B------:R1:W-:Y:S01]  /*296a0*/  LDGSTS.E [R4+0x1da00], desc[UR6][R6.64], P4 ;  /* 0x1da0000006047fae */ /* 0x0003e2000a1a1006 */
[----:B------:R-:W-:Y:S02]  /*296b0*/  ISETP.GT.AND P4, PT, R5, 0x78, PT ;  /* 0x000000780500780c */ /* 0x000fe40003f84270 */
[----:B-1----:R-:W-:Y:S01]  /*296c0*/  MOV R7, R10 ;  /* 0x0000000a00077202 */ /* 0x002fe20000000f00 */
[----:B------:R-:W-:Y:S01]  /*296d0*/  IMAD.MOV.U32 R6, RZ, RZ, R8 ;  /* 0x000000ffff067224 */ /* 0x000fe200078e0008 */
[----:B--2---:R-:W2:Y:S04]  /*296e0*/  LDL.LU R10, [R1+0x6e4] ;  /* 0x0006e400010a7983 */ /* 0x004ea80000300800 */
[----:B------:R-:W2:Y:S04]  /*296f0*/  LDL.LU R8, [R1+0x6e8] ;  /* 0x0006e80001087983 */ /* 0x000ea80000300800 */
[----:B------:R-:W2:Y:S04]  /*29700*/  LDL.LU R17, [R1+0x6ec] ;  /* 0x0006ec0001117983 */ /* 0x000ea80000300800 */
[----:B------:R-:W2:Y:S04]  /*29710*/  LDL.LU R15, [R1+0x6f0] ;  /* 0x0006f000010f7983 */ /* 0x000ea80000300800 */
[----:B------:R1:W-:Y:S02]  /*29720*/  LDGSTS.E [R4+0x1dc00], desc[UR6][R6.64], P3 ;  /* 0x1dc0000006047fae */ /* 0x0003e400099a1006 */
[----:B-1----:R-:W-:-:S04]  /*29730*/  SEL R6, RZ, 0x4, !P4 ;  /* 0x00000004ff067807 */ /* 0x002fc80006000000 */
[----:B------:R-:W-:Y:S02]  /*29740*/  SEL R6, R6, RZ, !P2 ;  /* 0x000000ff06067207 */ /* 0x000fe40005000000 */
[----:B------:R-:W-:-:S05]  /*29750*/  IADD3 R12, P6, PT, R12, R2, RZ ;  /* 0x000000020c0c7210 */ /* 0x000fca0007fde0ff */
[----:B------:R-:W-:Y:S01]  /*29760*/  IMAD.X R13, R13, 0x1, R0, P6 ;  /* 0x000000010d0d7824 */ /* 0x000fe200030e0600 */
[----:B------:R-:W-:-:S03]  /*29770*/  IADD3 R9, P6, PT, R9, R2, RZ ;  /* 0x0000000209097210 */ /* 0x000fc60007fde0ff */
[----:B------:R-:W-:Y:S01]  /*29780*/  IMAD.MOV.U32 R7, RZ, RZ, R13 ;  /* 0x000000ffff077224 */ /* 0x000fe200078e000d */
[----:B------:R-:W-:Y:S02]  /*29790*/  ISETP.NE.U32.AND P4, PT, R6, RZ, PT ;  /* 0x000000ff0600720c */ /* 0x000fe40003f85070 */
[----:B------:R-:W-:Y:S01]  /*297a0*/  MOV R6, R12 ;  /* 0x0000000c00067202 */ /* 0x000fe20000000f00 */
[----:B------:R-:W-:Y:S01]  /*297b0*/  IMAD.X R11, R11, 0x1, R0, P6 ;  /* 0x000000010b0b7824 */ /* 0x000fe200030e0600 */
[----:B------:R-:W-:Y:S04]  /*297c0*/  STL [R1+0x6c8], R12 ;  /* 0x0006c80c01007387 */ /* 0x000fe80000100800 */
[----:B------:R1:W-:Y:S04]  /*297d0*/  STL [R1+0x6c4], R13 ;  /* 0x0006c40d01007387 */ /* 0x0003e80000100800 */
[----:B------:R-:W-:Y:S04]  /*297e0*/  STL [R1+0x6d0], R9 ;  /* 0x0006d00901007387 */ /* 0x000fe80000100800 */
[----:B------:R1:W-:Y:S04]  /*297f0*/  LDGSTS.E [R4+0x1de00], desc[UR6][R6.64], P3 ;  /* 0x1de0000006047fae */ /* 0x0003e800099a1006 */
[----:B------:R1:W-:Y:S04]  /*29800*/  STL [R1+0x6cc], R11 ;  /* 0x0006cc0b01007387 */ /* 0x0003e80000100800 */
[----:B-1----:R-:W2:Y:S01]  /*29810*/  LDL.LU R13, [R1+0x6f4] ;  /* 0x0006f400010d7983 */ /* 0x002ea20000300800 */
[----:B------:R-:W-:-:S03]  /*29820*/  MOV R7, R11 ;  /* 0x0000000b00077202 */ /* 0x000fc60000000f00 */
[----:B------:R-:W2:Y:S01]  /*29830*/  LDL.LU R11, [R1+0x6f8] ;  /* 0x0006f800010b7983 */ /* 0x000ea20000300800 */
[----:B------:R-:W-:-:S03]  /*29840*/  IMAD.MOV.U32 R6, RZ, RZ, R9 ;  /* 0x000000ffff067224 */ /* 0x000fc600078e0009 */
        /* <DEDUP_REMOVED lines=29> */
[----:B-1----:R-:W2:Y:S01]  /*29a20*/  LDL.LU R16, [R1+0x704] ;  /* 0x0007040001107983 */ /* 0x002ea20000300800 */
[----:B------:R-:W-:-:S03]  /*29a30*/  SEL R6, R6, RZ, !P2 ;  /* 0x000000ff06067207 */ /* 0x000fc60005000000 */
[----:B------:R-:W-:Y:S04]  /*29a40*/  STL [R1+0x6f0], R15 ;  /* 0x0006f00f01007387 */ /* 0x000fe80000100800 */
[----:B------:R-:W-:Y:S01]  /*29a50*/  STL [R1+0x6ec], R17 ;  /* 0x0006ec1101007387 */ /* 0x000fe20000100800 */
[----:B------:R-:W-:-:S03]  /*29a60*/  ISETP.NE.U32.AND P4, PT, R6, RZ, PT ;  /* 0x000000ff0600720c */ /* 0x000fc60003f85070 */
[----:B------:R-:W4:Y:S01]  /*29a70*/  LDL.LU R14, [R1+0x708] ;  /* 0x00070800010e7983 */ /* 0x000f220000300800 */
[----:B------:R-:W-:Y:S01]  /*29a80*/  IMAD.MOV.U32 R7, RZ, RZ, R10 ;  /* 0x000000ffff077224 */ /* 0x000fe200078e000a */
[----:B------:R-:W-:Y:S02]  /*29a90*/  MOV R6, R8 ;  /* 0x0000000800067202 */ /* 0x000fe40000000f00 */
[----:B---3--:R-:W3:Y:S04]  /*29aa0*/  LDL.LU R10, [R1+0x70c] ;  /* 0x00070c00010a7983 */ /* 0x008ee80000300800 */
[----:B------:R-:W5:Y:S04]  /*29ab0*/  LDL.LU R8, [R1+0x710] ;  /* 0x0007100001087983 */ /* 0x000f680000300800 */
[----:B------:R1:W-:Y:S01]  /*29ac0*/  LDGSTS.E [R4+0x1e600], desc[UR6][R6.64], P3 ;  /* 0x1e60000006047fae */ /* 0x0003e200099a1006 */
[----:B------:R-:W-:Y:S01]  /*29ad0*/  ISETP.GT.AND P3, PT, R5, 0x7b, PT ;  /* 0x0000007b0500780c */ /* 0x000fe20003f64270 */
[----:B-1----:R-:W-:Y:S01]  /*29ae0*/  IMAD.MOV.U32 R6, RZ, RZ, R15 ;  /* 0x000000ffff067224 */ /* 0x002fe200078e000f */
[----:B------:R-:W-:-:S05]  /*29af0*/  MOV R7, R17 ;  /* 0x0000001100077202 */ /* 0x000fca0000000f00 */
[----:B------:R1:W-:Y:S01]  /*29b00*/  LDGSTS.E [R4+0x1e800], desc[UR6][R6.64], P4 ;  /* 0x1e80000006047fae */ /* 0x0003e2000a1a1006 */
[----:B------:R-:W-:-:S05]  /*29b10*/  IADD3 R11, P6, PT, R11, R2, RZ ;  /* 0x000000020b0b7210 */ /* 0x000fca0007fde0ff */
[--C-:B------:R-:W-:Y:S01]  /*29b20*/  IMAD.X R13, R13, 0x1, R0.reuse, P6 ;  /* 0x000000010d0d7824 */ /* 0x100fe200030e0600 */
[----:B------:R-:W-:Y:S02]  /*29b30*/  IADD3 R9, P6, PT, R9, R2, RZ ;  /* 0x0000000209097210 */ /* 0x000fe40007fde0ff */
[----:B-1----:R-:W-:Y:S01]  /*29b40*/  SEL R6, RZ, 0x4, !P3 ;  /* 0x00000004ff067807 */ /* 0x002fe20005800000 */
[----:B------:R-:W-:Y:S02]  /*29b50*/  STL [R1+0x6f8], R11 ;  /* 0x0006f80b01007387 */ /* 0x000fe40000100800 */
[----:B------:R-:W-:Y:S01]  /*29b60*/  IMAD.X R12, R12, 0x1, R0, P6 ;  /* 0x000000010c0c7824 */ /* 0x000fe200030e0600 */
[----:B------:R-:W-:Y:S01]  /*29b70*/  SEL R6, R6, RZ, !P2 ;  /* 0x000000ff06067207 */ /* 0x000fe20005000000 */
[----:B------:R1:W-:Y:S01]  /*29b80*/  STL [R1+0x6f4], R13 ;  /* 0x0006f40d01007387 */ /* 0x0003e20000100800 */
[----:B------:R-:W-:Y:S02]  /*29b90*/  IMAD.MOV.U32 R7, RZ, RZ, R13 ;  /* 0x000000ffff077224 */ /* 0x000fe400078e000d */
[----:B------:R-:W-:-:S02]  /*29ba0*/  ISETP.NE.U32.AND P3, PT, R6, RZ, PT ;  /* 0x000000ff0600720c */ /* 0x000fc40003f65070 */
[----:B------:R-:W-:Y:S01]  /*29bb0*/  MOV R6, R11 ;  /* 0x0000000b00067202 */ /* 0x000fe20000000f00 */
[----:B-1----:R-:W3:Y:S04]  /*29bc0*/  LDL.LU R13, [R1+0x714] ;  /* 0x00071400010d7983 */ /* 0x002ee80000300800 */
[----:B------:R-:W-:Y:S04]  /*29bd0*/  STL [R1+0x700], R9 ;  /* 0x0007000901007387 */ /* 0x000fe80000100800 */
[----:B------:R1:W-:Y:S04]  /*29be0*/  STL [R1+0x6fc], R12 ;  /* 0x0006fc0c01007387 */ /* 0x0003e80000100800 */
[----:B------:R-:W3:Y:S04]  /*29bf0*/  LDL.LU R11, [R1+0x718] ;  /* 0x00071800010b7983 */ /* 0x000ee80000300800 */
[----:B------:R-:W3:Y:S04]  /*29c00*/  LDL.LU R19, [R1+0x71c] ;  /* 0x00071c0001137983 */ /* 0x000ee80000300800 */
[----:B------:R-:W3:Y:S04]  /*29c10*/  LDL.LU R18, [R1+0x720] ;  /* 0x0007200001127983 */ /* 0x000ee80000300800 */
[----:B------:R-:W3:Y:S04]  /*29c20*/  LDL.LU R17, [R1+0x724] ;  /* 0x0007240001117983 */ /* 0x000ee80000300800 */
[----:B------:R-:W3:Y:S04]  /*29c30*/  LDL.LU R15, [R1+0x728] ;  /* 0x00072800010f7983 */ /* 0x000ee80000300800 */
[----:B------:R1:W-:Y:S01]  /*29c40*/  LDGSTS.E [R4+0x1ea00], desc[UR6][R6.64], P4 ;  /* 0x1ea0000006047fae */ /* 0x0003e2000a1a1006 */
[----:B------:R-:W-:-:S02]  /*29c50*/  ISETP.GT.AND P4, PT, R5, 0x7c, PT ;  /* 0x0000007c0500780c */ /* 0x000fc40003f84270 */
[----:B-1----:R-:W-:Y:S01]  /*29c60*/  MOV R7, R12 ;  /* 0x0000000c00077202 */ /* 0x002fe20000000f00 */
[----:B------:R-:W-:Y:S01]  /*29c70*/  IMAD.MOV.U32 R6, RZ, RZ, R9 ;  /* 0x000000ffff067224 */ /* 0x000fe200078e0009 */
[----:B------:R-:W3:Y:S04]  /*29c80*/  LDL.LU R12, [R1+0x72c] ;  /* 0x00072c00010c7983 */ /* 0x000ee80000300800 */
[----:B------:R-:W3:Y:S04]  /*29c90*/  LDL.LU R9, [R1+0x730] ;  /* 0x0007300001097983 */ /* 0x000ee80000300800 */
        /* <DEDUP_REMOVED lines=10> */
[----:B------:R-:W-:Y:S01]  /*29d40*/  IMAD.MOV.U32 R7, RZ, RZ, R16 ;  /* 0x000000ffff077224 */ /* 0x000fe200078e0010 */
[----:B------:R-:W-:Y:S02]  /*29d50*/  MOV R6, R14 ;  /* 0x0000000e00067202 */ /* 0x000fe40000000f00 */
[----:B------:R-:W-:Y:S04]  /*29d60*/  STL [R1+0x710], R8 ;  /* 0x0007100801007387 */ /* 0x000fe80000100800 */
[----:B------:R2:W-:Y:S04]  /*29d70*/  STL [R1+0x70c], R10 ;  /* 0x00070c0a01007387 */ /* 0x0005e80000100800 */
[----:B-1----:R-:W3:Y:S04]  /*29d80*/  LDL.LU R16, [R1+0x734] ;  /* 0x0007340001107983 */ /* 0x002ee80000300800 */
[----:B------:R-:W4:Y:S04]  /*29d90*/  LDL.LU R14, [R1+0x738] ;  /* 0x00073800010e7983 */ /* 0x000f280000300800 */
[----:B------:R1:W-:Y:S01]  /*29da0*/  LDGSTS.E [R4+0x1ee00], desc[UR6][R6.64], P3 ;  /* 0x1ee0000006047fae */ /* 0x0003e200099a1006 */
[----:B------:R-:W-:Y:S01]  /*29db0*/  ISETP.GT.AND P3, PT, R5, 0x7d, PT ;  /* 0x0000007d0500780c */ /* 0x000fe20003f64270 */
[----:B-1----:R-:W-:Y:S01]  /*29dc0*/  IMAD.MOV.U32 R6, RZ, RZ, R8 ;  /* 0x000000ffff067224 */ /* 0x002fe200078e0008 */
[----:B------:R-:W-:-:S02]  /*29dd0*/  MOV R7, R10 ;  /* 0x0000000a00077202 */ /* 0x000fc40000000f00 */
[----:B--2---:R-:W2:Y:S04]  /*29de0*/  LDL.LU R10, [R1+0x740] ;  /* 0x00074000010a7983 */ /* 0x004ea80000300800 */
[----:B------:R1:W-:Y:S04]  /*29df0*/  LDGSTS.E [R4+0x1f000], desc[UR6][R6.64], P4 ;  /* 0x1f00000006047fae */ /* 0x0003e8000a1a1006 */
[----:B------:R-:W5:Y:S01]  /*29e00*/  LDL.LU R8, [R1+0x748] ;  /* 0x0007480001087983 */ /* 0x000f620000300800 */
[----:B------:R-:W-:Y:S02]  /*29e10*/  IADD3 R11, P6, PT, R11, R2, RZ ;  /* 0x000000020b0b7210 */ /* 0x000fe40007fde0ff */
[----:B-1----:R-:W-:-:S03]  /*29e20*/  SEL R6, RZ, 0x4, !P3 ;  /* 0x00000004ff067807 */ /* 0x002fc60005800000 */
[--C-:B------:R-:W-:Y:S01]  /*29e30*/  IMAD.X R13, R13, 0x1, R0.reuse, P6 ;  /* 0x000000010d0d7824 */ /* 0x100fe200030e0600 */
[----:B------:R-:W-:Y:S01]  /*29e40*/  IADD3 R18, P6, PT, R18, R2, RZ ;  /* 0x0000000212127210 */ /* 0x000fe20007fde0ff */
[----:B------:R-:W-:Y:S01]  /*29e50*/  STL [R1+0x718], R11 ;  /* 0x0007180b01007387 */ /* 0x000fe20000100800 */
[----:B------:R-:W-:Y:S01]  /*29e60*/  SEL R6, R6, RZ, !P2 ;  /* 0x000000ff06067207 */ /* 0x000fe20005000000 */
[----:B------:R-:W-:Y:S02]  /*29e70*/  IMAD.MOV.U32 R7, RZ, RZ, R13 ;  /* 0x000000ffff077224 */ /* 0x000fe400078e000d */
[----:B------:R-:W-:Y:S01]  /*29e80*/  IMAD.X R19, R19, 0x1, R0, P6 ;  /* 0x0000000113137824 */ /* 0x000fe200030e0600 */
[----:B------:R1:W-:Y:S01]  /*29e90*/  STL [R1+0x714], R13 ;  /* 0x0007140d01007387 */ /* 0x0003e20000100800 */
[----:B------:R-:W-:Y:S02]  /*29ea0*/  ISETP.NE.U32.AND P3, PT, R6, RZ, PT ;  /* 0x000000ff0600720c */ /* 0x000fe40003f65070 */
[----:B------:R-:W-:-:S05]  /*29eb0*/  MOV R6, R11 ;  /* 0x0000000b00067202 */ /* 0x000fca0000000f00 */
[----:B------:R1:W-:Y:S04]  /*29ec0*/  LDGSTS.E [R4+0x1f200], desc[UR6][R6.64], P4 ;  /* 0x1f20000006047fae */ /* 0x0003e8000a1a1006 */
[----:B-1----:R-:W5:Y:S04]  /*29ed0*/  LDL.LU R13, [R1+0x73c] ;  /* 0x00073c00010d7983 */ /* 0x002f680000300800 */
[----:B------:R-:W-:Y:S04]  /*29ee0*/  STL [R1+0x720], R18 ;  /* 0x0007201201007387 */ /* 0x000fe80000100800 */
[----:B------:R-:W-:Y:S04]  /*29ef0*/  STL [R1+0x71c], R19 ;  /* 0x00071c1301007387 */ /* 0x000fe80000100800 */
[----:B------:R-:W5:Y:S01]  /*29f00*/  LDL.LU R11, [R1+0x744] ;  /* 0x00074400010b7983 */ /* 0x000f620000300800 */
[----:B------:R-:W-:Y:S01]  /*29f10*/  IMAD.MOV.U32 R6, RZ, RZ, R18 ;  /* 0x000000ffff067224 */ /* 0x000fe200078e0012 */
[----:B------:R-:W-:-:S02]  /*29f20*/  MOV R7, R19 ;  /* 0x0000001300077202 */ /* 0x000fc40000000f00 */
[----:B------:R-:W-:Y:S02]  /*29f30*/  ISETP.GT.AND P4, PT, R5, 0x7e, PT ;  /* 0x0000007e0500780c */ /* 0x000fe40003f84270 */
[-C--:B------:R-:W-:Y:S01]  /*29f40*/  IADD3 R15, P6, PT, R15, R2.reuse, RZ ;  /* 0x000000020f0f7210 */ /* 0x080fe20007fde0ff */
[----:B------:R1:W-:Y:S04]  /*29f50*/  LDGSTS.E [R4+0x1f400], desc[UR6][R6.64], P3 ;  /* 0x1f40000006047fae */ /* 0x0003e800099a1006 */
        /* <DEDUP_REMOVED lines=9> */
[----:B------:R-:W-:Y:S01]  /*29ff0*/  ISETP.GT.AND P3, PT, R5, 0x7f, PT ;  /* 0x0000007f0500780c */ /* 0x000fe20003f64270 */
[----:B-1----:R-:W-:Y:S01]  /*2a000*/  IMAD.MOV.U32 R6, RZ, RZ, R9 ;  /* 0x000000ffff067224 */ /* 0x002fe200078e0009 */
[----:B------:R-:W-:-:S05]  /*2a010*/  MOV R7, R12 ;  /* 0x0000000c00077202 */ /* 0x000fca0000000f00 */
[----:B------:R1:W-:Y:S02]  /*2a020*/  LDGSTS.E [R4+0x1f800], desc[UR6][R6.64], P4 ;  /* 0x1f80000006047fae */ /* 0x0003e4000a1a1006 */
[----:B-1----:R-:W-:-:S04]  /*2a030*/  SEL R6, RZ, 0x4, !P3 ;  /* 0x00000004ff067807 */ /* 0x002fc80005800000 */
[----:B------:R-:W-:Y:S01]  /*2a040*/  SEL R6, R6, RZ, !P2 ;  /* 0x000000ff06067207 */ /* 0x000fe20005000000 */
[----:B------:R1:W-:Y:S03]  /*2a050*/  STL [R1+0x728], R15 ;  /* 0x0007280f01007387 */ /* 0x0003e60000100800 */
[----:B------:R-:W-:Y:S01]  /*2a060*/  ISETP.NE.U32.AND P3, PT, R6, RZ, PT ;  /* 0x000000ff0600720c */ /* 0x000fe20003f65070 */
[----:B------:R-:W-:Y:S04]  /*2a070*/  STL [R1+0x724], R17 ;  /* 0x0007241101007387 */ /* 0x000fe80000100800 */
[----:B------:R1:W-:Y:S04]  /*2a080*/  STL [R1+0x730], R9 ;  /* 0x0007300901007387 */ /* 0x0003e80000100800 */
[----:B------:R1:W-:Y:S04]  /*2a090*/  STL [R1+0x72c], R12 ;  /* 0x00072c0c01007387 */ /* 0x0003e80000100800 */
[----:B-1----:R-:W5:Y:S04]  /*2a0a0*/  LDL.LU R15, [R1+0x74c] ;  /* 0x00074c00010f7983 */ /* 0x002f680000300800 */
[----:B------:R-:W5:Y:S04]  /*2a0b0*/  LDL.LU R9, [R1+0x750] ;  /* 0x0007500001097983 */ /* 0x000f680000300800 */
[----:B------:R-:W5:Y:S04]  /*2a0c0*/  LDL.LU R18, [R1+0x78c] ;  /* 0x00078c0001127983 */ /* 0x000f680000300800 */
[----:B------:R-:W5:Y:S01]  /*2a0d0*/  LDL.LU R12, [R1+0x790] ;  /* 0x00079000010c7983 */ /* 0x000f620000300800 */
[----:B----4-:R-:W-:-:S05]  /*2a0e0*/  IADD3 R14, P6, PT, R14, R2, RZ ;  /* 0x000000020e0e7210 */ /* 0x010fca0007fde0ff */
[----:B---3--:R-:W-:Y:S02]  /*2a0f0*/  IMAD.X R16, R16, 0x1, R0, P6 ;  /* 0x0000000110107824 */ /* 0x008fe400030e0600 */
[----:B------:R-:W-:-:S03]  /*2a100*/  IMAD.MOV.U32 R6, RZ, RZ, R14 ;  /* 0x000000ffff067224 */ /* 0x000fc600078e000e */
[----:B------:R-:W-:-:S05]  /*2a110*/  MOV R7, R16 ;  /* 0x0000001000077202 */ /* 0x000fca0000000f00 */
[----:B------:R1:W-:Y:S01]  /*2a120*/  LDGSTS.E [R4+0x1fa00], desc[UR6][R6.64], P4 ;  /* 0x1fa0000006047fae */ /* 0x0003e2000a1a1006 */
[----:B--2---:R-:W-:-:S03]  /*2a130*/  IADD3 R10, P4, PT, R10, R2, RZ ;  /* 0x000000020a0a7210 */ /* 0x004fc60007f9e0ff */
[----:B------:R-:W-:Y:S04]  /*2a140*/  STL [R1+0x738], R14 ;  /* 0x0007380e01007387 */ /* 0x000fe80000100800 */
[----:B------:R-:W-:Y:S01]  /*2a150*/  STL [R1+0x734], R16 ;  /* 0x0007341001007387 */ /* 0x000fe20000100800 */
[----:B-----5:R-:W-:-:S03]  /*2a160*/  IADD3 R8, P6, PT, R8, R2, RZ ;  /* 0x0000000208087210 */ /* 0x020fc60007fde0ff */
[----:B------:R-:W-:Y:S01]  /*2a170*/  STL [R1+0x740], R10 ;  /* 0x0007400a01007387 */ /* 0x000fe20000100800 */
[----:B-1----:R-:W-:Y:S01]  /*2a180*/  MOV R6, R10 ;  /* 0x0000000a00067202 */ /* 0x002fe20000000f00 */
[----:B------:R-:W-:-:S04]  /*2a190*/  IMAD.X R13, R13, 0x1, R0, P4 ;  /* 0x000000010d0d7824 */ /* 0x000fc800020e0600 */
[----:B------:R-:W-:Y:S01]  /*2a1a0*/  IMAD.MOV.U32 R7, RZ, RZ, R13 ;  /* 0x000000ffff077224 */ /* 0x000fe200078e000d */
[----:B------:R1:W-:Y:S04]  /*2a1b0*/  STL [R1+0x73c], R13 ;  /* 0x00073c0d01007387 */ /* 0x0003e80000100800 */
[----:B------:R-:W-:Y:S01]  /*2a1c0*/  STL [R1+0x748], R8 ;  /* 0x0007480801007387 */ /* 0x000fe20000100800 */
[----:B------:R-:W-:-:S03]  /*2a1d0*/  IMAD.X R11, R11, 0x1, R0, P6 ;  /* 0x000000010b0b7824 */ /* 0x000fc600030e0600 */
[----:B------:R2:W-:Y:S04]  /*2a1e0*/  LDGSTS.E [R4+0x1fc00], desc[UR6][R6.64], P3 ;  /* 0x1fc0000006047fae */ /* 0x0005e800099a1006 */
[----:B-1----:R-:W3:Y:S04]  /*2a1f0*/  LDL.LU R13, [R1+0x7d0] ;  /* 0x0007d000010d7983 */ /* 0x002ee80000300800 */
[----:B------:R1:W-:Y:S04]  /*2a200*/  STL [R1+0x744], R11 ;  /* 0x0007440b01007387 */ /* 0x0003e80000100800 */
[----:B------:R-:W4:Y:S04]  /*2a210*/  LDL.LU R10, [R1+0x810] ;  /* 0x00081000010a7983 */ /* 0x000f280000300800 */
[----:B------:R-:W5:Y:S04]  /*2a220*/  LDL.LU R19, [R1+0x7cc] ;  /* 0x0007cc0001137983 */ /* 0x000f680000300800 */
[----:B------:R-:W5:Y:S01]  /*2a230*/  LDL.LU R16, [R1+0x80c] ;  /* 0x00080c0001107983 */ /* 0x000f620000300800 */
[----:B--2---:R-:W-:-:S03]  /*2a240*/  MOV R7, R11 ;  /* 0x0000000b00077202 */ /* 0x004fc60000000f00 */
[----:B------:R-:W2:Y:S04]  /*2a250*/  LDL.LU R17, [R1+0x84c] ;  /* 0x00084c0001117983 */ /* 0x000ea80000300800 */
[----:B-1----:R-:W2:Y:S01]  /*2a260*/  LDL.LU R11, [R1+0x850] ;  /* 0x00085000010b7983 */ /* 0x002ea20000300800 */
[----:B------:R-:W-:-:S03]  /*2a270*/  IMAD.MOV.U32 R6, RZ, RZ, R8 ;  /* 0x000000ffff067224 */ /* 0x000fc600078e0008 */
[----:B------:R-:W2:Y:S04]  /*2a280*/  LDL.LU R14, [R1+0x88c] ;  /* 0x00088c00010e7983 */ /* 0x000ea80000300800 */
[----:B------:R-:W2:Y:S01]  /*2a290*/  LDL.LU R8, [R1+0x890] ;  /* 0x0008900001087983 */ /* 0x000ea20000300800 */
[----:B------:R-:W-:-:S03]  /*2a2a0*/  UIADD3 UR51, UPT, UPT, UR51, 0x1, URZ ;  /* 0x0000000133337890 */ /* 0x000fc6000fffe0ff */
[----:B------:R1:W-:Y:S01]  /*2a2b0*/  LDGSTS.E [R4+0x1fe00], desc[UR6][R6.64], P3 ;  /* 0x1fe0000006047fae */ /* 0x0003e200099a1006 */
[----:B------:R-:W-:Y:S01]  /*2a2c0*/  ISETP.GE.AND P3, PT, R82, R5, PT ;  /* 0x000000055200720c */ /* 0x000fe20003f66270 */
[----:B------:R-:W-:Y:S02]  /*2a2d0*/  UISETP.GT.AND UP1, UPT, UR51, 0x1, UPT ;  /* 0x000000013300788c */ /* 0x000fe4000bf24270 */
[----:B------:R-:W0:Y:S02]  /*2a2e0*/  LDGDEPBAR ;  /* 0x00000000000079af */ /* 0x000e240000000000 */
[----:B------:R-:W-:Y:S01]  /*2a2f0*/  USEL UR51, UR51, URZ, !UP1 ;  /* 0x000000ff33337287 */ /* 0x000fe2000c800000 */
[----:B-1----:R-:W-:-:S04]  /*2a300*/  SEL R4, RZ, 0x4, P3 ;  /* 0x00000004ff047807 */ /* 0x002fc80001800000 */
[----:B------:R-:W-:Y:S01]  /*2a310*/  SEL R4, R4, RZ, !P2 ;  /* 0x000000ff04047207 */ /* 0x000fe20005000000 */
[----:B------:R-:W-:-:S03]  /*2a320*/  ULEA UR8, UR51, UR46, 0x10 ;  /* 0x0000002e33087291 */ /* 0x000fc6000f8e80ff */
[----:B------:R-:W-:-:S03]  /*2a330*/  ISETP.NE.U32.AND P2, PT, R4, RZ, PT ;  /* 0x000000ff0400720c */ /* 0x000fc60003f45070 */
[----:B------:R-:W-:Y:S02]  /*2a340*/  IADD3 R6, PT, PT, R88, UR8, RZ ;  /* 0x0000000858067c10 */ /* 0x000fe4000fffe0ff */
[----:B------:R-:W-:-:S05]  /*2a350*/  IADD3 R9, P3, PT, R9, R80, RZ ;  /* 0x0000005009097210 */ /* 0x000fca0007f7e0ff */
[--C-:B------:R-:W-:Y:S01]  /*2a360*/  IMAD.X R15, R15, 0x1, R3.reuse, P3 ;  /* 0x000000010f0f7824 */ /* 0x100fe200018e0603 */
[----:B------:R-:W-:Y:S01]  /*2a370*/  IADD3 R12, P4, PT, R12, R80, RZ ;  /* 0x000000500c0c7210 */ /* 0x000fe20007f9e0ff */
[----:B------:R-:W-:Y:S04]  /*2a380*/  STL [R1+0x750], R9 ;  /* 0x0007500901007387 */ /* 0x000fe80000100800 */
[----:B------:R-:W-:Y:S01]  /*2a390*/  IMAD.X R18, R18, 0x1, R3, P4 ;  /* 0x0000000112127824 */ /* 0x000fe200020e0603 */
[----:B------:R1:W-:Y:S01]  /*2a3a0*/  STL [R1+0x74c], R15 ;  /* 0x00074c0f01007387 */ /* 0x0003e20000100800 */
[----:B------:R-:W-:Y:S02]  /*2a3b0*/  IMAD.MOV.U32 R4, RZ, RZ, R9 ;  /* 0x000000ffff047224 */ /* 0x000fe400078e0009 */
[----:B------:R-:W-:Y:S01]  /*2a3c0*/  IMAD.MOV.U32 R5, RZ, RZ, R15 ;  /* 0x000000ffff057224 */ /* 0x000fe200078e000f */
[----:B------:R-:W-:Y:S04]  /*2a3d0*/  STL [R1+0x790], R12 ;  /* 0x0007900c01007387 */ /* 0x000fe80000100800 */
[----:B------:R1:W-:Y:S04]  /*2a3e0*/  STL [R1+0x78c], R18 ;  /* 0x00078c1201007387 */ /* 0x0003e80000100800 */
[----:B-1----:R-:W2:Y:S04]  /*2a3f0*/  LDL.LU R15, [R1+0x8d0] ;  /* 0x0008d000010f7983 */ /* 0x002ea80000300800 */
[----:B------:R1:W-:Y:S04]  /*2a400*/  LDGSTS.E [R6+0x20000], desc[UR6][R4.64], P2 ;  /* 0x2000000004067fae */ /* 0x0003e800091a1006 */
[----:B------:R-:W2:Y:S01]  /*2a410*/  LDL.LU R9, [R1+0x910] ;  /* 0x0009100001097983 */ /* 0x000ea20000300800 */
[----:B-1----:R-:W-:Y:S01]  /*2a420*/  MOV R4, R12 ;  /* 0x0000000c00047202 */ /* 0x002fe20000000f00 */
[----:B------:R-:W-:-:S02]  /*2a430*/  IMAD.MOV.U32 R5, RZ, RZ, R18 ;  /* 0x000000ffff057224 */ /* 0x000fc400078e0012 */
[----:B------:R-:W2:Y:S04]  /*2a440*/  LDL.LU R18, [R1+0x8cc] ;  /* 0x0008cc0001127983 */ /* 0x000ea80000300800 */
[----:B------:R-:W2:Y:S04]  /*2a450*/  LDL.LU R12, [R1+0x90c] ;  /* 0x00090c00010c7983 */ /* 0x000ea80000300800 */
[----:B------:R1:W-:Y:S01]  /*2a460*/  LDGSTS.E [R6+0x20400], desc[UR6][R4.64], P2 ;  /* 0x2040000004067fae */ /* 0x0003e200091a1006 */
[----:B---3--:R-:W-:-:S05]  /*2a470*/  IADD3 R13, P3, PT, R13, R80, RZ ;  /* 0x000000500d0d7210 */ /* 0x008fca0007f7e0ff */
[----:B------:R3:W-:Y:S01]  /*2a480*/  STL [R1+0x7d0], R13 ;  /* 0x0007d00d01007387 */ /* 0x0007e20000100800 */
[----:B----4-:R-:W-:Y:S01]  /*2a490*/  IADD3 R10, P4, PT, R10, R80, RZ ;  /* 0x000000500a0a7210 */ /* 0x010fe20007f9e0ff */
[----:B-----5:R-:W-:Y:S02]  /*2a4a0*/  IMAD.X R19, R19, 0x1, R3, P3 ;  /* 0x0000000113137824 */ /* 0x020fe400018e0603 */
[----:B-1----:R-:W-:Y:S01]  /*2a4b0*/  IMAD.MOV.U32 R4, RZ, RZ, R13 ;  /* 0x000000ffff047224 */ /* 0x002fe200078e000d */
[----:B------:R-:W-:Y:S02]  /*2a4c0*/  IADD3.X R16, PT, PT, R16, R3, RZ, P4, !PT ;  /* 0x0000000310107210 */ /* 0x000fe400027fe4ff */
[----:B------:R-:W-:Y:S01]  /*2a4d0*/  STL [R1+0x7cc], R19 ;  /* 0x0007cc1301007387 */ /* 0x000fe20000100800 */
[----:B------:R-:W-:-:S03]  /*2a4e0*/  IMAD.MOV.U32 R5, RZ, RZ, R19 ;  /* 0x000000ffff057224 */ /* 0x000fc600078e0013 */
[----:B------:R-:W-:Y:S04]  /*2a4f0*/  STL [R1+0x810], R10 ;  /* 0x0008100a01007387 */ /* 0x000fe80000100800 */
[----:B---3--:R-:W3:Y:S01]  /*2a500*/  LDL.LU R13, [R1+0x950] ;  /* 0x00095000010d7983 */ /* 0x008ee20000300800 */
[----:B--2---:R-:W-:-:S03]  /*2a510*/  IADD3 R11, P3, PT, R11, R80, RZ ;  /* 0x000000500b0b7210 */ /* 0x004fc60007f7e0ff */
[----:B------:R1:W-:Y:S04]  /*2a520*/  STL [R1+0x80c], R16 ;  /* 0x00080c1001007387 */ /* 0x0003e80000100800 */
[----:B------:R2:W-:Y:S04]  /*2a530*/  LDGSTS.E [R6+0x20800], desc[UR6][R4.64], P2 ;  /* 0x2080000004067fae */ /* 0x0005e800091a1006 */
[----:B------:R-:W4:Y:S01]  /*2a540*/  LDL.LU R7, [R1+0x990] ;  /* 0x0009900001077983 */ /* 0x000f220000300800 */
[----:B------:R-:W-:Y:S01]  /*2a550*/  IMAD.X R17, R17, 0x1, R3, P3 ;  /* 0x0000000111117824 */ /* 0x000fe200018e0603 */
[----:B------:R-:W-:Y:S01]  /*2a560*/  IADD3 R8, P4, PT, R8, R80, RZ ;  /* 0x0000005008087210 */ /* 0x000fe20007f9e0ff */
[----:B--2---:R-:W-:-:S02]  /*2a570*/  IMAD.MOV.U32 R5, RZ, RZ, R16 ;  /* 0x000000ffff057224 */ /* 0x004fc400078e0010 */
[----:B-1----:R-:W2:Y:S01]  /*2a580*/  LDL.LU R16, [R1+0x94c] ;  /* 0x00094c0001107983 */ /* 0x002ea20000300800 */
[----:B------:R-:W-:-:S03]  /*2a590*/  MOV R4, R10 ;  /* 0x0000000a00047202 */ /* 0x000fc60000000f00 */
[----:B------:R-:W5:Y:S01]  /*2a5a0*/  LDL.LU R10, [R1+0x98c] ;  /* 0x00098c00010a7983 */ /* 0x000f620000300800 */
[----:B------:R-:W-:-:S03]  /*2a5b0*/  IADD3.X R14, PT, PT, R14, R3, RZ, P4, !PT ;  /* 0x000000030e0e7210 */ /* 0x000fc600027fe4ff */
[----:B------:R1:W-:Y:S04]  /*2a5c0*/  STL [R1+0x850], R11 ;  /* 0x0008500b01007387 */ /* 0x0003e80000100800 */
[----:B------:R1:W-:Y:S04]  /*2a5d0*/  STL [R1+0x84c], R17 ;  /* 0x00084c1101007387 */ /* 0x0003e80000100800 */
[----:B------:R1:W-:Y:S04]  /*2a5e0*/  STL [R1+0x890], R8 ;  /* 0x0008900801007387 */ /* 0x0003e80000100800 */
[----:B------:R-:W5:Y:S04]  /*2a5f0*/  LDL.LU R19, [R1+0x9d0] ;  /* 0x0009d00001137983 */ /* 0x000f680000300800 */
[----:B------:R1:W-:Y:S04]  /*2a600*/  LDGSTS.E [R6+0x20c00], desc[UR6][R4.64], P2 ;  /* 0x20c0000004067fae */ /* 0x0003e800091a1006 */
[----:B------:R1:W-:Y:S02]  /*2a610*/  STL [R1+0x88c], R14 ;  /* 0x00088c0e01007387 */ /* 0x0003e40000100800 */
[----:B-1----:R-:W-:-:S02]  /*2a620*/  IMAD.MOV.U32 R4, RZ, RZ, R11 ;  /* 0x000000ffff047224 */ /* 0x002fc400078e000b */
[----:B------:R-:W5:Y:S04]  /*2a630*/  LDL.LU R11, [R1+0xa10] ;  /* 0x000a1000010b7983 */ /* 0x000f680000300800 */
[----:B------:R-:W5:Y:S01]  /*2a640*/  LDL.LU R20, [R1+0x9cc] ;  /* 0x0009cc0001147983 */ /* 0x000f620000300800 */
[----:B------:R-:W-:-:S03]  /*2a650*/  IMAD.MOV.U32 R5, RZ, RZ, R17 ;  /* 0x000000ffff057224 */ /* 0x000fc600078e0011 */
[----:B------:R-:W5:Y:S04]  /*2a660*/  LDL.LU R17, [R1+0xa0c] ;  /* 0x000a0c0001117983 */ /* 0x000f680000300800 */
[----:B------:R1:W-:Y:S01]  /*2a670*/  LDGSTS.E [R6+0x21000], desc[UR6][R4.64], P2 ;  /* 0x2100000004067fae */ /* 0x0003e200091a1006 */
[----:B------:R-:W-:Y:S01]  /*2a680*/  IADD3 R15, P3, PT, R15, R80, RZ ;  /* 0x000000500f0f7210 */ /* 0x000fe20007f7e0ff */
[----:B-1----:R-:W-:Y:S01]  /*2a690*/  IMAD.MOV.U32 R5, RZ, RZ, R14 ;  /* 0x000000ffff057224 */ /* 0x002fe200078e000e */
[----:B------:R-:W-:Y:S02]  /*2a6a0*/  MOV R4, R8 ;  /* 0x0000000800047202 */ /* 0x000fe40000000f00 */
[----:B------:R-:W5:Y:S01]  /*2a6b0*/  LDL.LU R8, [R1+0xa50] ;  /* 0x000a500001087983 */ /* 0x000f620000300800 */
[----:B------:R-:W-:-:S03]  /*2a6c0*/  IADD3 R9, P4, PT, R9, R80, RZ ;  /* 0x0000005009097210 */ /* 0x000fc60007f9e0ff */
[----:B------:R-:W5:Y:S04]  /*2a6d0*/  LDL.LU R14, [R1+0xa90] ;  /* 0x000a9000010e7983 */ /* 0x000f680000300800 */
[----:B------:R1:W-:Y:S04]  /*2a6e0*/  STL [R1+0x8d0], R15 ;  /* 0x0008d00f01007387 */ /* 0x0003e80000100800 */
[----:B------:R1:W-:Y:S01]  /*2a6f0*/  LDGSTS.E [R6+0x21400], desc[UR6][R4.64], P2 ;  /* 0x2140000004067fae */ /* 0x0003e200091a1006 */
[----:B------:R-:W-:Y:S01]  /*2a700*/  IMAD.X R18, R18, 0x1, R3, P3 ;  /* 0x0000000112127824 */ /* 0x000fe200018e0603 */
[----:B------:R-:W-:-:S04]  /*2a710*/  IADD3.X R12, PT, PT, R12, R3, RZ, P4, !PT ;  /* 0x000000030c0c7210 */ /* 0x000fc800027fe4ff */
[----:B------:R1:W-:Y:S04]  /*2a720*/  STL [R1+0x8cc], R18 ;  /* 0x0008cc1201007387 */ /* 0x0003e80000100800 */
[----:B------:R1:W-:Y:S02]  /*2a730*/  STL [R1+0x910], R9 ;  /* 0x0009100901007387 */ /* 0x0003e40000100800 */
[----:B-1----:R-:W-:Y:S02]  /*2a740*/  IMAD.MOV.U32 R4, RZ, RZ, R15 ;  /* 0x000000ffff047224 */ /* 0x002fe400078e000f */
[----:B------:R-:W-:Y:S01]  /*2a750*/  IMAD.MOV.U32 R5, RZ, RZ, R18 ;  /* 0x000000ffff057224 */ /* 0x000fe200078e0012 */
[----:B------:R-:W5:Y:S04]  /*2a760*/  LDL.LU R15, [R1+0xa4c] ;  /* 0x000a4c00010f7983 */ /* 0x000f680000300800 */
[----:B------:R1:W-:Y:S04]  /*2a770*/  STL [R1+0x90c], R12 ;  /* 0x00090c0c01007387 */ /* 0x0003e80000100800 */
[----:B------:R-:W5:Y:S04]  /*2a780*/  LDL.LU R18, [R1+0xa8c] ;  /* 0x000a8c0001127983 */ /* 0x000f680000300800 */
[----:B------:R1:W-:Y:S02]  /*2a790*/  LDGSTS.E [R6+0x21800], desc[UR6][R4.64], P2 ;  /* 0x2180000004067fae */ /* 0x0003e400091a1006 */
[----:B-1----:R-:W-:Y:S01]  /*2a7a0*/  MOV R4, R9 ;  /* 0x0000000900047202 */ /* 0x002fe20000000f00 */
[----:B------:R-:W-:Y:S01]  /*2a7b0*/  IMAD.MOV.U32 R5, RZ, RZ, R12 ;  /* 0x000000ffff057224 */ /* 0x000fe200078e000c */
[----:B------:R-:W5:Y:S04]  /*2a7c0*/  LDL.LU R9, [R1+0xad0] ;  /* 0x000ad00001097983 */ /* 0x000f680000300800 */
[----:B------:R-:W5:Y:S04]  /*2a7d0*/  LDL.LU R12, [R1+0xb10] ;  /* 0x000b1000010c7983 */ /* 0x000f680000300800 */
[----:B------:R1:W-:Y:S01]  /*2a7e0*/  LDGSTS.E [R6+0x21c00], desc[UR6][R4.64], P2 ;  /* 0x21c0000004067fae */ /* 0x0003e200091a1006 */
[----:B---3--:R-:W-:-:S05]  /*2a7f0*/  IADD3 R13, P3, PT, R13, R80, RZ ;  /* 0x000000500d0d7210 */ /* 0x008fca0007f7e0ff */
[----:B------:R3:W-:Y:S01]  /*2a800*/  STL [R1+0x950], R13 ;  /* 0x0009500d01007387 */ /* 0x0007e20000100800 */
[----:B-1----:R-:W-:Y:S01]  /*2a810*/  IMAD.MOV.U32 R4, RZ, RZ, R13 ;  /* 0x000000ffff047224 */ /* 0x002fe200078e000d */
[----:B----4-:R-:W-:Y:S01]  /*2a820*/  IADD3 R7, P4, PT, R7, R80, RZ ;  /* 0x0000005007077210 */ /* 0x010fe20007f9e0ff */
[----:B--2---:R-:W-:-:S03]  /*2a830*/  IMAD.X R16, R16, 0x1, R3, P3 ;  /* 0x0000000110107824 */ /* 0x004fc600018e0603 */
[----:B-----5:R-:W-:Y:S02]  /*2a840*/  IADD3.X R10, PT, PT, R10, R3, RZ, P4, !PT ;  /* 0x000000030a0a7210 */ /* 0x020fe400027fe4ff */
[----:B------:R1:W-:Y:S01]  /*2a850*/  STL [R1+0x94c], R16 ;  /* 0x00094c1001007387 */ /* 0x0003e20000100800 */
[----:B------:R-:W-:-:S03]  /*2a860*/  IMAD.MOV.U32 R5, RZ, RZ, R16 ;  /* 0x000000ffff057224 */ /* 0x000fc600078e0010 */
[----:B------:R2:W-:Y:S04]  /*2a870*/  STL [R1+0x990], R7 ;  /* 0x0009900701007387 */ /* 0x0005e80000100800 */
[----:B---3--:R-:W3:Y:S04]  /*2a880*/  LDL.LU R13, [R1+0xacc] ;  /* 0x000acc00010d7983 */ /* 0x008ee80000300800 */
[----:B------:R4:W-:Y:S01]  /*2a890*/  STL [R1+0x98c], R10 ;  /* 0x00098c0a01007387 */ /* 0x0009e20000100800 */
[----:B------:R-:W-:-:S03]  /*2a8a0*/  IADD3 R19, P3, PT, R19, R80, RZ ;  /* 0x0000005013137210 */ /* 0x000fc60007f7e0ff */
[----:B-1----:R-:W5:Y:S04]  /*2a8b0*/  LDL.LU R16, [R1+0xb0c] ;  /* 0x000b0c0001107983 */ /* 0x002f680000300800 */
[----:B------:R1:W-:Y:S02]  /*2a8c0*/  LDGSTS.E [R6+0x22000], desc[UR6][R4.64], P2 ;  /* 0x2200000004067fae */ /* 0x0003e400091a1006 */
[----:B-1----:R-:W-:Y:S01]  /*2a8d0*/  MOV R4, R7 ;  /* 0x0000000700047202 */ /* 0x002fe20000000f00 */
[----:B------:R-:W-:Y:S01]  /*2a8e0*/  IMAD.MOV.U32 R5, RZ, RZ, R10 ;  /* 0x000000ffff057224 */ /* 0x000fe200078e000a */
[----:B------:R-:W-:Y:S01]  /*2a8f0*/  IADD3 R11, P4, PT, R11, R80, RZ ;  /* 0x000000500b0b7210 */ /* 0x000fe20007f9e0ff */
[----:B--2---:R-:W2:Y:S01]  /*2a900*/  LDL.LU R7, [R1+0x758] ;  /* 0x0007580001077983 */ /* 0x004ea20000300800 */
[----:B------:R-:W-:-:S03]  /*2a910*/  IMAD.X R20, R20, 0x1, R3, P3 ;  /* 0x0000000114147824 */ /* 0x000fc600018e0603 */
[----:B------:R1:W-:Y:S01]  /*2a920*/  LDGSTS.E [R6+0x22400], desc[UR6][R4.64], P2 ;  /* 0x2240000004067fae */ /* 0x0003e200091a1006 */
[----:B------:R-:W-:-:S03]  /*2a930*/  IADD3.X R17, PT, PT, R17, R3, RZ, P4, !PT ;  /* 0x0000000311117210 */ /* 0x000fc600027fe4ff */
[----:B----4-:R-:W4:Y:S04]  /*2a940*/  LDL.LU R10, [R1+0x798] ;  /* 0x00079800010a7983 */ /* 0x010f280000300800 */
[----:B------:R-:W-:Y:S01]  /*2a950*/  STL [R1+0x9d0], R19 ;  /* 0x0009d01301007387 */ /* 0x000fe20000100800 */
[----:B-1----:R-:W-:Y:S02]  /*2a960*/  IMAD.MOV.U32 R4, RZ, RZ, R19 ;  /* 0x000000ffff047224 */ /* 0x002fe400078e0013 */
[----:B------:R-:W-:Y:S01]  /*2a970*/  IMAD.MOV.U32 R5, RZ, RZ, R20 ;  /* 0x000000ffff057224 */ /* 0x000fe200078e0014 */
[----:B------:R-:W-:Y:S04]  /*2a980*/  STL [R1+0x9cc], R20 ;  /* 0x0009cc1401007387 */ /* 0x000fe80000100800 */
[----:B------:R1:W-:Y:S04]  /*2a990*/  STL [R1+0xa10], R11 ;  /* 0x000a100b01007387 */ /* 0x0003e80000100800 */
[----:B------:R1:W-:Y:S04]  /*2a9a0*/  LDGSTS.E [R6+0x22800], desc[UR6][R4.64], P2 ;  /* 0x2280000004067fae */ /* 0x0003e800091a1006 */
[----:B------:R1:W-:Y:S02]  /*2a9b0*/  STL [R1+0xa0c], R17 ;  /* 0x000a0c1101007387 */ /* 0x0003e40000100800 */
[----:B-1----:R-:W-:-:S02]  /*2a9c0*/  MOV R4, R11 ;  /* 0x0000000b00047202 */ /* 0x002fc40000000f00 */
[----:B------:R-:W4:Y:S01]  /*2a9d0*/  LDL.LU R11, [R1+0x754] ;  /* 0x00075400010b7983 */ /* 0x000f220000300800 */
[----:B------:R-:W-:-:S03]  /*2a9e0*/  IMAD.MOV.U32 R5, RZ, RZ, R17 ;  /* 0x000000ffff057224 */ /* 0x000fc600078e0011 */
[----:B------:R-:W4:Y:S01]  /*2a9f0*/  LDL.LU R17, [R1+0x794] ;  /* 0x0007940001117983 */ /* 0x000f220000300800 */
[-C--:B------:R-:W-:Y:S02]  /*2aa00*/  IADD3 R8, P3, PT, R8, R80.reuse, RZ ;  /* 0x0000005008087210 */ /* 0x080fe40007f7e0ff */
[-C--:B------:R-:W-:Y:S01]  /*2aa10*/  IADD3 R14, P4, PT, R14, R80.reuse, RZ ;  /* 0x000000500e0e7210 */ /* 0x080fe20007f9e0ff */
[----:B------:R1:W-:Y:S02]  /*2aa20*/  LDGSTS.E [R6+0x22c00], desc[UR6][R4.64], P2 ;  /* 0x22c0000004067fae */ /* 0x0003e400091a1006 */
[----:B------:R-:W-:Y:S02]  /*2aa30*/  IMAD.X R15, R15, 0x1, R3, P3 ;  /* 0x000000010f0f7824 */ /* 0x000fe400018e0603 */
[----:B------:R1:W-:Y:S04]  /*2aa40*/  STL [R1+0xa50], R8 ;  /* 0x000a500801007387 */ /* 0x0003e80000100800 */
[----:B------:R1:W-:Y:S02]  /*2aa50*/  STL [R1+0xa4c], R15 ;  /* 0x000a4c0f01007387 */ /* 0x0003e40000100800 */
[----:B-1----:R-:W-:Y:S01]  /*2aa60*/  IMAD.MOV.U32 R4, RZ, RZ, R8 ;  /* 0x000000ffff047224 */ /* 0x002fe200078e0008 */
[----:B------:R-:W-:Y:S01]  /*2aa70*/  IADD3.X R18, PT, PT, R18, R3, RZ, P4, !PT ;  /* 0x0000000312127210 */ /* 0x000fe200027fe4ff */
[----:B------:R-:W-:Y:S01]  /*2aa80*/  IMAD.MOV.U32 R5, RZ, RZ, R15 ;  /* 0x000000ffff057224 */ /* 0x000fe200078e000f */
[----:B------:R1:W-:Y:S04]  /*2aa90*/  STL [R1+0xa90], R14 ;  /* 0x000a900e01007387 */ /* 0x0003e80000100800 */
[----:B------:R-:W4:Y:S04]  /*2aaa0*/  LDL.LU R8, [R1+0x7d8] ;  /* 0x0007d80001087983 */ /* 0x000f280000300800 */
[----:B------:R1:W-:Y:S04]  /*2aab0*/  STL [R1+0xa8c], R18 ;  /* 0x000a8c1201007387 */ /* 0x0003e80000100800 */
[----:B------:R1:W-:Y:S01]  /*2aac0*/  LDGSTS.E [R6+0x23000], desc[UR6][R4.64], P2 ;  /* 0x2300000004067fae */ /* 0x0003e200091a1006 */
[----:B------:R-:W-:-:S03]  /*2aad0*/  IADD3 R9, P3, PT, R9, R80, RZ ;  /* 0x0000005009097210 */ /* 0x000fc60007f7e0ff */
[----:B------:R-:W4:Y:S01]  /*2aae0*/  LDL.LU R15, [R1+0x818] ;  /* 0x00081800010f7983 */ /* 0x000f220000300800 */
[----:B------:R-:W-:Y:S02]  /*2aaf0*/  IADD3 R12, P4, PT, R12, R80, RZ ;  /* 0x000000500c0c7210 */ /* 0x000fe40007f9e0ff */
[----:B-1----:R-:W-:Y:S01]  /*2ab00*/  MOV R4, R14 ;  /* 0x0000000e00047202 */ /* 0x002fe20000000f00 */
[----:B------:R-:W-:Y:S01]  /*2ab10*/  IMAD.MOV.U32 R5, RZ, RZ, R18 ;  /* 0x000000ffff057224 */ /* 0x000fe200078e0012 */
[----:B------:R-:W4:Y:S04]  /*2ab20*/  LDL.LU R14, [R1+0x7d4] ;  /* 0x0007d400010e7983 */ /* 0x000f280000300800 */
[----:B------:R-:W4:Y:S04]  /*2ab30*/  LDL.LU R18, [R1+0x814] ;  /* 0x0008140001127983 */ /* 0x000f280000300800 */
[----:B------:R1:W-:Y:S04]  /*2ab40*/  LDGSTS.E [R6+0x23400], desc[UR6][R4.64], P2 ;  /* 0x2340000004067fae */ /* 0x0003e800091a1006 */
[----:B------:R-:W-:Y:S01]  /*2ab50*/  STL [R1+0xad0], R9 ;  /* 0x000ad00901007387 */ /* 0x000fe20000100800 */
[----:B-1----:R-:W-:-:S02]  /*2ab60*/  IMAD.MOV.U32 R4, RZ, RZ, R9 ;  /* 0x000000ffff047224 */ /* 0x002fc400078e0009 */
[----:B---3--:R-:W-:-:S04]  /*2ab70*/  IMAD.X R13, R13, 0x1, R3, P3 ;  /* 0x000000010d0d7824 */ /* 0x008fc800018e0603 */
[----:B------:R-:W-:Y:S01]  /*2ab80*/  IMAD.MOV.U32 R5, RZ, RZ, R13 ;  /* 0x000000ffff057224 */ /* 0x000fe200078e000d */
[----:B------:R1:W-:Y:S01]  /*2ab90*/  STL [R1+0xacc], R13 ;  /* 0x000acc0d01007387 */ /* 0x0003e20000100800 */
[----:B-----5:R-:W-:-:S03]  /*2aba0*/  IADD3.X R16, PT, PT, R16, R3, RZ, P4, !PT ;  /* 0x0000000310107210 */ /* 0x020fc600027fe4ff */
[----:B------:R-:W-:Y:S04]  /*2abb0*/  STL [R1+0xb10], R12 ;  /* 0x000b100c01007387 */ /* 0x000fe80000100800 */
[----:B------:R3:W-:Y:S04]  /*2abc0*/  LDGSTS.E [R6+0x23800], desc[UR6][R4.64], P2 ;  /* 0x2380000004067fae */ /* 0x0007e800091a1006 */
[----:B-1----:R-:W5:Y:S04]  /*2abd0*/  LDL.LU R13, [R1+0x858] ;  /* 0x00085800010d7983 */ /* 0x002f680000300800 */
[----:B------:R1:W-:Y:S04]  /*2abe0*/  STL [R1+0xb0c], R16 ;  /* 0x000b0c1001007387 */ /* 0x0003e80000100800 */
[----:B------:R-:W5:Y:S01]  /*2abf0*/  LDL.LU R9, [R1+0x898] ;  /* 0x0008980001097983 */ /* 0x000f620000300800 */
[----:B---3--:R-:W-:Y:S01]  /*2ac00*/  IMAD.MOV.U32 R5, RZ, RZ, R16 ;  /* 0x000000ffff057224 */ /* 0x008fe200078e0010 */
[----:B------:R-:W-:-:S02]  /*2ac10*/  MOV R4, R12 ;  /* 0x0000000c00047202 */ /* 0x000fc40000000f00 */
[----:B-1----:R-:W3:Y:S01]  /*2ac20*/  LDL.LU R16, [R1+0x854] ;  /* 0x0008540001107983 */ /* 0x002ee20000300800 */
[----:B--2---:R-:W-:-:S03]  /*2ac30*/  IADD3 R7, P3, PT, R7, R80, RZ ;  /* 0x0000005007077210 */ /* 0x004fc60007f7e0ff */
[----:B------:R-:W2:Y:S01]  /*2ac40*/  LDL.LU R12, [R1+0x894] ;  /* 0x00089400010c7983 */ /* 0x000ea20000300800 */
[----:B----4-:R-:W-:-:S03]  /*2ac50*/  IADD3 R10, P4, PT, R10, R80, RZ ;  /* 0x000000500a0a7210 */ /* 0x010fc60007f9e0ff */
[----:B------:R1:W-:Y:S04]  /*2ac60*/  LDGSTS.E [R6+0x23c00], desc[UR6][R4.64], P2 ;  /* 0x23c0000004067fae */ /* 0x0003e800091a1006 */
[----:B------:R-:W-:Y:S01]  /*2ac70*/  STL [R1+0x758], R7 ;  /* 0x0007580701007387 */ /* 0x000fe20000100800 */
[----:B-1----:R-:W-:Y:S01]  /*2ac80*/  LOP3.LUT R6, R88, 0x10, RZ, 0x3c, !PT ;  /* 0x0000001058067812 */ /* 0x002fe200078e3cff */
[----:B------:R-:W-:Y:S02]  /*2ac90*/  IMAD.MOV.U32 R4, RZ, RZ, R7 ;  /* 0x000000ffff047224 */ /* 0x000fe400078e0007 */
[----:B------:R-:W-:Y:S01]  /*2aca0*/  STL [R1+0x798], R10 ;  /* 0x0007980a01007387 */ /* 0x000fe20000100800 */
[----:B------:R-:W-:Y:S01]  /*2acb0*/  IADD3 R6, PT, PT, R6, UR8, RZ ;  /* 0x0000000806067c10 */ /* 0x000fe2000fffe0ff */
[----:B------:R-:W-:-:S02]  /*2acc0*/  IMAD.X R11, R11, 0x1, R3, P3 ;  /* 0x000000010b0b7824 */ /* 0x000fc400018e0603 */
[----:B------:R-:W-:-:S03]  /*2acd0*/  IMAD.X R17, R17, 0x1, R3, P4 ;  /* 0x0000000111117824 */ /* 0x000fc600020e0603 */
[----:B------:R-:W-:Y:S01]  /*2ace0*/  MOV R5, R11 ;  /* 0x0000000b00057202 */ /* 0x000fe20000000f00 */
[----:B------:R1:W-:Y:S04]  /*2acf0*/  STL [R1+0x754], R11 ;  /* 0x0007540b01007387 */ /* 0x0003e80000100800 */
[----:B------:R4:W-:Y:S04]  /*2ad00*/  LDGSTS.E [R6+0x20080], desc[UR6][R4.64], P2 ;  /* 0x2008000004067fae */ /* 0x0009e800091a1006 */
[----:B-1----:R-:W2:Y:S04]  /*2ad10*/  LDL.LU R11, [R1+0x8d8] ;  /* 0x0008d800010b7983 */ /* 0x002ea80000300800 */
[----:B------:R-:W2:Y:S01]  /*2ad20*/  LDL.LU R7, [R1+0x918] ;  /* 0x0009180001077983 */ /* 0x000ea20000300800 */
[----:B----4-:R-:W-:-:S03]  /*2ad30*/  IMAD.MOV.U32 R5, RZ, RZ, R17 ;  /* 0x000000ffff057224 */ /* 0x010fc600078e0011 */
[----:B------:R1:W-:Y:S01]  /*2ad40*/  STL [R1+0x794], R17 ;  /* 0x0007941101007387 */ /* 0x0003e20000100800 */
[----:B------:R-:W-:Y:S01]  /*2ad50*/  IMAD.MOV.U32 R4, RZ, RZ, R10 ;  /* 0x000000ffff047224 */ /* 0x000fe200078e000a */
[----:B------:R-:W-:-:S04]  /*2ad60*/  IADD3 R8, P3, PT, R8, R80, RZ ;  /* 0x0000005008087210 */ /* 0x000fc80007f7e0ff */
[----:B------:R4:W-:Y:S04]  /*2ad70*/  LDGSTS.E [R6+0x20480], desc[UR6][R4.64], P2 ;  /* 0x2048000004067fae */ /* 0x0009e800091a1006 */
[----:B-1----:R-:W2:Y:S04]  /*2ad80*/  LDL.LU R17, [R1+0x8d4] ;  /* 0x0008d40001117983 */ /* 0x002ea80000300800 */
[----:B------:R-:W2:Y:S01]  /*2ad90*/  LDL.LU R10, [R1+0x914] ;  /* 0x00091400010a7983 */ /* 0x000ea20000300800 */
[----:B------:R-:W-:-:S03]  /*2ada0*/  IADD3 R15, P4, PT, R15, R80, RZ ;  /* 0x000000500f0f7210 */ /* 0x000fc60007f9e0ff */
[----:B------:R-:W-:Y:S01]  /*2adb0*/  STL [R1+0x7d8], R8 ;  /* 0x0007d80801007387 */ /* 0x000fe20000100800 */
[----:B----4-:R-:W-:Y:S01]  /*2adc0*/  IMAD.MOV.U32 R4, RZ, RZ, R8 ;  /* 0x000000ffff047224 */ /* 0x010fe200078e0008 */
[----:B------:R-:W-:Y:S01]  /*2add0*/  IADD3.X R14, PT, PT, R14, R3, RZ, P3, !PT ;  /* 0x000000030e0e7210 */ /* 0x000fe20001ffe4ff */
[----:B------:R-:W-:-:S03]  /*2ade0*/  IMAD.X R18, R18, 0x1, R3, P4 ;  /* 0x0000000112127824 */ /* 0x000fc600020e0603 */
[----:B------:R-:W-:Y:S01]  /*2adf0*/  MOV R5, R14 ;  /* 0x0000000e00057202 */ /* 0x000fe20000000f00 */
[----:B------:R1:W-:Y:S04]  /*2ae00*/  STL [R1+0x7d4], R14 ;  /* 0x0007d40e01007387 */ /* 0x0003e80000100800 */
[----:B------:R-:W-:Y:S04]  /*2ae10*/  STL [R1+0x818], R15 ;  /* 0x0008180f01007387 */ /* 0x000fe80000100800 */
[----:B------:R4:W-:Y:S04]  /*2ae20*/  LDGSTS.E [R6+0x20880], desc[UR6][R4.64], P2 ;  /* 0x2088000004067fae */ /* 0x0009e800091a1006 */
[----:B-1----:R-:W2:Y:S04]  /*2ae30*/  LDL.LU R14, [R1+0x958] ;  /* 0x00095800010e7983 */ /* 0x002ea80000300800 */
[----:B------:R1:W-:Y:S04]  /*2ae40*/  STL [R1+0x814], R18 ;  /* 0x0008141201007387 */ /* 0x0003e80000100800 */
[----:B------:R-:W2:Y:S01]  /*2ae50*/  LDL.LU R8, [R1+0x998] ;  /* 0x0009980001087983 */ /* 0x000ea20000300800 */
[----:B----4-:R-:W-:-:S02]  /*2ae60*/  IMAD.MOV.U32 R5, RZ, RZ, R18 ;  /* 0x000000ffff057224 */ /* 0x010fc400078e0012 */
[----:B------:R-:W-:Y:S01]  /*2ae70*/  IMAD.MOV.U32 R4, RZ, RZ, R15 ;  /* 0x000000ffff047224 */ /* 0x000fe200078e000f */
[----:B-1----:R-:W4:Y:S04]  /*2ae80*/  LDL.LU R18, [R1+0x954] ;  /* 0x0009540001127983 */ /* 0x002f280000300800 */
[----:B------:R-:W4:Y:S04]  /*2ae90*/  LDL.LU R15, [R1+0x994] ;  /* 0x00099400010f7983 */ /* 0x000f280000300800 */
[----:B------:R1:W-:Y:S01]  /*2aea0*/  LDGSTS.E [R6+0x20c80], desc[UR6][R4.64], P2 ;  /* 0x20c8000004067fae */ /* 0x0003e200091a1006 */
[----:B-----5:R-:W-:-:S02]  /*2aeb0*/  IADD3 R13, P3, PT, R13, R80, RZ ;  /* 0x000000500d0d7210 */ /* 0x020fc40007f7e0ff */
[----:B------:R-:W-:-:S03]  /*2aec0*/  IADD3 R9, P4, PT, R9, R80, RZ ;  /* 0x0000005009097210 */ /* 0x000fc60007f9e0ff */
[----:B------:R5:W-:Y:S01]  /*2aed0*/  STL [R1+0x858], R13 ;  /* 0x0008580d01007387 */ /* 0x000be20000100800 */
[----:B---3--:R-:W-:Y:S01]  /*2aee0*/  IADD3.X R16, PT, PT, R16, R3, RZ, P3, !PT ;  /* 0x0000000310107210 */ /* 0x008fe20001ffe4ff */
[----:B--2---:R-:W-:-:S04]  /*2aef0*/  IMAD.X R12, R12, 0x1, R3, P4 ;  /* 0x000000010c0c7824 */ /* 0x004fc800020e0603 */
[----:B------:R2:W-:Y:S01]  /*2af00*/  STL [R1+0x854], R16 ;  /* 0x0008541001007387 */ /* 0x0005e20000100800 */
[----:B-1----:R-:W-:-:S03]  /*2af10*/  IMAD.MOV.U32 R4, RZ, RZ, R13 ;  /* 0x000000ffff047224 */ /* 0x002fc600078e000d */
[----:B------:R1:W-:Y:S04]  /*2af20*/  STL [R1+0x898], R9 ;  /* 0x0008980901007387 */ /* 0x0003e80000100800 */
[----:B------:R-:W3:Y:S04]  /*2af30*/  LDL.LU R19, [R1+0x9d8] ;  /* 0x0009d80001137983 */ /* 0x000ee80000300800 */
[----:B------:R1:W-:Y:S04]  /*2af40*/  STL [R1+0x894], R12 ;  /* 0x0008940c01007387 */ /* 0x0003e80000100800 */
[----:B-----5:R-:W5:Y:S04]  /*2af50*/  LDL.LU R13, [R1+0xa18] ;  /* 0x000a1800010d7983 */ /* 0x020f680000300800 */
[----:B------:R-:W5:Y:S01]  /*2af60*/  LDL.LU R20, [R1+0x9d4] ;  /* 0x0009d40001147983 */ /* 0x000f620000300800 */
[----:B------:R-:W-:-:S03]  /*2af70*/  MOV R5, R16 ;  /* 0x0000001000057202 */ /* 0x000fc60000000f00 */
[----:B--2---:R-:W2:Y:S04]  /*2af80*/  LDL.LU R16, [R1+0xa14] ;  /* 0x000a140001107983 */ /* 0x004ea80000300800 */
[----:B------:R1:W-:Y:S02]  /*2af90*/  LDGSTS.E [R6+0x21080], desc[UR6][R4.64], P2 ;  /* 0x2108000004067fae */ /* 0x0003e400091a1006 */
[----:B-1----:R-:W-:Y:S02]  /*2afa0*/  IMAD.MOV.U32 R4, RZ, RZ, R9 ;  /* 0x000000ffff047224 */ /* 0x002fe400078e0009 */
[----:B------:R-:W-:Y:S01]  /*2afb0*/  IMAD.MOV.U32 R5, RZ, RZ, R12 ;  /* 0x000000ffff057224 */ /* 0x000fe200078e000c */
[----:B------:R-:W2:Y:S04]  /*2afc0*/  LDL.LU R9, [R1+0xa58] ;  /* 0x000a580001097983 */ /* 0x000ea80000300800 */
[----:B------:R-:W2:Y:S01]  /*2afd0*/  LDL.LU R12, [R1+0xa98] ;  /* 0x000a9800010c7983 */ /* 0x000ea20000300800 */
[----:B------:R-:W-:-:S03]  /*2afe0*/  IADD3 R11, P3, PT, R11, R80, RZ ;  /* 0x000000500b0b7210 */ /* 0x000fc60007f7e0ff */
[----:B------:R1:W-:Y:S01]  /*2aff0*/  LDGSTS.E [R6+0x21480], desc[UR6][R4.64], P2 ;  /* 0x2148000004067fae */ /* 0x0003e200091a1006 */
[----:B------:R-:W-:-:S03]  /*2b000*/  IADD3 R7, P4, PT, R7, R80, RZ ;  /* 0x0000005007077210 */ /* 0x000fc60007f9e0ff */
[----:B------:R1:W-:Y:S01]  /*2b010*/  STL [R1+0x8d8], R11 ;  /* 0x0008d80b01007387 */ /* 0x0003e20000100800 */
[----:B------:R-:W-:Y:S01]  /*2b020*/  IADD3.X R17, PT, PT, R17, R3, RZ, P3, !PT ;  /* 0x0000000311117210 */ /* 0x000fe20001ffe4ff */
[----:B-1----:R-:W-:Y:S02]  /*2b030*/  IMAD.MOV.U32 R4, RZ, RZ, R11 ;  /* 0x000000ffff047224 */ /* 0x002fe400078e000b */
[----:B------:R-:W-:Y:S02]  /*2b040*/  IMAD.X R10, R10, 0x1, R3, P4 ;  /* 0x000000010a0a7824 */ /* 0x000fe400020e0603 */
[----:B------:R1:W-:Y:S04]  /*2b050*/  STL [R1+0x8d4], R17 ;  /* 0x0008d41101007387 */ /* 0x0003e80000100800 */
[----:B------:R1:W-:Y:S04]  /*2b060*/  STL [R1+0x918], R7 ;  /* 0x0009180701007387 */ /* 0x0003e80000100800 */
[----:B------:R-:W2:Y:S01]  /*2b070*/  LDL.LU R11, [R1+0xa54] ;  /* 0x000a5400010b7983 */ /* 0x000ea20000300800 */
[----:B------:R-:W-:-:S03]  /*2b080*/  MOV R5, R17 ;  /* 0x0000001100057202 */ /* 0x000fc60000000f00 */
[----:B------:R4:W-:Y:S04]  /*2b090*/  STL [R1+0x914], R10 ;  /* 0x0009140a01007387 */ /* 0x0009e80000100800 */
[----:B-1----:R-:W2:Y:S04]  /*2b0a0*/  LDL.LU R17, [R1+0xa94] ;  /* 0x000a940001117983 */ /* 0x002ea80000300800 */
[----:B------:R1:W-:Y:S01]  /*2b0b0*/  LDGSTS.E [R6+0x21880], desc[UR6][R4.64], P2 ;  /* 0x2188000004067fae */ /* 0x0003e200091a1006 */
[----:B------:R-:W-:Y:S01]  /*2b0c0*/  IADD3 R14, P3, PT, R14, R80, RZ ;  /* 0x000000500e0e7210 */ /* 0x000fe20007f7e0ff */
[----:B-1----:R-:W-:-:S02]  /*2b0d0*/  IMAD.MOV.U32 R4, RZ, RZ, R7 ;  /* 0x000000ffff047224 */ /* 0x002fc400078e0007 */
[----:B------:R-:W-:Y:S01]  /*2b0e0*/  IMAD.MOV.U32 R5, RZ, RZ, R10 ;  /* 0x000000ffff057224 */ /* 0x000fe200078e000a */
[----:B------:R-:W2:Y:S01]  /*2b0f0*/  LDL.LU R7, [R1+0xad8] ;  /* 0x000ad80001077983 */ /* 0x000ea20000300800 */
[----:B------:R-:W-:-:S03]  /*2b100*/  IADD3 R8, P4, PT, R8, R80, RZ ;  /* 0x0000005008087210 */ /* 0x000fc60007f9e0ff */
[----:B----4-:R-:W4:Y:S01]  /*2b110*/  LDL.LU R10, [R1+0xb18] ;  /* 0x000b1800010a7983 */ /* 0x010f220000300800 */
[----:B------:R-:W-:-:S03]  /*2b120*/  IADD3.X R18, PT, PT, R18, R3, RZ, P3, !PT ;  /* 0x0000000312127210 */ /* 0x000fc60001ffe4ff */
[----:B------:R1:W-:Y:S04]  /*2b130*/  LDGSTS.E [R6+0x21c80], desc[UR6][R4.64], P2 ;  /* 0x21c8000004067fae */ /* 0x0003e800091a1006 */
[----:B------:R1:W-:Y:S01]  /*2b140*/  STL [R1+0x958], R14 ;  /* 0x0009580e01007387 */ /* 0x0003e20000100800 */
[----:B------:R-:W-:-:S03]  /*2b150*/  IMAD.X R15, R15, 0x1, R3, P4 ;  /* 0x000000010f0f7824 */ /* 0x000fc600020e0603 */
[----:B------:R1:W-:Y:S02]  /*2b160*/  STL [R1+0x954], R18 ;  /* 0x0009541201007387 */ /* 0x0003e40000100800 */
[----:B-1----:R-:W-:Y:S01]  /*2b170*/  IMAD.MOV.U32 R4, RZ, RZ, R14 ;  /* 0x000000ffff047224 */ /* 0x002fe200078e000e */
[----:B------:R-:W-:Y:S01]  /*2b180*/  MOV R5, R18 ;  /* 0x0000001200057202 */ /* 0x000fe20000000f00 */
[----:B------:R1:W-:Y:S04]  /*2b190*/  STL [R1+0x998], R8 ;  /* 0x0009980801007387 */ /* 0x0003e80000100800 */
[----:B------:R-:W4:Y:S04]  /*2b1a0*/  LDL.LU R14, [R1+0xad4] ;  /* 0x000ad400010e7983 */ /* 0x000f280000300800 */
[----:B------:R1:W-:Y:S04]  /*2b1b0*/  LDGSTS.E [R6+0x22080], desc[UR6][R4.64], P2 ;  /* 0x2208000004067fae */ /* 0x0003e800091a1006 */
[----:B------:R1:W-:Y:S04]  /*2b1c0*/  STL [R1+0x994], R15 ;  /* 0x0009940f01007387 */ /* 0x0003e80000100800 */
[----:B------:R-:W4:Y:S01]  /*2b1d0*/  LDL.LU R18, [R1+0xb14] ;  /* 0x000b140001127983 */ /* 0x000f220000300800 */
[----:B-1----:R-:W-:-:S02]  /*2b1e0*/  IMAD.MOV.U32 R4, RZ, RZ, R8 ;  /* 0x000000ffff047224 */ /* 0x002fc400078e0008 */
[----:B------:R-:W-:Y:S01]  /*2b1f0*/  IMAD.MOV.U32 R5, RZ, RZ, R15 ;  /* 0x000000ffff057224 */ /* 0x000fe200078e000f */
[----:B------:R-:W4:Y:S04]  /*2b200*/  LDL.LU R8, [R1+0x760] ;  /* 0x0007600001087983 */ /* 0x000f280000300800 */
[----:B------:R1:W-:Y:S04]  /*2b210*/  LDGSTS.E [R6+0x22480], desc[UR6][R4.64], P2 ;  /* 0x2248000004067fae */ /* 0x0003e800091a1006 */
[----:B------:R-:W4:Y:S01]  /*2b220*/  LDL.LU R15, [R1+0x7a0] ;  /* 0x0007a000010f7983 */ /* 0x000f220000300800 */
[----:B---3--:R-:W-:-:S02]  /*2b230*/  IADD3 R19, P3, PT, R19, R80, RZ ;  /* 0x0000005013137210 */ /* 0x008fc40007f7e0ff */
[----:B-----5:R-:W-:Y:S02]  /*2b240*/  IADD3 R13, P4, PT, R13, R80, RZ ;  /* 0x000000500d0d7210 */ /* 0x020fe40007f9e0ff */
[----:B------:R-:W-:Y:S01]  /*2b250*/  IADD3.X R20, PT, PT, R20, R3, RZ, P3, !PT ;  /* 0x0000000314147210 */ /* 0x000fe20001ffe4ff */
[----:B-1----:R-:W-:-:S03]  /*2b260*/  IMAD.MOV.U32 R4, RZ, RZ, R19 ;  /* 0x000000ffff047224 */ /* 0x002fc600078e0013 */
[----:B------:R-:W-:Y:S01]  /*2b270*/  MOV R5, R20 ;  /* 0x0000001400057202 */ /* 0x000fe20000000f00 */
[----:B--2---:R-:W-:Y:S01]  /*2b280*/  IMAD.X R16, R16, 0x1, R3, P4 ;  /* 0x0000000110107824 */ /* 0x004fe200020e0603 */
[----:B------:R-:W-:Y:S04]  /*2b290*/  STL [R1+0x9d8], R19 ;  /* 0x0009d81301007387 */ /* 0x000fe80000100800 */
[----:B------:R-:W-:Y:S04]  /*2b2a0*/  STL [R1+0x9d4], R20 ;  /* 0x0009d41401007387 */ /* 0x000fe80000100800 */
[----:B------:R1:W-:Y:S04]  /*2b2b0*/  STL [R1+0xa18], R13 ;  /* 0x000a180d01007387 */ /* 0x0003e80000100800 */
[----:B------:R2:W-:Y:S04]  /*2b2c0*/  LDGSTS.E [R6+0x22880], desc[UR6][R4.64], P2 ;  /* 0x2288000004067fae */ /* 0x0005e800091a1006 */
[----:B------:R3:W-:Y:S01]  /*2b2d0*/  STL [R1+0xa14], R16 ;  /* 0x000a141001007387 */ /* 0x0007e20000100800 */
[----:B------:R-:W-:Y:S01]  /*2b2e0*/  IADD3 R9, P3, PT, R9, R80, RZ ;  /* 0x0000005009097210 */ /* 0x000fe20007f7e0ff */
[----:B--2---:R-:W-:-:S02]  /*2b2f0*/  IMAD.MOV.U32 R4, RZ, RZ, R13 ;  /* 0x000000ffff047224 */ /* 0x004fc400078e000d */
[----:B-1----:R-:W2:Y:S01]  /*2b300*/  LDL.LU R13, [R1+0x75c] ;  /* 0x00075c00010d7983 */ /* 0x002ea20000300800 */
[----:B------:R-:W-:Y:S01]  /*2b310*/  IMAD.MOV.U32 R5, RZ, RZ, R16 ;  /* 0x000000ffff057224 */ /* 0x000fe200078e0010 */
[----:B------:R-:W-:Y:S02]  /*2b320*/  IADD3 R12, P4, PT, R12, R80, RZ ;  /* 0x000000500c0c7210 */ /* 0x000fe40007f9e0ff */
[----:B---3--:R-:W3:Y:S04]  /*2b330*/  LDL.LU R16, [R1+0x79c] ;  /* 0x00079c0001107983 */ /* 0x008ee80000300800 */
[----:B------:R1:W-:Y:S04]  /*2b340*/  LDGSTS.E [R6+0x22c80], desc[UR6][R4.64], P2 ;  /* 0x22c8000004067fae */ /* 0x0003e800091a1006 */
[----:B------:R5:W-:Y:S01]  /*2b350*/  STL [R1+0xa58], R9 ;  /* 0x000a580901007387 */ /* 0x000be20000100800 */
[----:B-1----:R-:W-:Y:S01]  /*2b360*/  IMAD.MOV.U32 R4, RZ, RZ, R9 ;  /* 0x000000ffff047224 */ /* 0x002fe200078e0009 */
[----:B------:R-:W-:-:S04]  /*2b370*/  IADD3.X R11, PT, PT, R11, R3, RZ, P3, !PT ;  /* 0x000000030b0b7210 */ /* 0x000fc80001ffe4ff */
[----:B------:R-:W-:Y:S01]  /*2b380*/  MOV R5, R11 ;  /* 0x0000000b00057202 */ /* 0x000fe20000000f00 */
[----:B------:R1:W-:Y:S01]  /*2b390*/  STL [R1+0xa54], R11 ;  /* 0x000a540b01007387 */ /* 0x0003e20000100800 */
[----:B------:R-:W-:-:S03]  /*2b3a0*/  IMAD.X R17, R17, 0x1, R3, P4 ;  /* 0x0000000111117824 */ /* 0x000fc600020e0603 */
[----:B------:R1:W-:Y:S04]  /*2b3b0*/  STL [R1+0xa98], R12 ;  /* 0x000a980c01007387 */ /* 0x0003e80000100800 */
[----:B-----5:R-:W5:Y:S04]  /*2b3c0*/  LDL.LU R9, [R1+0x7e0] ;  /* 0x0007e00001097983 */ /* 0x020f680000300800 */
[----:B------:R1:W-:Y:S04]  /*2b3d0*/  STL [R1+0xa94], R17 ;  /* 0x000a941101007387 */ /* 0x0003e80000100800 */
[----:B------:R1:W-:Y:S04]  /*2b3e0*/  LDGSTS.E [R6+0x23080], desc[UR6][R4.64], P2 ;  /* 0x2308000004067fae */ /* 0x0003e800091a1006 */
[----:B-1----:R-:W5:Y:S01]  /*2b3f0*/  LDL.LU R11, [R1+0x820] ;  /* 0x00082000010b7983 */ /* 0x002f620000300800 */
[----:B------:R-:W-:-:S03]  /*2b400*/  IMAD.MOV.U32 R4, RZ, RZ, R12 ;  /* 0x000000ffff047224 */ /* 0x000fc600078e000c */
[----:B------:R-:W5:Y:S01]  /*2b410*/  LDL.LU R12, [R1+0x7dc] ;  /* 0x0007dc00010c7983 */ /* 0x000f620000300800 */
[----:B------:R-:W-:-:S03]  /*2b420*/  IMAD.MOV.U32 R5, RZ, RZ, R17 ;  /* 0x000000ffff057224 */ /* 0x000fc600078e0011 */
[----:B------:R-:W5:Y:S01]  /*2b430*/  LDL.LU R17, [R1+0x81c] ;  /* 0x00081c0001117983 */ /* 0x000f620000300800 */
[-C--:B------:R-:W-:Y:S02]  /*2b440*/  IADD3 R7, P3, PT, R7, R80.reuse, RZ ;  /* 0x0000005007077210 */ /* 0x080fe40007f7e0ff */
[----:B----4-:R-:W-:Y:S01]  /*2b450*/  IADD3 R10, P4, PT, R10, R80, RZ ;  /* 0x000000500a0a7210 */ /* 0x010fe20007f9e0ff */
[----:B------:R1:W-:Y:S04]  /*2b460*/  LDGSTS.E [R6+0x23480], desc[UR6][R4.64], P2 ;  /* 0x2348000004067fae */ /* 0x0003e800091a1006 */
[----:B------:R-:W-:Y:S01]  /*2b470*/  STL [R1+0xad8], R7 ;  /* 0x000ad80701007387 */ /* 0x000fe20000100800 */
[----:B------:R-:W-:Y:S01]  /*2b480*/  IADD3.X R14, PT, PT, R14, R3, RZ, P3, !PT ;  /* 0x000000030e0e7210 */ /* 0x000fe20001ffe4ff */
[----:B-1----:R-:W-:-:S03]  /*2b490*/  IMAD.MOV.U32 R4, RZ, RZ, R7 ;  /* 0x000000ffff047224 */ /* 0x002fc600078e0007 */
[----:B------:R-:W-:Y:S01]  /*2b4a0*/  MOV R5, R14 ;  /* 0x0000000e00057202 */ /* 0x000fe20000000f00 */
[----:B------:R1:W-:Y:S04]  /*2b4b0*/  STL [R1+0xad4], R14 ;  /* 0x000ad40e01007387 */ /* 0x0003e80000100800 */
[----:B------:R-:W-:Y:S01]  /*2b4c0*/  STL [R1+0xb18], R10 ;  /* 0x000b180a01007387 */ /* 0x000fe20000100800 */
[----:B------:R-:W-:-:S03]  /*2b4d0*/  IMAD.X R18, R18, 0x1, R3, P4 ;  /* 0x0000000112127824 */ /* 0x000fc600020e0603 */
[----:B------:R4:W-:Y:S04]  /*2b4e0*/  LDGSTS.E [R6+0x23880], desc[UR6][R4.64], P2 ;  /* 0x2388000004067fae */ /* 0x0009e800091a1006 */
[----:B-1----:R-:W5:Y:S01]  /*2b4f0*/  LDL.LU R14, [R1+0x860] ;  /* 0x00086000010e7983 */ /* 0x002f620000300800 */
[----:B------:R-:W-:-:S03]  /*2b500*/  IADD3 R8, P3, PT, R8, R80, RZ ;  /* 0x0000005008087210 */ /* 0x000fc60007f7e0ff */
[----:B------:R1:W-:Y:S01]  /*2b510*/  STL [R1+0xb14], R18 ;  /* 0x000b141201007387 */ /* 0x0003e20000100800 */
[----:B----4-:R-:W-:-:S03]  /*2b520*/  IMAD.MOV.U32 R4, RZ, RZ, R10 ;  /* 0x000000ffff047224 */ /* 0x010fc600078e000a */
[----:B------:R-:W4:Y:S01]  /*2b530*/  LDL.LU R7, [R1+0x8a0] ;  /* 0x0008a00001077983 */ /* 0x000f220000300800 */
[----:B------:R-:W-:-:S03]  /*2b540*/  IMAD.MOV.U32 R5, RZ, RZ, R18 ;  /* 0x000000ffff057224 */ /* 0x000fc600078e0012 */
[----:B-1----:R-:W4:Y:S01]  /*2b550*/  LDL.LU R18, [R1+0x85c] ;  /* 0x00085c0001127983 */ /* 0x002f220000300800 */
[----:B------:R-:W-:-:S03]  /*2b560*/  IADD3 R15, P4, PT, R15, R80, RZ ;  /* 0x000000500f0f7210 */ /* 0x000fc60007f9e0ff */
[----:B------:R1:W-:Y:S04]  /*2b570*/  LDGSTS.E [R6+0x23c80], desc[UR6][R4.64], P2 ;  /* 0x23c8000004067fae */ /* 0x0003e800091a1006 */
[----:B------:R-:W4:Y:S04]  /*2b580*/  LDL.LU R10, [R1+0x89c] ;  /* 0x00089c00010a7983 */ /* 0x000f280000300800 */
[----:B------:R-:W-:Y:S01]  /*2b590*/  STL [R1+0x760], R8 ;  /* 0x0007600801007387 */ /* 0x000fe20000100800 */
[----:B-1----:R-:W-:-:S03]  /*2b5a0*/  LOP3.LUT R6, R88, 0x20, RZ, 0x3c, !PT ;  /* 0x0000002058067812 */ /* 0x002fc600078e3cff */
[----:B------:R-:W-:Y:S01]  /*2b5b0*/  STL [R1+0x7a0], R15 ;  /* 0x0007a00f01007387 */ /* 0x000fe20000100800 */
[----:B------:R-:W-:Y:S01]  /*2b5c0*/  MOV R4, R8 ;  /* 0x0000000800047202 */ /* 0x000fe20000000f00 */
[----:B------:R-:W-:Y:S01]  /*2b5d0*/  VIADD R6, R6, UR8 ;  /* 0x0000000806067c36 */ /* 0x000fe20008000000 */
[----:B--2---:R-:W-:Y:S01]  /*2b5e0*/  IADD3.X R13, PT, PT, R13, R3, RZ, P3, !PT ;  /* 0x000000030d0d7210 */ /* 0x004fe20001ffe4ff */
[----:B---3--:R-:W-:-:S04]  /*2b5f0*/  IMAD.X R16, R16, 0x1, R3, P4 ;  /* 0x0000000110107824 */ /* 0x008fc800020e0603 */
[----:B------:R1:W-:Y:S01]  /*2b600*/  STL [R1+0x75c], R13 ;  /* 0x00075c0d01007387 */ /* 0x0003e20000100800 */
[----:B------:R-:W-:-:S05]  /*2b610*/  IMAD.MOV.U32 R5, RZ, RZ, R13 ;  /* 0x000000ffff057224 */ /* 0x000fca00078e000d */
[----:B------:R2:W-:Y:S04]  /*2b620*/  LDGSTS.E [R6+0x20100], desc[UR6][R4.64], P2 ;  /* 0x2010000004067fae */ /* 0x0005e800091a1006 */
[----:B-1----:R-:W3:Y:S04]  /*2b630*/  LDL.LU R13, [R1+0x8e0] ;  /* 0x0008e000010d7983 */ /* 0x002ee80000300800 */
[----:B------:R-:W3:Y:S04]  /*2b640*/  LDL.LU R8, [R1+0x920] ;  /* 0x0009200001087983 */ /* 0x000ee80000300800 */
[----:B------:R1:W-:Y:S01]  /*2b650*/  STL [R1+0x79c], R16 ;  /* 0x00079c1001007387 */ /* 0x0003e20000100800 */
[----:B--2---:R-:W-:-:S03]  /*2b660*/  IMAD.MOV.U32 R4, RZ, RZ, R15 ;  /* 0x000000ffff047224 */ /* 0x004fc600078e000f */
[----:B------:R-:W2:Y:S01]  /*2b670*/  LDL.LU R15, [R1+0x8dc] ;  /* 0x0008dc00010f7983 */ /* 0x000ea20000300800 */
[----:B------:R-:W-:-:S03]  /*2b680*/  MOV R5, R16 ;  /* 0x0000001000057202 */ /* 0x000fc60000000f00 */
[----:B-1----:R-:W2:Y:S04]  /*2b690*/  LDL.LU R16, [R1+0x91c] ;  /* 0x00091c0001107983 */ /* 0x002ea80000300800 */
[----:B------:R1:W-:Y:S01]  /*2b6a0*/  LDGSTS.E [R6+0x20500], desc[UR6][R4.64], P2 ;  /* 0x2050000004067fae */ /* 0x0003e200091a1006 */
[----:B-----5:R-:W-:-:S05]  /*2b6b0*/  IADD3 R9, P3, PT, R9, R80, RZ ;  /* 0x0000005009097210 */ /* 0x020fca0007f7e0ff */
[----:B------:R-:W-:Y:S01]  /*2b6c0*/  STL [R1+0x7e0], R9 ;  /* 0x0007e00901007387 */ /* 0x000fe20000100800 */
[----:B------:R-:W-:Y:S02]  /*2b6d0*/  IADD3 R11, P4, PT, R11, R80, RZ ;  /* 0x000000500b0b7210 */ /* 0x000fe40007f9e0ff */
[----:B-1----:R-:W-:Y:S01]  /*2b6e0*/  MOV R4, R9 ;  /* 0x0000000900047202 */ /* 0x002fe20000000f00 */
[--C-:B------:R-:W-:Y:S02]  /*2b6f0*/  IMAD.X R12, R12, 0x1, R3.reuse, P3 ;  /* 0x000000010c0c7824 */ /* 0x100fe400018e0603 */
[----:B------:R-:W-:-:S03]  /*2b700*/  IMAD.X R17, R17, 0x1, R3, P4 ;  /* 0x0000000111117824 */ /* 0x000fc600020e0603 */
[----:B------:R1:W-:Y:S01]  /*2b710*/  STL [R1+0x7dc], R12 ;  /* 0x0007dc0c01007387 */ /* 0x0003e20000100800 */
[----:B------:R-:W-:-:S03]  /*2b720*/  IMAD.MOV.U32 R5, RZ, RZ, R12 ;  /* 0x000000ffff057224 */ /* 0x000fc600078e000c */
[----:B------:R-:W-:Y:S04]  /*2b730*/  STL [R1+0x820], R11 ;  /* 0x0008200b01007387 */ /* 0x000fe80000100800 */
[----:B------:R5:W-:Y:S04]  /*2b740*/  LDGSTS.E [R6+0x20900], desc[UR6][R4.64], P2 ;  /* 0x2090000004067fae */ /* 0x000be800091a1006 */
[----:B-1----:R-:W2:Y:S04]  /*2b750*/  LDL.LU R12, [R1+0x960] ;  /* 0x00096000010c7983 */ /* 0x002ea80000300800 */
[----:B------:R1:W-:Y:S04]  /*2b760*/  STL [R1+0x81c], R17 ;  /* 0x00081c1101007387 */ /* 0x0003e80000100800 */
[----:B------:R-:W2:Y:S01]  /*2b770*/  LDL.LU R9, [R1+0x9a0] ;  /* 0x0009a00001097983 */ /* 0x000ea20000300800 */
[----:B-----5:R-:W-:-:S03]  /*2b780*/  MOV R5, R17 ;  /* 0x0000001100057202 */ /* 0x020fc60000000f00 */
[----:B-1----:R-:W5:Y:S01]  /*2b790*/  LDL.LU R17, [R1+0x95c] ;  /* 0x00095c0001117983 */ /* 0x002f620000300800 */
[----:B------:R-:W-:-:S03]  /*2b7a0*/  IMAD.MOV.U32 R4, RZ, RZ, R11 ;  /* 0x000000ffff047224 */ /* 0x000fc600078e000b */
[----:B------:R-:W5:Y:S01]  /*2b7b0*/  LDL.LU R11, [R1+0x99c] ;  /* 0x00099c00010b7983 */ /* 0x000f620000300800 */
[----:B------:R-:W-:-:S03]  /*2b7c0*/  IADD3 R14, P3, PT, R14, R80, RZ ;  /* 0x000000500e0e7210 */ /* 0x000fc60007f7e0ff */
[----:B------:R1:W-:Y:S01]  /*2b7d0*/  LDGSTS.E [R6+0x20d00], desc[UR6][R4.64], P2 ;  /* 0x20d0000004067fae */ /* 0x0003e200091a1006 */
[----:B----4-:R-:W-:-:S03]  /*2b7e0*/  IADD3 R7, P4, PT, R7, R80, RZ ;  /* 0x0000005007077210 */ /* 0x010fc60007f9e0ff */
[----:B------:R4:W-:Y:S01]  /*2b7f0*/  STL [R1+0x860], R14 ;  /* 0x0008600e01007387 */ /* 0x0009e20000100800 */
[----:B------:R-:W-:Y:S01]  /*2b800*/  IMAD.X R18, R18, 0x1, R3, P3 ;  /* 0x0000000112127824 */ /* 0x000fe200018e0603 */
[----:B-1----:R-:W-:-:S04]  /*2b810*/  MOV R4, R14 ;  /* 0x0000000e00047202 */ /* 0x002fc80000000f00 */
[----:B------:R1:W-:Y:S01]  /*2b820*/  STL [R1+0x85c], R18 ;  /* 0x00085c1201007387 */ /* 0x0003e20000100800 */
[----:B------:R-:W-:-:S03]  /*2b830*/  IMAD.X R10, R10, 0x1, R3, P4 ;  /* 0x000000010a0a7824 */ /* 0x000fc600020e0603 */
[----:B------:R1:W-:Y:S01]  /*2b840*/  STL [R1+0x8a0], R7 ;  /* 0x0008a00701007387 */ /* 0x0003e20000100800 */
[----:B------:R-:W-:-:S03]  /*2b850*/  IMAD.MOV.U32 R5, RZ, RZ, R18 ;  /* 0x000000ffff057224 */ /* 0x000fc600078e0012 */
[----:B----4-:R-:W4:Y:S04]  /*2b860*/  LDL.LU R14, [R1+0x9e0] ;  /* 0x0009e000010e7983 */ /* 0x010f280000300800 */
[----:B------:R1:W-:Y:S04]  /*2b870*/  STL [R1+0x89c], R10 ;  /* 0x00089c0a01007387 */ /* 0x0003e80000100800 */
[----:B------:R-:W4:Y:S04]  /*2b880*/  LDL.LU R19, [R1+0xa20] ;  /* 0x000a200001137983 */ /* 0x000f280000300800 */
[----:B-1----:R-:W4:Y:S04]  /*2b890*/  LDL.LU R18, [R1+0x9dc] ;  /* 0x0009dc0001127983 */ /* 0x002f280000300800 */
[----:B------:R1:W-:Y:S04]  /*2b8a0*/  LDGSTS.E [R6+0x21100], desc[UR6][R4.64], P2 ;  /* 0x2110000004067fae */ /* 0x0003e800091a1006 */
[----:B------:R-:W4:Y:S01]  /*2b8b0*/  LDL.LU R20, [R1+0xa1c] ;  /* 0x000a1c0001147983 */ /* 0x000f220000300800 */
[----:B-1----:R-:W-:Y:S01]  /*2b8c0*/  IMAD.MOV.U32 R4, RZ, RZ, R7 ;  /* 0x000000ffff047224 */ /* 0x002fe200078e0007 */
[----:B------:R-:W-:-:S02]  /*2b8d0*/  MOV R5, R10 ;  /* 0x0000000a00057202 */ /* 0x000fc40000000f00 */
[----:B------:R-:W4:Y:S04]  /*2b8e0*/  LDL.LU R7, [R1+0xa60] ;  /* 0x000a600001077983 */ /* 0x000f280000300800 */
[----:B------:R-:W4:Y:S04]  /*2b8f0*/  LDL.LU R10, [R1+0xaa0] ;  /* 0x000aa000010a7983 */ /* 0x000f280000300800 */
[----:B------:R1:W-:Y:S01]  /*2b900*/  LDGSTS.E [R6+0x21500], desc[UR6][R4.64], P2 ;  /* 0x2150000004067fae */ /* 0x0003e200091a1006 */
[-C--:B---3--:R-:W-:Y:S02]  /*2b910*/  IADD3 R13, P3, PT, R13, R80.reuse, RZ ;  /* 0x000000500d0d7210 */ /* 0x088fe40007f7e0ff */
[----:B------:R-:W-:-:S03]  /*2b920*/  IADD3 R8, P4, PT, R8, R80, RZ ;  /* 0x0000005008087210 */ /* 0x000fc60007f9e0ff */
[----:B------:R3:W-:Y:S01]  /*2b930*/  STL [R1+0x8e0], R13 ;  /* 0x0008e00d01007387 */ /* 0x0007e20000100800 */
[----:B-1----:R-:W-:Y:S01]  /*2b940*/  MOV R4, R13 ;  /* 0x0000000d00047202 */ /* 0x002fe20000000f00 */
[----:B--2---:R-:W-:-:S05]  /*2b950*/  IMAD.X R15, R15, 0x1, R3, P3 ;  /* 0x000000010f0f7824 */ /* 0x004fca00018e0603 */
[----:B------:R1:W-:Y:S01]  /*2b960*/  STL [R1+0x8dc], R15 ;  /* 0x0008dc0f01007387 */ /* 0x0003e20000100800 */
[----:B------:R-:W-:-:S03]  /*2b970*/  IMAD.X R16, R16, 0x1, R3, P4 ;  /* 0x0000000110107824 */ /* 0x000fc600020e0603 */
[----:B------:R2:W-:Y:S04]  /*2b980*/  STL [R1+0x920], R8 ;  /* 0x0009200801007387 */ /* 0x0005e80000100800 */
[----:B---3--:R-:W3:Y:S01]  /*2b990*/  LDL.LU R13, [R1+0xa5c] ;  /* 0x000a5c00010d7983 */ /* 0x008ee20000300800 */
[----:B------:R-:W-:-:S03]  /*2b9a0*/  IMAD.MOV.U32 R5, RZ, RZ, R15 ;  /* 0x000000ffff057224 */ /* 0x000fc600078e000f */
[----:B------:R2:W-:Y:S04]  /*2b9b0*/  STL [R1+0x91c], R16 ;  /* 0x00091c1001007387 */ /* 0x0005e80000100800 */
[----:B-1----:R-:W3:Y:S04]  /*2b9c0*/  LDL.LU R15, [R1+0xa9c] ;  /* 0x000a9c00010f7983 */ /* 0x002ee80000300800 */
[----:B------:R1:W-:Y:S02]  /*2b9d0*/  LDGSTS.E [R6+0x21900], desc[UR6][R4.64], P2 ;  /* 0x2190000004067fae */ /* 0x0003e400091a1006 */
[----:B-1----:R-:W-:Y:S01]  /*2b9e0*/  IMAD.MOV.U32 R4, RZ, RZ, R8 ;  /* 0x000000ffff047224 */ /* 0x002fe200078e0008 */
[----:B------:R-:W-:Y:S01]  /*2b9f0*/  MOV R5, R16 ;  /* 0x0000001000057202 */ /* 0x000fe20000000f00 */
[----:B--2---:R-:W2:Y:S04]  /*2ba00*/  LDL.LU R8, [R1+0xae0] ;  /* 0x000ae00001087983 */ /* 0x004ea80000300800 */
[----:B------:R-:W2:Y:S04]  /*2ba10*/  LDL.LU R16, [R1+0xb20] ;  /* 0x000b200001107983 */ /* 0x000ea80000300800 */
[----:B------:R1:W-:Y:S01]  /*2ba20*/  LDGSTS.E [R6+0x21d00], desc[UR6][R4.64], P2 ;  /* 0x21d0000004067fae */ /* 0x0003e200091a1006 */
[----:B------:R-:W-:-:S05]  /*2ba30*/  IADD3 R12, P3, PT, R12, R80, RZ ;  /* 0x000000500c0c7210 */ /* 0x000fca0007f7e0ff */
[----:B------:R5:W-:Y:S01]  /*2ba40*/  STL [R1+0x960], R12 ;  /* 0x0009600c01007387 */ /* 0x000be20000100800 */
[----:B------:R-:W-:Y:S01]  /*2ba50*/  IADD3 R9, P4, PT, R9, R80, RZ ;  /* 0x0000005009097210 */ /* 0x000fe20007f9e0ff */
[----:B-----5:R-:W-:Y:S01]  /*2ba60*/  IMAD.X R17, R17, 0x1, R3, P3 ;  /* 0x0000000111117824 */ /* 0x020fe200018e0603 */
[----:B-1----:R-:W-:-:S03]  /*2ba70*/  MOV R4, R12 ;  /* 0x0000000c00047202 */ /* 0x002fc60000000f00 */
[----:B------:R-:W-:Y:S01]  /*2ba80*/  IMAD.X R11, R11, 0x1, R3, P4 ;  /* 0x000000010b0b7824 */ /* 0x000fe200020e0603 */
[----:B------:R1:W-:Y:S04]  /*2ba90*/  STL [R1+0x95c], R17 ;  /* 0x00095c1101007387 */ /* 0x0003e80000100800 */
[----:B------:R5:W-:Y:S04]  /*2baa0*/  STL [R1+0x9a0], R9 ;  /* 0x0009a00901007387 */ /* 0x000be80000100800 */
[----:B------:R-:W2:Y:S01]  /*2bab0*/  LDL.LU R12, [R1+0xadc] ;  /* 0x000adc00010c7983 */ /* 0x000ea20000300800 */
[----:B------:R-:W-:-:S03]  /*2bac0*/  IMAD.MOV.U32 R5, RZ, RZ, R17 ;  /* 0x000000ffff057224 */ /* 0x000fc600078e0011 */
[----:B------:R4:W-:Y:S04]  /*2bad0*/  STL [R1+0x99c], R11 ;  /* 0x00099c0b01007387 */ /* 0x0009e80000100800 */
[----:B-1----:R-:W2:Y:S04]  /*2bae0*/  LDL.LU R17, [R1+0xb1c] ;  /* 0x000b1c0001117983 */ /* 0x002ea80000300800 */
[----:B------:R1:W-:Y:S01]  /*2baf0*/  LDGSTS.E [R6+0x22100], desc[UR6][R4.64], P2 ;  /* 0x2210000004067fae */ /* 0x0003e200091a1006 */
[-C--:B----4-:R-:W-:Y:S01]  /*2bb00*/  IADD3 R14, P3, PT, R14, R80.reuse, RZ ;  /* 0x000000500e0e7210 */ /* 0x090fe20007f7e0ff */
[----:B-1----:R-:W-:Y:S01]  /*2bb10*/  IMAD.MOV.U32 R4, RZ, RZ, R9 ;  /* 0x000000ffff047224 */ /* 0x002fe200078e0009 */
[----:B------:R-:W-:Y:S01]  /*2bb20*/  MOV R5, R11 ;  /* 0x0000000b00057202 */ /* 0x000fe20000000f00 */
[----:B-----5:R-:W4:Y:S01]  /*2bb30*/  LDL.LU R9, [R1+0x768] ;  /* 0x0007680001097983 */ /* 0x020f220000300800 */
[----:B------:R-:W-:-:S03]  /*2bb40*/  IADD3 R19, P4, PT, R19, R80, RZ ;  /* 0x0000005013137210 */ /* 0x000fc60007f9e0ff */
[----:B------:R-:W5:Y:S01]  /*2bb50*/  LDL.LU R11, [R1+0x7a8] ;  /* 0x0007a800010b7983 */ /* 0x000f620000300800 */
[----:B------:R-:W-:-:S03]  /*2bb60*/  IMAD.X R18, R18, 0x1, R3, P3 ;  /* 0x0000000112127824 */ /* 0x000fc600018e0603 */
[----:B------:R1:W-:Y:S04]  /*2bb70*/  LDGSTS.E [R6+0x22500], desc[UR6][R4.64], P2 ;  /* 0x2250000004067fae */ /* 0x0003e800091a1006 */
[----:B------:R1:W-:Y:S01]  /*2bb80*/  STL [R1+0x9e0], R14 ;  /* 0x0009e00e01007387 */ /* 0x0003e20000100800 */
[----:B------:R-:W-:-:S03]  /*2bb90*/  IMAD.X R20, R20, 0x1, R3, P4 ;  /* 0x0000000114147824 */ /* 0x000fc600020e0603 */
[----:B------:R1:W-:Y:S02]  /*2bba0*/  STL [R1+0x9dc], R18 ;  /* 0x0009dc1201007387 */ /* 0x0003e40000100800 */
[----:B-1----:R-:W-:Y:S01]  /*2bbb0*/  MOV R4, R14 ;  /* 0x0000000e00047202 */ /* 0x002fe20000000f00 */
[----:B------:R-:W-:Y:S01]  /*2bbc0*/  IMAD.MOV.U32 R5, RZ, RZ, R18 ;  /* 0x000000ffff057224 */ /* 0x000fe200078e0012 */
[----:B------:R-:W-:Y:S01]  /*2bbd0*/  STL [R1+0xa20], R19 ;  /* 0x000a201301007387 */ /* 0x000fe20000100800 */
[----:B------:R-:W-:-:S03]  /*2bbe0*/  IADD3 R7, P3, PT, R7, R80, RZ ;  /* 0x0000005007077210 */ /* 0x000fc60007f7e0ff */
[----:B------:R-:W5:Y:S01]  /*2bbf0*/  LDL.LU R14, [R1+0x764] ;  /* 0x00076400010e7983 */ /* 0x000f620000300800 */
[----:B------:R-:W-:-:S03]  /*2bc00*/  IADD3 R10, P4, PT, R10, R80, RZ ;  /* 0x000000500a0a7210 */ /* 0x000fc60007f9e0ff */
[----:B------:R-:W-:Y:S04]  /*2bc10*/  STL [R1+0xa1c], R20 ;  /* 0x000a1c1401007387 */ /* 0x000fe80000100800 */
[----:B------:R-:W5:Y:S04]  /*2bc20*/  LDL.LU R18, [R1+0x7a4] ;  /* 0x0007a40001127983 */ /* 0x000f680000300800 */
[----:B------:R1:W-:Y:S04]  /*2bc30*/  LDGSTS.E [R6+0x22900], desc[UR6][R4.64], P2 ;  /* 0x2290000004067fae */ /* 0x0003e800091a1006 */
[----:B------:R3:W-:Y:S01]  /*2bc40*/  STL [R1+0xa60], R7 ;  /* 0x000a600701007387 */ /* 0x0007e20000100800 */
[----:B-1----:R-:W-:Y:S01]  /*2bc50*/  IMAD.MOV.U32 R4, RZ, RZ, R19 ;  /* 0x000000ffff047224 */ /* 0x002fe200078e0013 */
[----:B------:R-:W-:-:S05]  /*2bc60*/  MOV R5, R20 ;  /* 0x0000001400057202 */ /* 0x000fca0000000f00 */
[----:B------:R1:W-:Y:S02]  /*2bc70*/  LDGSTS.E [R6+0x22d00], desc[UR6][R4.64], P2 ;  /* 0x22d0000004067fae */ /* 0x0003e400091a1006 */
[----:B-1----:R-:W-:Y:S01]  /*2bc80*/  MOV R4, R7 ;  /* 0x0000000700047202 */ /* 0x002fe20000000f00 */
[----:B---3--:R-:W-:-:S04]  /*2bc90*/  IMAD.X R13, R13, 0x1, R3, P3 ;  /* 0x000000010d0d7824 */ /* 0x008fc800018e0603 */
[----:B------:R-:W-:Y:S01]  /*2bca0*/  IMAD.MOV.U32 R5, RZ, RZ, R13 ;  /* 0x000000ffff057224 */ /* 0x000fe200078e000d */
[----:B------:R1:W-:Y:S01]  /*2bcb0*/  STL [R1+0xa5c], R13 ;  /* 0x000a5c0d01007387 */ /* 0x0003e20000100800 */
[----:B------:R-:W-:-:S03]  /*2bcc0*/  IMAD.X R15, R15, 0x1, R3, P4 ;  /* 0x000000010f0f7824 */ /* 0x000fc600020e0603 */
[----:B------:R3:W-:Y:S04]  /*2bcd0*/  STL [R1+0xaa0], R10 ;  /* 0x000aa00a01007387 */ /* 0x0007e80000100800 */
[----:B------:R-:W5:Y:S04]  /*2bce0*/  LDL.LU R7, [R1+0x7e8] ;  /* 0x0007e80001077983 */ /* 0x000f680000300800 */
[----:B------:R2:W-:Y:S04]  /*2bcf0*/  STL [R1+0xa9c], R15 ;  /* 0x000a9c0f01007387 */ /* 0x0005e80000100800 */
[----:B------:R2:W-:Y:S04]  /*2bd00*/  LDGSTS.E [R6+0x23100], desc[UR6][R4.64], P2 ;  /* 0x2310000004067fae */ /* 0x0005e800091a1006 */
[----:B-1----:R-:W5:Y:S01]  /*2bd10*/  LDL.LU R13, [R1+0x828] ;  /* 0x00082800010d7983 */ /* 0x002f620000300800 */
[----:B--2---:R-:W-:Y:S01]  /*2bd20*/  IADD3 R8, P3, PT, R8, R80, RZ ;  /* 0x0000005008087210 */ /* 0x004fe20007f7e0ff */
[----:B------:R-:W-:-:S02]  /*2bd30*/  IMAD.MOV.U32 R4, RZ, RZ, R10 ;  /* 0x000000ffff047224 */ /* 0x000fc400078e000a */
[----:B---3--:R-:W2:Y:S01]  /*2bd40*/  LDL.LU R10, [R1+0x7e4] ;  /* 0x0007e400010a7983 */ /* 0x008ea20000300800 */
[----:B------:R-:W-:Y:S02]  /*2bd50*/  MOV R5, R15 ;  /* 0x0000000f00057202 */ /* 0x000fe40000000f00 */
[----:B------:R-:W-:Y:S01]  /*2bd60*/  IADD3 R16, P4, PT, R16, R80, RZ ;  /* 0x0000005010107210 */ /* 0x000fe20007f9e0ff */
[----:B------:R-:W3:Y:S04]  /*2bd70*/  LDL.LU R15, [R1+0x824] ;  /* 0x00082400010f7983 */ /* 0x000ee80000300800 */
[----:B------:R1:W-:Y:S04]  /*2bd80*/  LDGSTS.E [R6+0x23500], desc[UR6][R4.64], P2 ;  /* 0x2350000004067fae */ /* 0x0003e800091a1006 */
[----:B------:R-:W-:Y:S01]  /*2bd90*/  STL [R1+0xae0], R8 ;  /* 0x000ae00801007387 */ /* 0x000fe20000100800 */
[----:B-1----:R-:W-:Y:S01]  /*2bda0*/  MOV R4, R8 ;  /* 0x0000000800047202 */ /* 0x002fe20000000f00 */
[----:B------:R-:W-:-:S04]  /*2bdb0*/  IMAD.X R12, R12, 0x1, R3, P3 ;  /* 0x000000010c0c7824 */ /* 0x000fc800018e0603 */
[----:B------:R-:W-:Y:S01]  /*2bdc0*/  IMAD.MOV.U32 R5, RZ, RZ, R12 ;  /* 0x000000ffff057224 */ /* 0x000fe200078e000c */
[----:B------:R1:W-:Y:S01]  /*2bdd0*/  STL [R1+0xadc], R12 ;  /* 0x000adc0c01007387 */ /* 0x0003e20000100800 */
[----:B------:R-:W-:-:S03]  /*2bde0*/  IMAD.X R17, R17, 0x1, R3, P4 ;  /* 0x0000000111117824 */ /* 0x000fc600020e0603 */
[----:B------:R-:W-:Y:S04]  /*2bdf0*/  STL [R1+0xb20], R16 ;  /* 0x000b201001007387 */ /* 0x000fe80000100800 */
[----:B------:R4:W-:Y:S04]  /*2be00*/  LDGSTS.E [R6+0x23900], desc[UR6][R4.64], P2 ;  /* 0x2390000004067fae */ /* 0x0009e800091a1006 */
[----:B-1----:R-:W3:Y:S04]  /*2be10*/  LDL.LU R12, [R1+0x868] ;  /* 0x00086800010c7983 */ /* 0x002ee80000300800 */
[----:B------:R1:W-:Y:S04]  /*2be20*/  STL [R1+0xb1c], R17 ;  /* 0x000b1c1101007387 */ /* 0x0003e80000100800 */
[----:B------:R-:W3:Y:S01]  /*2be30*/  LDL.LU R8, [R1+0x8a8] ;  /* 0x0008a80001087983 */ /* 0x000ee20000300800 */
[----:B----4-:R-:W-:Y:S01]  /*2be40*/  MOV R5, R17 ;  /* 0x0000001100057202 */ /* 0x010fe20000000f00 */
[----:B------:R-:W-:-:S02]  /*2be50*/  IMAD.MOV.U32 R4, RZ, RZ, R16 ;  /* 0x000000ffff047224 */ /* 0x000fc400078e0010 */
[----:B-1----:R-:W4:Y:S04]  /*2be60*/  LDL.LU R17, [R1+0x864] ;  /* 0x0008640001117983 */ /* 0x002f280000300800 */
[----:B------:R-:W4:Y:S01]  /*2be70*/  LDL.LU R16, [R1+0x8a4] ;  /* 0x0008a40001107983 */ /* 0x000f220000300800 */
[-C--:B------:R-:W-:Y:S02]  /*2be80*/  IADD3 R9, P3, PT, R9, R80.reuse, RZ ;  /* 0x0000005009097210 */ /* 0x080fe40007f7e0ff */
[----:B-----5:R-:W-:Y:S01]  /*2be90*/  IADD3 R11, P4, PT, R11, R80, RZ ;  /* 0x000000500b0b7210 */ /* 0x020fe20007f9e0ff */
[----:B------:R1:W-:Y:S01]  /*2bea0*/  LDGSTS.E [R6+0x23d00], desc[UR6][R4.64], P2 ;  /* 0x23d0000004067fae */ /* 0x0003e200091a1006 */
[----:B------:R-:W-:-:S03]  /*2beb0*/  LOP3.LUT R19, R88, 0x30, RZ, 0x3c, !PT ;  /* 0x0000003058137812 */ /* 0x000fc600078e3cff */
[----:B------:R-:W-:Y:S01]  /*2bec0*/  STL [R1+0x768], R9 ;  /* 0x0007680901007387 */ /* 0x000fe20000100800 */
[----:B------:R-:W-:Y:S01]  /*2bed0*/  IMAD.X R14, R14, 0x1, R3, P3 ;  /* 0x000000010e0e7824 */ /* 0x000fe200018e0603 */
[----:B-1----:R-:W-:Y:S01]  /*2bee0*/  IADD3 R6, PT, PT, R19, UR8, RZ ;  /* 0x0000000813067c10 */ /* 0x002fe2000fffe0ff */
[----:B------:R-:W-:Y:S02]  /*2bef0*/  IMAD.MOV.U32 R4, RZ, RZ, R9 ;  /* 0x000000ffff047224 */ /* 0x000fe400078e0009 */
[----:B------:R-:W-:Y:S01]  /*2bf00*/  IMAD.MOV.U32 R5, RZ, RZ, R14 ;  /* 0x000000ffff057224 */ /* 0x000fe200078e000e */
[----:B------:R1:W-:Y:S01]  /*2bf10*/  STL [R1+0x764], R14 ;  /* 0x0007640e01007387 */ /* 0x0003e20000100800 */
[----:B------:R-:W-:-:S03]  /*2bf20*/  IMAD.X R18, R18, 0x1, R3, P4 ;  /* 0x0000000112127824 */ /* 0x000fc600020e0603 */
[----:B------:R-:W-:Y:S04]  /*2bf30*/  STL [R1+0x7a8], R11 ;  /* 0x0007a80b01007387 */ /* 0x000fe80000100800 */
[----:B------:R5:W-:Y:S04]  /*2bf40*/  STL [R1+0x7a4], R18 ;  /* 0x0007a41201007387 */ /* 0x000be80000100800 */
[----:B-1----:R-:W4:Y:S04]  /*2bf50*/  LDL.LU R14, [R1+0x8e8] ;  /* 0x0008e800010e7983 */ /* 0x002f280000300800 */
[----:B------:R1:W-:Y:S04]  /*2bf60*/  LDGSTS.E [R6+0x20180], desc[UR6][R4.64], P2 ;  /* 0x2018000004067fae */ /* 0x0003e800091a1006 */
[----:B------:R-:W4:Y:S01]  /*2bf70*/  LDL.LU R9, [R1+0x928] ;  /* 0x0009280001097983 */ /* 0x000f220000300800 */
[----:B-1----:R-:W-:-:S03]  /*2bf80*/  IMAD.MOV.U32 R5, RZ, RZ, R18 ;  /* 0x000000ffff057224 */ /* 0x002fc600078e0012 */
[----:B-----5:R-:W5:Y:S01]  /*2bf90*/  LDL.LU R18, [R1+0x8e4] ;  /* 0x0008e40001127983 */ /* 0x020f620000300800 */
[----:B------:R-:W-:-:S03]  /*2bfa0*/  MOV R4, R11 ;  /* 0x0000000b00047202 */ /* 0x000fc60000000f00 */
[----:B------:R-:W5:Y:S04]  /*2bfb0*/  LDL.LU R11, [R1+0x924] ;  /* 0x00092400010b7983 */ /* 0x000f680000300800 */
[----:B------:R1:W-:Y:S01]  /*2bfc0*/  LDGSTS.E [R6+0x20580], desc[UR6][R4.64], P2 ;  /* 0x2058000004067fae */ /* 0x0003e200091a1006 */
[----:B------:R-:W-:-:S05]  /*2bfd0*/  IADD3 R7, P3, PT, R7, R80, RZ ;  /* 0x0000005007077210 */ /* 0x000fca0007f7e0ff */
[----:B------:R-:W-:Y:S01]  /*2bfe0*/  STL [R1+0x7e8], R7 ;  /* 0x0007e80701007387 */ /* 0x000fe20000100800 */
[----:B-1----:R-:W-:Y:S01]  /*2bff0*/  IMAD.MOV.U32 R4, RZ, RZ, R7 ;  /* 0x000000ffff047224 */ /* 0x002fe200078e0007 */
[----:B------:R-:W-:Y:S01]  /*2c000*/  IADD3 R13, P4, PT, R13, R80, RZ ;  /* 0x000000500d0d7210 */ /* 0x000fe20007f9e0ff */
[----:B--2---:R-:W-:-:S03]  /*2c010*/  IMAD.X R10, R10, 0x1, R3, P3 ;  /* 0x000000010a0a7824 */ /* 0x004fc600018e0603 */
[----:B---3--:R-:W-:Y:S02]  /*2c020*/  IADD3.X R15, PT, PT, R15, R3, RZ, P4, !PT ;  /* 0x000000030f0f7210 */ /* 0x008fe400027fe4ff */
[----:B------:R1:W-:Y:S01]  /*2c030*/  STL [R1+0x7e4], R10 ;  /* 0x0007e40a01007387 */ /* 0x0003e20000100800 */
[----:B------:R-:W-:-:S03]  /*2c040*/  IMAD.MOV.U32 R5, RZ, RZ, R10 ;  /* 0x000000ffff057224 */ /* 0x000fc600078e000a */
[----:B------:R-:W-:Y:S04]  /*2c050*/  STL [R1+0x828], R13 ;  /* 0x0008280d01007387 */ /* 0x000fe80000100800 */
[----:B------:R2:W-:Y:S04]  /*2c060*/  LDGSTS.E [R6+0x20980], desc[UR6][R4.64], P2 ;  /* 0x2098000004067fae */ /* 0x0005e800091a1006 */
[----:B-1----:R-:W3:Y:S04]  /*2c070*/  LDL.LU R10, [R1+0x968] ;  /* 0x00096800010a7983 */ /* 0x002ee80000300800 */
[----:B------:R1:W-:Y:S04]  /*2c080*/  STL [R1+0x824], R15 ;  /* 0x0008240f01007387 */ /* 0x0003e80000100800 */
[----:B------:R-:W3:Y:S01]  /*2c090*/  LDL.LU R7, [R1+0x9a8] ;  /* 0x0009a80001077983 */ /* 0x000ee20000300800 */
[----:B--2---:R-:W-:Y:S01]  /*2c0a0*/  IMAD.MOV.U32 R5, RZ, RZ, R15 ;  /* 0x000000ffff057224 */ /* 0x004fe200078e000f */
[----:B------:R-:W-:-:S02]  /*2c0b0*/  MOV R4, R13 ;  /* 0x0000000d00047202 */ /* 0x000fc40000000f00 */
[----:B-1----:R-:W2:Y:S04]  /*2c0c0*/  LDL.LU R15, [R1+0x964] ;  /* 0x00096400010f7983 */ /* 0x002ea80000300800 */
[----:B------:R-:W2:Y:S04]  /*2c0d0*/  LDL.LU R13, [R1+0x9a4] ;  /* 0x0009a400010d7983 */ /* 0x000ea80000300800 */
[----:B------:R1:W-:Y:S01]  /*2c0e0*/  LDGSTS.E [R6+0x20d80], desc[UR6][R4.64], P2 ;  /* 0x20d8000004067fae */ /* 0x0003e200091a1006 */
[----:B------:R-:W-:-:S05]  /*2c0f0*/  IADD3 R12, P3, PT, R12, R80, RZ ;  /* 0x000000500c0c7210 */ /* 0x000fca0007f7e0ff */
[----:B------:R4:W-:Y:S01]  /*2c100*/  STL [R1+0x868], R12 ;  /* 0x0008680c01007387 */ /* 0x0009e20000100800 */
[----:B------:R-:W-:Y:S01]  /*2c110*/  IADD3 R8, P4, PT, R8, R80, RZ ;  /* 0x0000005008087210 */ /* 0x000fe20007f9e0ff */
[----:B-1----:R-:W-:Y:S02]  /*2c120*/  IMAD.MOV.U32 R4, RZ, RZ, R12 ;  /* 0x000000ffff047224 */ /* 0x002fe400078e000c */
[----:B----4-:R-:W-:Y:S01]  /*2c130*/  IMAD.X R17, R17, 0x1, R3, P3 ;  /* 0x0000000111117824 */ /* 0x010fe200018e0603 */
[----:B------:R-:W-:-:S04]  /*2c140*/  IADD3.X R16, PT, PT, R16, R3, RZ, P4, !PT ;  /* 0x0000000310107210 */ /* 0x000fc800027fe4ff */
[----:B------:R-:W-:Y:S01]  /*2c150*/  STL [R1+0x864], R17 ;  /* 0x0008641101007387 */ /* 0x000fe20000100800 */
[----:B------:R-:W-:-:S03]  /*2c160*/  IMAD.MOV.U32 R5, RZ, RZ, R17 ;  /* 0x000000ffff057224 */ /* 0x000fc600078e0011 */
[----:B------:R-:W-:Y:S04]  /*2c170*/  STL [R1+0x8a8], R8 ;  /* 0x0008a80801007387 */ /* 0x000fe80000100800 */
[----:B------:R-:W4:Y:S04]  /*2c180*/  LDL.LU R12, [R1+0x9e8] ;  /* 0x0009e800010c7983 */ /* 0x000f280000300800 */
[----:B------:R1:W-:Y:S04]  /*2c190*/  STL [R1+0x8a4], R16 ;  /* 0x0008a41001007387 */ /* 0x0003e80000100800 */
[----:B------:R1:W-:Y:S04]  /*2c1a0*/  LDGSTS.E [R6+0x21180], desc[UR6][R4.64], P2 ;  /* 0x2118000004067fae */ /* 0x0003e800091a1006 */
[----:B------:R-:W4:Y:S01]  /*2c1b0*/  LDL.LU R19, [R1+0xa28] ;  /* 0x000a280001137983 */ /* 0x000f220000300800 */
[----:B-1----:R-:W-:-:S03]  /*2c1c0*/  IMAD.MOV.U32 R5, RZ, RZ, R16 ;  /* 0x000000ffff057224 */ /* 0x002fc600078e0010 */
[----:B------:R-:W4:Y:S04]  /*2c1d0*/  LDL.LU R16, [R1+0x9e4] ;  /* 0x0009e40001107983 */ /* 0x000f280000300800 */
[----:B------:R-:W4:Y:S01]  /*2c1e0*/  LDL.LU R20, [R1+0xa24] ;  /* 0x000a240001147983 */ /* 0x000f220000300800 */
[----:B------:R-:W-:Y:S02]  /*2c1f0*/  IADD3 R14, P3, PT, R14, R80, RZ ;  /* 0x000000500e0e7210 */ /* 0x000fe40007f7e0ff */
[----:B------:R-:W-:Y:S02]  /*2c200*/  MOV R4, R8 ;  /* 0x0000000800047202 */ /* 0x000fe40000000f00 */
[----:B------:R-:W4:Y:S01]  /*2c210*/  LDL.LU R8, [R1+0xa68] ;  /* 0x000a680001087983 */ /* 0x000f220000300800 */
[----:B------:R-:W-:-:S03]  /*2c220*/  IADD3 R9, P4, PT, R9, R80, RZ ;  /* 0x0000005009097210 */ /* 0x000fc60007f9e0ff */
[----:B------:R-:W4:Y:S04]  /*2c230*/  LDL.LU R17, [R1+0xaa8] ;  /* 0x000aa80001117983 */ /* 0x000f280000300800 */
[----:B------:R1:W-:Y:S01]  /*2c240*/  STL [R1+0x8e8], R14 ;  /* 0x0008e80e01007387 */ /* 0x0003e20000100800 */
[----:B-----5:R-:W-:-:S03]  /*2c250*/  IMAD.X R18, R18, 0x1, R3, P3 ;  /* 0x0000000112127824 */ /* 0x020fc600018e0603 */
[----:B------:R5:W-:Y:S01]  /*2c260*/  LDGSTS.E [R6+0x21580], desc[UR6][R4.64], P2 ;  /* 0x2158000004067fae */ /* 0x000be200091a1006 */
[----:B------:R-:W-:-:S03]  /*2c270*/  IADD3.X R11, PT, PT, R11, R3, RZ, P4, !PT ;  /* 0x000000030b0b7210 */ /* 0x000fc600027fe4ff */
[----:B------:R1:W-:Y:S04]  /*2c280*/  STL [R1+0x8e4], R18 ;  /* 0x0008e41201007387 */ /* 0x0003e80000100800 */
[----:B------:R1:W-:Y:S01]  /*2c290*/  STL [R1+0x928], R9 ;  /* 0x0009280901007387 */ /* 0x0003e20000100800 */
[----:B-----5:R-:W-:-:S03]  /*2c2a0*/  IMAD.MOV.U32 R4, RZ, RZ, R14 ;  /* 0x000000ffff047224 */ /* 0x020fc600078e000e */
[----:B-1----:R-:W5:Y:S01]  /*2c2b0*/  LDL.LU R14, [R1+0xa64] ;  /* 0x000a6400010e7983 */ /* 0x002f620000300800 */
[----:B------:R-:W-:-:S03]  /*2c2c0*/  IMAD.MOV.U32 R5, RZ, RZ, R18 ;  /* 0x000000ffff057224 */ /* 0x000fc600078e0012 */
        /* <DEDUP_REMOVED lines=8> */
[----:B---3--:R-:W-:-:S02]  /*2c350*/  IADD3 R10, P3, PT, R10, R80, RZ ;  /* 0x000000500a0a7210 */ /* 0x008fc40007f7e0ff */
[----:B------:R-:W-:-:S03]  /*2c360*/  IADD3 R7, P4, PT, R7, R80, RZ ;  /* 0x0000005007077210 */ /* 0x000fc60007f9e0ff */
[----:B------:R3:W-:Y:S01]  /*2c370*/  STL [R1+0x968], R10 ;  /* 0x0009680a01007387 */ /* 0x0007e20000100800 */
[----:B--2---:R-:W-:Y:S02]  /*2c380*/  IMAD.X R15, R15, 0x1, R3, P3 ;  /* 0x000000010f0f7824 */ /* 0x004fe400018e0603 */
[----:B-1----:R-:W-:Y:S01]  /*2c390*/  IMAD.MOV.U32 R4, RZ, RZ, R10 ;  /* 0x000000ffff047224 */ /* 0x002fe200078e000a */
[----:B------:R-:W-:Y:S02]  /*2c3a0*/  IADD3.X R13, PT, PT, R13, R3, RZ, P4, !PT ;  /* 0x000000030d0d7210 */ /* 0x000fe400027fe4ff */
[----:B------:R1:W-:Y:S01]  /*2c3b0*/  STL [R1+0x964], R15 ;  /* 0x0009640f01007387 */ /* 0x0003e20000100800 */
[----:B------:R-:W-:-:S03]  /*2c3c0*/  IMAD.MOV.U32 R5, RZ, RZ, R15 ;  /* 0x000000ffff057224 */ /* 0x000fc600078e000f */
[----:B------:R2:W-:Y:S04]  /*2c3d0*/  STL [R1+0x9a8], R7 ;  /* 0x0009a80701007387 */ /* 0x0005e80000100800 */
[----:B---3--:R-:W3:Y:S04]  /*2c3e0*/  LDL.LU R10, [R1+0xae4] ;  /* 0x000ae400010a7983 */ /* 0x008ee80000300800 */
[----:B------:R2:W-:Y:S04]  /*2c3f0*/  STL [R1+0x9a4], R13 ;  /* 0x0009a40d01007387 */ /* 0x0005e80000100800 */
[----:B-1----:R-:W3:Y:S04]  /*2c400*/  LDL.LU R15, [R1+0xb24] ;  /* 0x000b2400010f7983 */ /* 0x002ee80000300800 */
[----:B------:R1:W-:Y:S02]  /*2c410*/  LDGSTS.E [R6+0x22180], desc[UR6][R4.64], P2 ;  /* 0x2218000004067fae */ /* 0x0003e400091a1006 */
[----:B-1----:R-:W-:Y:S01]  /*2c420*/  MOV R4, R7 ;  /* 0x0000000700047202 */ /* 0x002fe20000000f00 */
[----:B------:R-:W-:Y:S01]  /*2c430*/  IMAD.MOV.U32 R5, RZ, RZ, R13 ;  /* 0x000000ffff057224 */ /* 0x000fe200078e000d */
[----:B--2---:R-:W2:Y:S04]  /*2c440*/  LDL.LU R7, [R1+0x770] ;  /* 0x0007700001077983 */ /* 0x004ea80000300800 */
[----:B------:R-:W2:Y:S01]  /*2c450*/  LDL.LU R13, [R1+0x7b0] ;  /* 0x0007b000010d7983 */ /* 0x000ea20000300800 */
[----:B----4-:R-:W-:-:S03]  /*2c460*/  IADD3 R12, P3, PT, R12, R80, RZ ;  /* 0x000000500c0c7210 */ /* 0x010fc60007f7e0ff */
[----:B------:R1:W-:Y:S04]  /*2c470*/  LDGSTS.E [R6+0x22580], desc[UR6][R4.64], P2 ;  /* 0x2258000004067fae */ /* 0x0003e800091a1006 */
[----:B------:R4:W-:Y:S01]  /*2c480*/  STL [R1+0x9e8], R12 ;  /* 0x0009e80c01007387 */ /* 0x0009e20000100800 */
[----:B------:R-:W-:Y:S01]  /*2c490*/  IADD3 R19, P4, PT, R19, R80, RZ ;  /* 0x0000005013137210 */ /* 0x000fe20007f9e0ff */
[----:B-1----:R-:W-:Y:S02]  /*2c4a0*/  IMAD.MOV.U32 R4, RZ, RZ, R12 ;  /* 0x000000ffff047224 */ /* 0x002fe400078e000c */
[----:B------:R-:W-:Y:S01]  /*2c4b0*/  IMAD.X R16, R16, 0x1, R3, P3 ;  /* 0x0000000110107824 */ /* 0x000fe200018e0603 */
[----:B------:R-:W-:-:S04]  /*2c4c0*/  IADD3.X R20, PT, PT, R20, R3, RZ, P4, !PT ;  /* 0x0000000314147210 */ /* 0x000fc800027fe4ff */
[----:B------:R1:W-:Y:S01]  /*2c4d0*/  STL [R1+0x9e4], R16 ;  /* 0x0009e41001007387 */ /* 0x0003e20000100800 */
[----:B------:R-:W-:-:S03]  /*2c4e0*/  IMAD.MOV.U32 R5, RZ, RZ, R16 ;  /* 0x000000ffff057224 */ /* 0x000fc600078e0010 */
[----:B------:R-:W-:Y:S04]  /*2c4f0*/  STL [R1+0xa28], R19 ;  /* 0x000a281301007387 */ /* 0x000fe80000100800 */
[----:B----4-:R-:W4:Y:S04]  /*2c500*/  LDL.LU R12, [R1+0x76c] ;  /* 0x00076c00010c7983 */ /* 0x010f280000300800 */
[----:B------:R-:W-:Y:S04]  /*2c510*/  STL [R1+0xa24], R20 ;  /* 0x000a241401007387 */ /* 0x000fe80000100800 */
[----:B-1----:R-:W4:Y:S01]  /*2c520*/  LDL.LU R16, [R1+0x7ac] ;  /* 0x0007ac0001107983 */ /* 0x002f220000300800 */
[----:B------:R-:W-:-:S03]  /*2c530*/  IADD3 R8, P3, PT, R8, R80, RZ ;  /* 0x0000005008087210 */ /* 0x000fc60007f7e0ff */
[----:B------:R1:W-:Y:S01]  /*2c540*/  LDGSTS.E [R6+0x22980], desc[UR6][R4.64], P2 ;  /* 0x2298000004067fae */ /* 0x0003e200091a1006 */
[----:B------:R-:W-:-:S03]  /*2c550*/  IADD3 R17, P4, PT, R17, R80, RZ ;  /* 0x0000005011117210 */ /* 0x000fc60007f9e0ff */
[----:B------:R5:W-:Y:S01]  /*2c560*/  STL [R1+0xa68], R8 ;  /* 0x000a680801007387 */ /* 0x000be20000100800 */
[----:B-1----:R-:W-:Y:S01]  /*2c570*/  MOV R4, R19 ;  /* 0x0000001300047202 */ /* 0x002fe20000000f00 */
[----:B------:R-:W-:Y:S02]  /*2c580*/  IMAD.MOV.U32 R5, RZ, RZ, R20 ;  /* 0x000000ffff057224 */ /* 0x000fe400078e0014 */
[----:B-----5:R-:W-:-:S03]  /*2c590*/  IMAD.X R14, R14, 0x1, R3, P3 ;  /* 0x000000010e0e7824 */ /* 0x020fc600018e0603 */
[----:B------:R1:W-:Y:S01]  /*2c5a0*/  LDGSTS.E [R6+0x22d80], desc[UR6][R4.64], P2 ;  /* 0x22d8000004067fae */ /* 0x0003e200091a1006 */
[----:B------:R-:W-:-:S03]  /*2c5b0*/  IADD3.X R18, PT, PT, R18, R3, RZ, P4, !PT ;  /* 0x0000000312127210 */ /* 0x000fc600027fe4ff */
[----:B------:R5:W-:Y:S04]  /*2c5c0*/  STL [R1+0xa64], R14 ;  /* 0x000a640e01007387 */ /* 0x000be80000100800 */
[----:B------:R5:W-:Y:S01]  /*2c5d0*/  STL [R1+0xaa8], R17 ;  /* 0x000aa81101007387 */ /* 0x000be20000100800 */
[----:B-1----:R-:W-:Y:S02]  /*2c5e0*/  IMAD.MOV.U32 R4, RZ, RZ, R8 ;  /* 0x000000ffff047224 */ /* 0x002fe400078e0008 */
[----:B------:R-:W-:Y:S01]  /*2c5f0*/  IMAD.MOV.U32 R5, RZ, RZ, R14 ;  /* 0x000000ffff057224 */ /* 0x000fe200078e000e */
[----:B------:R-:W4:Y:S04]  /*2c600*/  LDL.LU R8, [R1+0x7f0] ;  /* 0x0007f00001087983 */ /* 0x000f280000300800 */
[----:B------:R1:W-:Y:S01]  /*2c610*/  STL [R1+0xaa4], R18 ;  /* 0x000aa41201007387 */ /* 0x0003e20000100800 */
[----:B------:R-:W-:-:S03]  /*2c620*/  IADD3 R9, P3, PT, R9, R80, RZ ;  /* 0x0000005009097210 */ /* 0x000fc60007f7e0ff */
[----:B------:R1:W-:Y:S04]  /*2c630*/  LDGSTS.E [R6+0x23180], desc[UR6][R4.64], P2 ;  /* 0x2318000004067fae */ /* 0x0003e800091a1006 */
[----:B-----5:R-:W5:Y:S01]  /*2c640*/  LDL.LU R14, [R1+0x830] ;  /* 0x00083000010e7983 */ /* 0x020f620000300800 */
[----:B------:R-:W-:Y:S02]  /*2c650*/  IADD3 R11, P4, PT, R11, R80, RZ ;  /* 0x000000500b0b7210 */ /* 0x000fe40007f9e0ff */
[----:B-1----:R-:W-:Y:S02]  /*2c660*/  MOV R4, R17 ;  /* 0x0000001100047202 */ /* 0x002fe40000000f00 */
[----:B------:R-:W5:Y:S01]  /*2c670*/  LDL.LU R17, [R1+0x7ec] ;  /* 0x0007ec0001117983 */ /* 0x000f620000300800 */
[----:B------:R-:W-:-:S03]  /*2c680*/  IMAD.MOV.U32 R5, RZ, RZ, R18 ;  /* 0x000000ffff057224 */ /* 0x000fc600078e0012 */
[----:B------:R-:W5:Y:S04]  /*2c690*/  LDL.LU R18, [R1+0x82c] ;  /* 0x00082c0001127983 */ /* 0x000f680000300800 */
[----:B------:R1:W-:Y:S04]  /*2c6a0*/  LDGSTS.E [R6+0x23580], desc[UR6][R4.64], P2 ;  /* 0x2358000004067fae */ /* 0x0003e800091a1006 */
[----:B------:R3:W-:Y:S01]  /*2c6b0*/  STL [R1+0xae8], R9 ;  /* 0x000ae80901007387 */ /* 0x0007e20000100800 */
[----:B-1----:R-:W-:Y:S01]  /*2c6c0*/  IMAD.MOV.U32 R4, RZ, RZ, R9 ;  /* 0x000000ffff047224 */ /* 0x002fe200078e0009 */
[----:B------:R-:W-:Y:S01]  /*2c6d0*/  LOP3.LUT R19, R88, 0x40, RZ, 0x3c, !PT ;  /* 0x0000004058137812 */ /* 0x000fe200078e3cff */
[----:B---3--:R-:W-:-:S04]  /*2c6e0*/  IMAD.X R10, R10, 0x1, R3, P3 ;  /* 0x000000010a0a7824 */ /* 0x008fc800018e0603 */
[----:B------:R-:W-:Y:S01]  /*2c6f0*/  IMAD.MOV.U32 R5, RZ, RZ, R10 ;  /* 0x000000ffff057224 */ /* 0x000fe200078e000a */
[----:B------:R1:W-:Y:S01]  /*2c700*/  STL [R1+0xae4], R10 ;  /* 0x000ae40a01007387 */ /* 0x0003e20000100800 */
[----:B------:R-:W-:-:S03]  /*2c710*/  IADD3.X R15, PT, PT, R15, R3, RZ, P4, !PT ;  /* 0x000000030f0f7210 */ /* 0x000fc600027fe4ff */
[----:B------:R-:W-:Y:S04]  /*2c720*/  STL [R1+0xb28], R11 ;  /* 0x000b280b01007387 */ /* 0x000fe80000100800 */
[----:B------:R-:W3:Y:S04]  /*2c730*/  LDL.LU R9, [R1+0x870] ;  /* 0x0008700001097983 */ /* 0x000ee80000300800 */
[----:B------:R2:W-:Y:S04]  /*2c740*/  STL [R1+0xb24], R15 ;  /* 0x000b240f01007387 */ /* 0x0005e80000100800 */
[----:B-1----:R-:W3:Y:S04]  /*2c750*/  LDL.LU R10, [R1+0x8b0] ;  /* 0x0008b000010a7983 */ /* 0x002ee80000300800 */
[----:B------:R1:W-:Y:S01]  /*2c760*/  LDGSTS.E [R6+0x23980], desc[UR6][R4.64], P2 ;  /* 0x2398000004067fae */ /* 0x0003e200091a1006 */
[----:B--2---:R-:W-:-:S02]  /*2c770*/  IADD3 R7, P3, PT, R7, R80, RZ ;  /* 0x0000005007077210 */ /* 0x004fc40007f7e0ff */
[----:B------:R-:W-:Y:S01]  /*2c780*/  IADD3 R13, P4, PT, R13, R80, RZ ;  /* 0x000000500d0d7210 */ /* 0x000fe20007f9e0ff */
[----:B-1----:R-:W-:Y:S02]  /*2c790*/  IMAD.MOV.U32 R5, RZ, RZ, R15 ;  /* 0x000000ffff057224 */ /* 0x002fe400078e000f */
[----:B------:R-:W2:Y:S01]  /*2c7a0*/  LDL.LU R15, [R1+0x86c] ;  /* 0x00086c00010f7983 */ /* 0x000ea20000300800 */
[----:B------:R-:W-:-:S03]  /*2c7b0*/  MOV R4, R11 ;  /* 0x0000000b00047202 */ /* 0x000fc60000000f00 */
[----:B------:R-:W2:Y:S04]  /*2c7c0*/  LDL.LU R11, [R1+0x8ac] ;  /* 0x0008ac00010b7983 */ /* 0x000ea80000300800 */
[----:B------:R1:W-:Y:S04]  /*2c7d0*/  LDGSTS.E [R6+0x23d80], desc[UR6][R4.64], P2 ;  /* 0x23d8000004067fae */ /* 0x0003e800091a1006 */
[----:B------:R-:W-:Y:S01]  /*2c7e0*/  STL [R1+0x770], R7 ;  /* 0x0007700701007387 */ /* 0x000fe20000100800 */
[----:B-1----:R-:W-:Y:S02]  /*2c7f0*/  VIADD R6, R19, UR8 ;  /* 0x0000000813067c36 */ /* 0x002fe40008000000 */
[----:B------:R-:W-:-:S02]  /*2c800*/  IMAD.MOV.U32 R4, RZ, RZ, R7 ;  /* 0x000000ffff047224 */ /* 0x000fc400078e0007 */
[----:B----4-:R-:W-:-:S05]  /*2c810*/  IMAD.X R12, R12, 0x1, R3, P3 ;  /* 0x000000010c0c7824 */ /* 0x010fca00018e0603 */
[----:B------:R1:W-:Y:S01]  /*2c820*/  STL [R1+0x76c], R12 ;  /* 0x00076c0c01007387 */ /* 0x0003e20000100800 */
[----:B------:R-:W-:-:S03]  /*2c830*/  IADD3.X R16, PT, PT, R16, R3, RZ, P4, !PT ;  /* 0x0000000310107210 */ /* 0x000fc600027fe4ff */
[----:B------:R-:W-:Y:S01]  /*2c840*/  STL [R1+0x7b0], R13 ;  /* 0x0007b00d01007387 */ /* 0x000fe20000100800 */
[----:B------:R-:W-:-:S03]  /*2c850*/  MOV R5, R12 ;  /* 0x0000000c00057202 */ /* 0x000fc60000000f00 */
[----:B------:R4:W-:Y:S04]  /*2c860*/  STL [R1+0x7ac], R16 ;  /* 0x0007ac1001007387 */ /* 0x0009e80000100800 */
[----:B-1----:R-:W2:Y:S04]  /*2c870*/  LDL.LU R12, [R1+0x8f0] ;  /* 0x0008f000010c7983 */ /* 0x002ea80000300800 */
[----:B------:R1:W-:Y:S04]  /*2c880*/  LDGSTS.E [R6+0x20200], desc[UR6][R4.64], P2 ;  /* 0x2020000004067fae */ /* 0x0003e800091a1006 */
[----:B------:R-:W2:Y:S01]  /*2c890*/  LDL.LU R7, [R1+0x930] ;  /* 0x0009300001077983 */ /* 0x000ea20000300800 */
[----:B-1----:R-:W-:-:S03]  /*2c8a0*/  IMAD.MOV.U32 R5, RZ, RZ, R16 ;  /* 0x000000ffff057224 */ /* 0x002fc600078e0010 */
[----:B----4-:R-:W4:Y:S01]  /*2c8b0*/  LDL.LU R16, [R1+0x8ec] ;  /* 0x0008ec0001107983 */ /* 0x010f220000300800 */
[----:B------:R-:W-:-:S03]  /*2c8c0*/  IMAD.MOV.U32 R4, RZ, RZ, R13 ;  /* 0x000000ffff047224 */ /* 0x000fc600078e000d */
[----:B------:R-:W4:Y:S04]  /*2c8d0*/  LDL.LU R13, [R1+0x92c] ;  /* 0x00092c00010d7983 */ /* 0x000f280000300800 */
[----:B------:R1:W-:Y:S01]  /*2c8e0*/  LDGSTS.E [R6+0x20600], desc[UR6][R4.64], P2 ;  /* 0x2060000004067fae */ /* 0x0003e200091a1006 */
[----:B------:R-:W-:-:S05]  /*2c8f0*/  IADD3 R8, P3, PT, R8, R80, RZ ;  /* 0x0000005008087210 */ /* 0x000fca0007f7e0ff */
[----:B------:R-:W-:Y:S01]  /*2c900*/  STL [R1+0x7f0], R8 ;  /* 0x0007f00801007387 */ /* 0x000fe20000100800 */
[----:B-----5:R-:W-:Y:S01]  /*2c910*/  IADD3 R14, P4, PT, R14, R80, RZ ;  /* 0x000000500e0e7210 */ /* 0x020fe20007f9e0ff */
[----:B-1----:R-:W-:Y:S01]  /*2c920*/  IMAD.MOV.U32 R4, RZ, RZ, R8 ;  /* 0x000000ffff047224 */ /* 0x002fe200078e0008 */
[----:B------:R-:W-:-:S03]  /*2c930*/  IADD3.X R17, PT, PT, R17, R3, RZ, P3, !PT ;  /* 0x0000000311117210 */ /* 0x000fc60001ffe4ff */
[----:B------:R-:W-:Y:S01]  /*2c940*/  IMAD.X R18, R18, 0x1, R3, P4 ;  /* 0x0000000112127824 */ /* 0x000fe200020e0603 */
[----:B------:R-:W-:Y:S01]  /*2c950*/  MOV R5, R17 ;  /* 0x0000001100057202 */ /* 0x000fe20000000f00 */
[----:B------:R1:W-:Y:S04]  /*2c960*/  STL [R1+0x7ec], R17 ;  /* 0x0007ec1101007387 */ /* 0x0003e80000100800 */
[----:B------:R-:W-:Y:S04]  /*2c970*/  STL [R1+0x830], R14 ;  /* 0x0008300e01007387 */ /* 0x000fe80000100800 */
[----:B------:R5:W-:Y:S04]  /*2c980*/  LDGSTS.E [R6+0x20a00], desc[UR6][R4.64], P2 ;  /* 0x20a0000004067fae */ /* 0x000be800091a1006 */
[----:B-1----:R-:W4:Y:S04]  /*2c990*/  LDL.LU R17, [R1+0x970] ;  /* 0x0009700001117983 */ /* 0x002f280000300800 */
[----:B------:R1:W-:Y:S04]  /*2c9a0*/  STL [R1+0x82c], R18 ;  /* 0x00082c1201007387 */ /* 0x0003e80000100800 */
[----:B------:R-:W4:Y:S01]  /*2c9b0*/  LDL.LU R8, [R1+0x9b0] ;  /* 0x0009b00001087983 */ /* 0x000f220000300800 */
[----:B-----5:R-:W-:-:S03]  /*2c9c0*/  IMAD.MOV.U32 R5, RZ, RZ, R18 ;  /* 0x000000ffff057224 */ /* 0x020fc600078e0012 */
[----:B-1----:R-:W5:Y:S01]  /*2c9d0*/  LDL.LU R18, [R1+0x96c] ;  /* 0x00096c0001127983 */ /* 0x002f620000300800 */
[----:B------:R-:W-:-:S03]  /*2c9e0*/  IMAD.MOV.U32 R4, RZ, RZ, R14 ;  /* 0x000000ffff047224 */ /* 0x000fc600078e000e */
[----:B------:R-:W5:Y:S04]  /*2c9f0*/  LDL.LU R14, [R1+0x9ac] ;  /* 0x0009ac00010e7983 */ /* 0x000f680000300800 */
[----:B------:R1:W-:Y:S01]  /*2ca00*/  LDGSTS.E [R6+0x20e00], desc[UR6][R4.64], P2 ;  /* 0x20e0000004067fae */ /* 0x0003e200091a1006 */
[-C--:B---3--:R-:W-:Y:S02]  /*2ca10*/  IADD3 R9, P3, PT, R9, R80.reuse, RZ ;  /* 0x0000005009097210 */ /* 0x088fe40007f7e0ff */
[----:B------:R-:W-:-:S03]  /*2ca20*/  IADD3 R10, P4, PT, R10, R80, RZ ;  /* 0x000000500a0a7210 */ /* 0x000fc60007f9e0ff */
[----:B------:R3:W-:Y:S01]  /*2ca30*/  STL [R1+0x870], R9 ;  /* 0x0008700901007387 */ /* 0x0007e20000100800 */
[----:B-1----:R-:W-:Y:S01]  /*2ca40*/  IMAD.MOV.U32 R4, RZ, RZ, R9 ;  /* 0x000000ffff047224 */ /* 0x002fe200078e0009 */
[----:B--2---:R-:W-:Y:S01]  /*2ca50*/  IADD3.X R15, PT, PT, R15, R3, RZ, P3, !PT ;  /* 0x000000030f0f7210 */ /* 0x004fe20001ffe4ff */
[----:B------:R-:W-:-:S04]  /*2ca60*/  IMAD.X R11, R11, 0x1, R3, P4 ;  /* 0x000000010b0b7824 */ /* 0x000fc800020e0603 */
[----:B------:R1:W-:Y:S04]  /*2ca70*/  STL [R1+0x86c], R15 ;  /* 0x00086c0f01007387 */ /* 0x0003e80000100800 */
[----:B------:R2:W-:Y:S01]  /*2ca80*/  STL [R1+0x8b0], R10 ;  /* 0x0008b00a01007387 */ /* 0x0005e20000100800 */
[----:B------:R-:W-:-:S03]  /*2ca90*/  MOV R5, R15 ;  /* 0x0000000f00057202 */ /* 0x000fc60000000f00 */
[----:B---3--:R-:W3:Y:S04]  /*2caa0*/  LDL.LU R9, [R1+0x9f0] ;  /* 0x0009f00001097983 */ /* 0x008ee80000300800 */
[----:B------:R2:W-:Y:S04]  /*2cab0*/  STL [R1+0x8ac], R11 ;  /* 0x0008ac0b01007387 */ /* 0x0005e80000100800 */
[----:B------:R-:W3:Y:S04]  /*2cac0*/  LDL.LU R19, [R1+0xa30] ;  /* 0x000a300001137983 */ /* 0x000ee80000300800 */
[----:B-1----:R-:W3:Y:S04]  /*2cad0*/  LDL.LU R15, [R1+0x9ec] ;  /* 0x0009ec00010f7983 */ /* 0x002ee80000300800 */
[----:B------:R-:W3:Y:S04]  /*2cae0*/  LDL.LU R20, [R1+0xa2c] ;  /* 0x000a2c0001147983 */ /* 0x000ee80000300800 */
[----:B------:R1:W-:Y:S01]  /*2caf0*/  LDGSTS.E [R6+0x21200], desc[UR6][R4.64], P2 ;  /* 0x2120000004067fae */ /* 0x0003e200091a1006 */
[----:B------:R-:W-:Y:S01]  /*2cb00*/  IADD3 R12, P3, PT, R12, R80, RZ ;  /* 0x000000500c0c7210 */ /* 0x000fe20007f7e0ff */
[----:B-1----:R-:W-:-:S02]  /*2cb10*/  IMAD.MOV.U32 R4, RZ, RZ, R10 ;  /* 0x000000ffff047224 */ /* 0x002fc400078e000a */
[----:B------:R-:W-:Y:S01]  /*2cb20*/  IMAD.MOV.U32 R5, RZ, RZ, R11 ;  /* 0x000000ffff057224 */ /* 0x000fe200078e000b */
[----:B--2---:R-:W2:Y:S01]  /*2cb30*/  LDL.LU R10, [R1+0xa70] ;  /* 0x000a7000010a7983 */ /* 0x004ea20000300800 */
[----:B------:R-:W-:-:S03]  /*2cb40*/  IADD3 R7, P4, PT, R7, R80, RZ ;  /* 0x0000005007077210 */ /* 0x000fc60007f9e0ff */
[----:B------:R-:W2:Y:S04]  /*2cb50*/  LDL.LU R11, [R1+0xab0] ;  /* 0x000ab000010b7983 */ /* 0x000ea80000300800 */
[----:B------:R1:W-:Y:S04]  /*2cb60*/  STL [R1+0x8f0], R12 ;  /* 0x0008f00c01007387 */ /* 0x0003e80000100800 */
[----:B------:R1:W-:Y:S01]  /*2cb70*/  LDGSTS.E [R6+0x21600], desc[UR6][R4.64], P2 ;  /* 0x2160000004067fae */ /* 0x0003e200091a1006 */
[----:B----4-:R-:W-:Y:S01]  /*2cb80*/  IADD3.X R16, PT, PT, R16, R3, RZ, P3, !PT ;  /* 0x0000000310107210 */ /* 0x010fe20001ffe4ff */
[----:B------:R-:W-:-:S04]  /*2cb90*/  IMAD.X R13, R13, 0x1, R3, P4 ;  /* 0x000000010d0d7824 */ /* 0x000fc800020e0603 */
[----:B------:R4:W-:Y:S04]  /*2cba0*/  STL [R1+0x8ec], R16 ;  /* 0x0008ec1001007387 */ /* 0x0009e80000100800 */
[----:B------:R4:W-:Y:S01]  /*2cbb0*/  STL [R1+0x930], R7 ;  /* 0x0009300701007387 */ /* 0x0009e20000100800 */
[----:B-1----:R-:W-:-:S03]  /*2cbc0*/  IMAD.MOV.U32 R4, RZ, RZ, R12 ;  /* 0x000000ffff047224 */ /* 0x002fc600078e000c */
[----:B------:R-:W2:Y:S01]  /*2cbd0*/  LDL.LU R12, [R1+0xa6c] ;  /* 0x000a6c00010c7983 */ /* 0x000ea20000300800 */
[----:B------:R-:W-:-:S03]  /*2cbe0*/  MOV R5, R16 ;  /* 0x0000001000057202 */ /* 0x000fc60000000f00 */
[----:B------:R1:W-:Y:S04]  /*2cbf0*/  STL [R1+0x92c], R13 ;  /* 0x00092c0d01007387 */ /* 0x0003e80000100800 */
[----:B----4-:R-:W4:Y:S04]  /*2cc00*/  LDL.LU R16, [R1+0xaac] ;  /* 0x000aac0001107983 */ /* 0x010f280000300800 */
[----:B------:R1:W-:Y:S02]  /*2cc10*/  LDGSTS.E [R6+0x21a00], desc[UR6][R4.64], P2 ;  /* 0x21a0000004067fae */ /* 0x0003e400091a1006 */
[----:B-1----:R-:W-:-:S02]  /*2cc20*/  IMAD.MOV.U32 R4, RZ, RZ, R7 ;  /* 0x000000ffff047224 */ /* 0x002fc400078e0007 */
[----:B------:R-:W-:Y:S01]  /*2cc30*/  IMAD.MOV.U32 R5, RZ, RZ, R13 ;  /* 0x000000ffff057224 */ /* 0x000fe200078e000d */
[----:B------:R-:W4:Y:S04]  /*2cc40*/  LDL.LU R7, [R1+0xaf0] ;  /* 0x000af00001077983 */ /* 0x000f280000300800 */
[----:B------:R-:W4:Y:S04]  /*2cc50*/  LDL.LU R13, [R1+0xb30] ;  /* 0x000b3000010d7983 */ /* 0x000f280000300800 */
[----:B------:R1:W-:Y:S01]  /*2cc60*/  LDGSTS.E [R6+0x21e00], desc[UR6][R4.64], P2 ;  /* 0x21e0000004067fae */ /* 0x0003e200091a1006 */
[----:B------:R-:W-:-:S05]  /*2cc70*/  IADD3 R17, P3, PT, R17, R80, RZ ;  /* 0x0000005011117210 */ /* 0x000fca0007f7e0ff */
[----:B------:R5:W-:Y:S01]  /*2cc80*/  STL [R1+0x970], R17 ;  /* 0x0009701101007387 */ /* 0x000be20000100800 */
[----:B------:R-:W-:Y:S02]  /*2cc90*/  IADD3 R8, P4, PT, R8, R80, RZ ;  /* 0x0000005008087210 */ /* 0x000fe40007f9e0ff */
[----:B-----5:R-:W-:Y:S01]  /*2cca0*/  IADD3.X R18, PT, PT, R18, R3, RZ, P3, !PT ;  /* 0x0000000312127210 */ /* 0x020fe20001ffe4ff */
[----:B-1----:R-:W-:Y:S02]  /*2ccb0*/  IMAD.MOV.U32 R4, RZ, RZ, R17 ;  /* 0x000000ffff047224 */ /* 0x002fe400078e0011 */
[----:B------:R-:W-:Y:S02]  /*2ccc0*/  IMAD.X R14, R14, 0x1, R3, P4 ;  /* 0x000000010e0e7824 */ /* 0x000fe400020e0603 */
[----:B------:R1:W-:Y:S01]  /*2ccd0*/  STL [R1+0x96c], R18 ;  /* 0x00096c1201007387 */ /* 0x0003e20000100800 */
[----:B------:R-:W-:-:S03]  /*2cce0*/  MOV R5, R18 ;  /* 0x0000001200057202 */ /* 0x000fc60000000f00 */
[----:B------:R5:W-:Y:S04]  /*2ccf0*/  STL [R1+0x9b0], R8 ;  /* 0x0009b00801007387 */ /* 0x000be80000100800 */
[----:B------:R-:W4:Y:S04]  /*2cd00*/  LDL.LU R17, [R1+0xaec] ;  /* 0x000aec0001117983 */ /* 0x000f280000300800 */
[----:B------:R5:W-:Y:S04]  /*2cd10*/  STL [R1+0x9ac], R14 ;  /* 0x0009ac0e01007387 */ /* 0x000be80000100800 */
[----:B-1----:R-:W4:Y:S04]  /*2cd20*/  LDL.LU R18, [R1+0xb2c] ;  /* 0x000b2c0001127983 */ /* 0x002f280000300800 */
[----:B------:R1:W-:Y:S02]  /*2cd30*/  LDGSTS.E [R6+0x22200], desc[UR6][R4.64], P2 ;  /* 0x2220000004067fae */ /* 0x0003e400091a1006 */
[----:B-1----:R-:W-:-:S02]  /*2cd40*/  IMAD.MOV.U32 R4, RZ, RZ, R8 ;  /* 0x000000ffff047224 */ /* 0x002fc400078e0008 */
[----:B------:R-:W-:Y:S01]  /*2cd50*/  IMAD.MOV.U32 R5, RZ, RZ, R14 ;  /* 0x000000ffff057224 */ /* 0x000fe200078e000e */
[----:B-----5:R-:W5:Y:S04]  /*2cd60*/  LDL.LU R8, [R1+0x778] ;  /* 0x0007780001087983 */ /* 0x020f680000300800 */
[----:B------:R-:W5:Y:S04]  /*2cd70*/  LDL.LU R14, [R1+0x7b8] ;  /* 0x0007b800010e7983 */ /* 0x000f680000300800 */
[----:B------:R1:W-:Y:S01]  /*2cd80*/  LDGSTS.E [R6+0x22600], desc[UR6][R4.64], P2 ;  /* 0x2260000004067fae */ /* 0x0003e200091a1006 */
[----:B---3--:R-:W-:-:S02]  /*2cd90*/  IADD3 R9, P3, PT, R9, R80, RZ ;  /* 0x0000005009097210 */ /* 0x008fc40007f7e0ff */
[-C--:B------:R-:W-:Y:S02]  /*2cda0*/  IADD3 R19, P4, PT, R19, R80.reuse, RZ ;  /* 0x0000005013137210 */ /* 0x080fe40007f9e0ff */
[----:B------:R-:W-:Y:S01]  /*2cdb0*/  IADD3.X R15, PT, PT, R15, R3, RZ, P3, !PT ;  /* 0x000000030f0f7210 */ /* 0x000fe20001ffe4ff */
[----:B------:R3:W-:Y:S02]  /*2cdc0*/  STL [R1+0x9f0], R9 ;  /* 0x0009f00901007387 */ /* 0x0007e40000100800 */
[----:B------:R-:W-:Y:S02]  /*2cdd0*/  IMAD.X R20, R20, 0x1, R3, P4 ;  /* 0x0000000114147824 */ /* 0x000fe400020e0603 */
[----:B------:R3:W-:Y:S01]  /*2cde0*/  STL [R1+0x9ec], R15 ;  /* 0x0009ec0f01007387 */ /* 0x0007e20000100800 */
[----:B-1----:R-:W-:Y:S01]  /*2cdf0*/  IMAD.MOV.U32 R4, RZ, RZ, R9 ;  /* 0x000000ffff047224 */ /* 0x002fe200078e0009 */
[----:B------:R-:W-:Y:S02]  /*2ce00*/  MOV R5, R15 ;  /* 0x0000000f00057202 */ /* 0x000fe40000000f00 */
[----:B------:R-:W-:Y:S04]  /*2ce10*/  STL [R1+0xa30], R19 ;  /* 0x000a301301007387 */ /* 0x000fe80000100800 */
[----:B---3--:R-:W3:Y:S04]  /*2ce20*/  LDL.LU R9, [R1+0x774] ;  /* 0x0007740001097983 */ /* 0x008ee80000300800 */
[----:B------:R-:W-:Y:S04]  /*2ce30*/  STL [R1+0xa2c], R20 ;  /* 0x000a2c1401007387 */ /* 0x000fe80000100800 */
[----:B------:R-:W3:Y:S01]  /*2ce40*/  LDL.LU R15, [R1+0x7b4] ;  /* 0x0007b400010f7983 */ /* 0x000ee20000300800 */
[----:B--2---:R-:W-:-:S03]  /*2ce50*/  IADD3 R10, P3, PT, R10, R80, RZ ;  /* 0x000000500a0a7210 */ /* 0x004fc60007f7e0ff */
[----:B------:R1:W-:Y:S01]  /*2ce60*/  LDGSTS.E [R6+0x22a00], desc[UR6][R4.64], P2 ;  /* 0x22a0000004067fae */ /* 0x0003e200091a1006 */
[----:B------:R-:W-:-:S03]  /*2ce70*/  IADD3 R11, P4, PT, R11, R80, RZ ;  /* 0x000000500b0b7210 */ /* 0x000fc60007f9e0ff */
[----:B------:R2:W-:Y:S01]  /*2ce80*/  STL [R1+0xa70], R10 ;  /* 0x000a700a01007387 */ /* 0x0005e20000100800 */
[----:B-1----:R-:W-:Y:S02]  /*2ce90*/  IMAD.MOV.U32 R4, RZ, RZ, R19 ;  /* 0x000000ffff047224 */ /* 0x002fe400078e0013 */
[----:B------:R-:W-:-:S05]  /*2cea0*/  IMAD.MOV.U32 R5, RZ, RZ, R20 ;  /* 0x000000ffff057224 */ /* 0x000fca00078e0014 */
[----:B------:R1:W-:Y:S01]  /*2ceb0*/  LDGSTS.E [R6+0x22e00], desc[UR6][R4.64], P2 ;  /* 0x22e0000004067fae */ /* 0x0003e200091a1006 */
[----:B------:R-:W-:-:S05]  /*2cec0*/  IADD3.X R12, PT, PT, R12, R3, RZ, P3, !PT ;  /* 0x000000030c0c7210 */ /* 0x000fca0001ffe4ff */
[----:B------:R4:W-:Y:S01]  /*2ced0*/  STL [R1+0xa6c], R12 ;  /* 0x000a6c0c01007387 */ /* 0x0009e20000100800 */
[----:B-1----:R-:W-:Y:S01]  /*2cee0*/  IMAD.MOV.U32 R4, RZ, RZ, R10 ;  /* 0x000000ffff047224 */ /* 0x002fe200078e000a */
[----:B------:R-:W-:Y:S01]  /*2cef0*/  MOV R5, R12 ;  /* 0x0000000c00057202 */ /* 0x000fe20000000f00 */
[----:B----4-:R-:W-:Y:S01]  /*2cf00*/  IMAD.X R16, R16, 0x1, R3, P4 ;  /* 0x0000000110107824 */ /* 0x010fe200020e0603 */
[----:B------:R1:W-:Y:S04]  /*2cf10*/  STL [R1+0xab0], R11 ;  /* 0x000ab00b01007387 */ /* 0x0003e80000100800 */
[----:B--2---:R-:W2:Y:S04]  /*2cf20*/  LDL.LU R10, [R1+0x7f8] ;  /* 0x0007f800010a7983 */ /* 0x004ea80000300800 */
[----:B------:R4:W-:Y:S04]  /*2cf30*/  STL [R1+0xaac], R16 ;  /* 0x000aac1001007387 */ /* 0x0009e80000100800 */
[----:B------:R1:W-:Y:S04]  /*2cf40*/  LDGSTS.E [R6+0x23200], desc[UR6][R4.64], P2 ;  /* 0x2320000004067fae */ /* 0x0003e800091a1006 */
[----:B------:R-:W2:Y:S01]  /*2cf50*/  LDL.LU R12, [R1+0x838] ;  /* 0x00083800010c7983 */ /* 0x000ea20000300800 */
[----:B-1----:R-:W-:-:S03]  /*2cf60*/  IMAD.MOV.U32 R4, RZ, RZ, R11 ;  /* 0x000000ffff047224 */ /* 0x002fc600078e000b */
[----:B------:R-:W2:Y:S01]  /*2cf70*/  LDL.LU R11, [R1+0x7f4] ;  /* 0x0007f400010b7983 */ /* 0x000ea20000300800 */
[----:B------:R-:W-:-:S03]  /*2cf80*/  IMAD.MOV.U32 R5, RZ, RZ, R16 ;  /* 0x000000ffff057224 */ /* 0x000fc600078e0010 */
[----:B----4-:R-:W4:Y:S01]  /*2cf90*/  LDL.LU R16, [R1+0x834] ;  /* 0x0008340001107983 */ /* 0x010f220000300800 */
[-C--:B------:R-:W-:Y:S02]  /*2cfa0*/  IADD3 R7, P3, PT, R7, R80.reuse, RZ ;  /* 0x0000005007077210 */ /* 0x080fe40007f7e0ff */
[----:B------:R-:W-:Y:S01]  /*2cfb0*/  IADD3 R13, P4, PT, R13, R80, RZ ;  /* 0x000000500d0d7210 */ /* 0x000fe20007f9e0ff */
[----:B------:R1:W-:Y:S04]  /*2cfc0*/  LDGSTS.E [R6+0x23600], desc[UR6][R4.64], P2 ;  /* 0x2360000004067fae */ /* 0x0003e800091a1006 */
[----:B------:R-:W-:Y:S01]  /*2cfd0*/  STL [R1+0xaf0], R7 ;  /* 0x000af00701007387 */ /* 0x000fe20000100800 */
[----:B-1----:R-:W-:Y:S01]  /*2cfe0*/  IMAD.MOV.U32 R4, RZ, RZ, R7 ;  /* 0x000000ffff047224 */ /* 0x002fe200078e0007 */
[----:B------:R-:W-:-:S04]  /*2cff0*/  IADD3.X R17, PT, PT, R17, R3, RZ, P3, !PT ;  /* 0x0000000311117210 */ /* 0x000fc80001ffe4ff */
[----:B------:R-:W-:Y:S01]  /*2d000*/  MOV R5, R17 ;  /* 0x0000001100057202 */ /* 0x000fe20000000f00 */
[----:B------:R1:W-:Y:S01]  /*2d010*/  STL [R1+0xaec], R17 ;  /* 0x000aec1101007387 */ /* 0x0003e20000100800 */
[----:B------:R-:W-:-:S03]  /*2d020*/  IMAD.X R18, R18, 0x1, R3, P4 ;  /* 0x0000000112127824 */ /* 0x000fc600020e0603 */
[----:B------:R-:W-:Y:S04]  /*2d030*/  STL [R1+0xb30], R13 ;  /* 0x000b300d01007387 */ /* 0x000fe80000100800 */
[----:B------:R5:W-:Y:S04]  /*2d040*/  LDGSTS.E [R6+0x23a00], desc[UR6][R4.64], P2 ;  /* 0x23a0000004067fae */ /* 0x000be800091a1006 */
[----:B-1----:R-:W4:Y:S04]  /*2d050*/  LDL.LU R17, [R1+0x878] ;  /* 0x0008780001117983 */ /* 0x002f280000300800 */
[----:B------:R1:W-:Y:S04]  /*2d060*/  STL [R1+0xb2c], R18 ;  /* 0x000b2c1201007387 */ /* 0x0003e80000100800 */
[----:B------:R-:W4:Y:S01]  /*2d070*/  LDL.LU R7, [R1+0x8b8] ;  /* 0x0008b80001077983 */ /* 0x000f220000300800 */
[----:B-----5:R-:W-:Y:S01]  /*2d080*/  IMAD.MOV.U32 R5, RZ, RZ, R18 ;  /* 0x000000ffff057224 */ /* 0x020fe200078e0012 */
[-C--:B------:R-:W-:Y:S01]  /*2d090*/  IADD3 R8, P3, PT, R8, R80.reuse, RZ ;  /* 0x0000005008087210 */ /* 0x080fe20007f7e0ff */
[----:B------:R-:W-:Y:S01]  /*2d0a0*/  IMAD.MOV.U32 R4, RZ, RZ, R13 ;  /* 0x000000ffff047224 */ /* 0x000fe200078e000d */
[----:B-1----:R-:W5:Y:S01]  /*2d0b0*/  LDL.LU R18, [R1+0x874] ;  /* 0x0008740001127983 */ /* 0x002f620000300800 */
[----:B------:R-:W-:-:S02]  /*2d0c0*/  IADD3 R14, P4, PT, R14, R80, RZ ;  /* 0x000000500e0e7210 */ /* 0x000fc40007f9e0ff */
[----:B------:R-:W-:Y:S01]  /*2d0d0*/  LOP3.LUT R19, R88, 0x50, RZ, 0x3c, !PT ;  /* 0x0000005058137812 */ /* 0x000fe200078e3cff */
[----:B------:R-:W5:Y:S04]  /*2d0e0*/  LDL.LU R13, [R1+0x8b4] ;  /* 0x0008b400010d7983 */ /* 0x000f680000300800 */
[----:B------:R-:W-:Y:S04]  /*2d0f0*/  STL [R1+0x778], R8 ;  /* 0x0007780801007387 */ /* 0x000fe80000100800 */
[----:B------:R1:W-:Y:S02]  /*2d100*/  LDGSTS.E [R6+0x23e00], desc[UR6][R4.64], P2 ;  /* 0x23e0000004067fae */ /* 0x0003e400091a1006 */
[----:B-1----:R-:W-:Y:S01]  /*2d110*/  VIADD R6, R19, UR8 ;  /* 0x0000000813067c36 */ /* 0x002fe20008000000 */
[----:B------:R-:W-:-:S02]  /*2d120*/  MOV R4, R8 ;  /* 0x0000000800047202 */ /* 0x000fc40000000f00 */
[----:B---3--:R-:W-:-:S05]  /*2d130*/  IADD3.X R9, PT, PT, R9, R3, RZ, P3, !PT ;  /* 0x0000000309097210 */ /* 0x008fca0001ffe4ff */
[----:B------:R1:W-:Y:S01]  /*2d140*/  STL [R1+0x774], R9 ;  /* 0x0007740901007387 */ /* 0x0003e20000100800 */
[----:B------:R-:W-:-:S03]  /*2d150*/  IMAD.X R15, R15, 0x1, R3, P4 ;  /* 0x000000010f0f7824 */ /* 0x000fc600020e0603 */
[----:B------:R3:W-:Y:S01]  /*2d160*/  STL [R1+0x7b8], R14 ;  /* 0x0007b80e01007387 */ /* 0x0007e20000100800 */
[----:B------:R-:W-:-:S03]  /*2d170*/  IMAD.MOV.U32 R5, RZ, RZ, R9 ;  /* 0x000000ffff057224 */ /* 0x000fc600078e0009 */
[----:B------:R3:W-:Y:S04]  /*2d180*/  STL [R1+0x7b4], R15 ;  /* 0x0007b40f01007387 */ /* 0x0007e80000100800 */
[----:B-1----:R-:W5:Y:S04]  /*2d190*/  LDL.LU R9, [R1+0x8f8] ;  /* 0x0008f80001097983 */ /* 0x002f680000300800 */
[----:B------:R1:W-:Y:S04]  /*2d1a0*/  LDGSTS.E [R6+0x20280], desc[UR6][R4.64], P2 ;  /* 0x2028000004067fae */ /* 0x0003e800091a1006 */
[----:B------:R-:W5:Y:S01]  /*2d1b0*/  LDL.LU R8, [R1+0x938] ;  /* 0x0009380001087983 */ /* 0x000f620000300800 */
[----:B-1----:R-:W-:-:S03]  /*2d1c0*/  IMAD.MOV.U32 R4, RZ, RZ, R14 ;  /* 0x000000ffff047224 */ /* 0x002fc600078e000e */
[----:B---3--:R-:W3:Y:S01]  /*2d1d0*/  LDL.LU R14, [R1+0x8f4] ;  /* 0x0008f400010e7983 */ /* 0x008ee20000300800 */
[----:B------:R-:W-:-:S03]  /*2d1e0*/  MOV R5, R15 ;  /* 0x0000000f00057202 */ /* 0x000fc60000000f00 */
[----:B------:R-:W3:Y:S04]  /*2d1f0*/  LDL.LU R15, [R1+0x934] ;  /* 0x00093400010f7983 */ /* 0x000ee80000300800 */
[----:B------:R1:W-:Y:S01]  /*2d200*/  LDGSTS.E [R6+0x20680], desc[UR6][R4.64], P2 ;  /* 0x2068000004067fae */ /* 0x0003e200091a1006 */
[----:B--2---:R-:W-:-:S05]  /*2d210*/  IADD3 R10, P3, PT, R10, R80, RZ ;  /* 0x000000500a0a7210 */ /* 0x004fca0007f7e0ff */
[----:B------:R2:W-:Y:S01]  /*2d220*/  STL [R1+0x7f8], R10 ;  /* 0x0007f80a01007387 */ /* 0x0005e20000100800 */
[----:B-1----:R-:W-:Y:S02]  /*2d230*/  MOV R4, R10 ;  /* 0x0000000a00047202 */ /* 0x002fe40000000f00 */
[----:B------:R-:W-:Y:S01]  /*2d240*/  IADD3 R12, P4, PT, R12, R80, RZ ;  /* 0x000000500c0c7210 */ /* 0x000fe20007f9e0ff */
[----:B------:R-:W-:-:S04]  /*2d250*/  IMAD.X R11, R11, 0x1, R3, P3 ;  /* 0x000000010b0b7824 */ /* 0x000fc800018e0603 */
[----:B----4-:R-:W-:Y:S01]  /*2d260*/  IMAD.X R16, R16, 0x1, R3, P4 ;  /* 0x0000000110107824 */ /* 0x010fe200020e0603 */
[----:B------:R1:W-:Y:S01]  /*2d270*/  STL [R1+0x7f4], R11 ;  /* 0x0007f40b01007387 */ /* 0x0003e20000100800 */
[----:B------:R-:W-:-:S03]  /*2d280*/  IMAD.MOV.U32 R5, RZ, RZ, R11 ;  /* 0x000000ffff057224 */ /* 0x000fc600078e000b */
[----:B------:R-:W-:Y:S04]  /*2d290*/  STL [R1+0x838], R12 ;  /* 0x0008380c01007387 */ /* 0x000fe80000100800 */
[----:B--2---:R-:W2:Y:S04]  /*2d2a0*/  LDL.LU R10, [R1+0x978] ;  /* 0x00097800010a7983 */ /* 0x004ea80000300800 */
[----:B------:R4:W-:Y:S04]  /*2d2b0*/  STL [R1+0x834], R16 ;  /* 0x0008341001007387 */ /* 0x0009e80000100800 */
[----:B------:R4:W-:Y:S04]  /*2d2c0*/  LDGSTS.E [R6+0x20a80], desc[UR6][R4.64], P2 ;  /* 0x20a8000004067fae */ /* 0x0009e800091a1006 */
[----:B-1----:R-:W2:Y:S01]  /*2d2d0*/  LDL.LU R11, [R1+0x9b8] ;  /* 0x0009b800010b7983 */ /* 0x002ea20000300800 */
[----:B----4-:R-:W-:-:S03]  /*2d2e0*/  MOV R5, R16 ;  /* 0x0000001000057202 */ /* 0x010fc60000000f00 */
[----:B------:R-:W4:Y:S01]  /*2d2f0*/  LDL.LU R16, [R1+0x974] ;  /* 0x0009740001107983 */ /* 0x000f220000300800 */
[----:B------:R-:W-:-:S03]  /*2d300*/  IMAD.MOV.U32 R4, RZ, RZ, R12 ;  /* 0x000000ffff047224 */ /* 0x000fc600078e000c */
[----:B------:R-:W4:Y:S04]  /*2d310*/  LDL.LU R12, [R1+0x9b4] ;  /* 0x0009b400010c7983 */ /* 0x000f280000300800 */
[----:B------:R1:W-:Y:S01]  /*2d320*/  LDGSTS.E [R6+0x20e80], desc[UR6][R4.64], P2 ;  /* 0x20e8000004067fae */ /* 0x0003e200091a1006 */
[-C--:B------:R-:W-:Y:S02]  /*2d330*/  IADD3 R17, P3, PT, R17, R80.reuse, RZ ;  /* 0x0000005011117210 */ /* 0x080fe40007f7e0ff */
[----:B------:R-:W-:-:S03]  /*2d340*/  IADD3 R7, P4, PT, R7, R80, RZ ;  /* 0x0000005007077210 */ /* 0x000fc60007f9e0ff */
[----:B------:R5:W-:Y:S02]  /*2d350*/  STL [R1+0x878], R17 ;  /* 0x0008781101007387 */ /* 0x000be40000100800 */
[--C-:B-----5:R-:W-:Y:S01]  /*2d360*/  IMAD.X R18, R18, 0x1, R3.reuse, P3 ;  /* 0x0000000112127824 */ /* 0x120fe200018e0603 */
[----:B-1----:R-:W-:Y:S01]  /*2d370*/  MOV R4, R17 ;  /* 0x0000001100047202 */ /* 0x002fe20000000f00 */
[----:B------:R-:W-:-:S03]  /*2d380*/  IMAD.X R13, R13, 0x1, R3, P4 ;  /* 0x000000010d0d7824 */ /* 0x000fc600020e0603 */
[----:B------:R1:W-:Y:S04]  /*2d390*/  STL [R1+0x874], R18 ;  /* 0x0008741201007387 */ /* 0x0003e80000100800 */
[----:B------:R5:W-:Y:S01]  /*2d3a0*/  STL [R1+0x8b8], R7 ;  /* 0x0008b80701007387 */ /* 0x000be20000100800 */
[----:B------:R-:W-:-:S03]  /*2d3b0*/  IMAD.MOV.U32 R5, RZ, RZ, R18 ;  /* 0x000000ffff057224 */ /* 0x000fc600078e0012 */
[----:B------:R-:W4:Y:S04]  /*2d3c0*/  LDL.LU R17, [R1+0x9f8] ;  /* 0x0009f80001117983 */ /* 0x000f280000300800 */
[----:B------:R5:W-:Y:S04]  /*2d3d0*/  STL [R1+0x8b4], R13 ;  /* 0x0008b40d01007387 */ /* 0x000be80000100800 */
[----:B------:R-:W4:Y:S04]  /*2d3e0*/  LDL.LU R19, [R1+0xa38] ;  /* 0x000a380001137983 */ /* 0x000f280000300800 */
[----:B-1----:R-:W4:Y:S04]  /*2d3f0*/  LDL.LU R18, [R1+0x9f4] ;  /* 0x0009f40001127983 */ /* 0x002f280000300800 */
[----:B------:R1:W-:Y:S04]  /*2d400*/  LDGSTS.E [R6+0x21280], desc[UR6][R4.64], P2 ;  /* 0x2128000004067fae */ /* 0x0003e800091a1006 */
[----:B------:R-:W4:Y:S01]  /*2d410*/  LDL.LU R20, [R1+0xa34] ;  /* 0x000a340001147983 */ /* 0x000f220000300800 */
[----:B-1----:R-:W-:Y:S01]  /*2d420*/  IMAD.MOV.U32 R4, RZ, RZ, R7 ;  /* 0x000000ffff047224 */ /* 0x002fe200078e0007 */
[----:B------:R-:W-:-:S02]  /*2d430*/  MOV R5, R13 ;  /* 0x0000000d00057202 */ /* 0x000fc40000000f00 */
[----:B-----5:R-:W5:Y:S04]  /*2d440*/  LDL.LU R7, [R1+0xa78] ;  /* 0x000a780001077983 */ /* 0x020f680000300800 */
[----:B------:R-:W5:Y:S04]  /*2d450*/  LDL.LU R13, [R1+0xab8] ;  /* 0x000ab800010d7983 */ /* 0x000f680000300800 */
[----:B------:R1:W-:Y:S01]  /*2d460*/  LDGSTS.E [R6+0x21680], desc[UR6][R4.64], P2 ;  /* 0x2168000004067fae */ /* 0x0003e200091a1006 */
[----:B------:R-:W-:-:S05]  /*2d470*/  IADD3 R9, P3, PT, R9, R80, RZ ;  /* 0x0000005009097210 */ /* 0x000fca0007f7e0ff */
[----:B------:R3:W-:Y:S01]  /*2d480*/  STL [R1+0x8f8], R9 ;  /* 0x0008f80901007387 */ /* 0x0007e20000100800 */
[----:B------:R-:W-:Y:S02]  /*2d490*/  IADD3 R8, P4, PT, R8, R80, RZ ;  /* 0x0000005008087210 */ /* 0x000fe40007f9e0ff */
[----:B-1----:R-:W-:Y:S01]  /*2d4a0*/  MOV R4, R9 ;  /* 0x0000000900047202 */ /* 0x002fe20000000f00 */
[--C-:B---3--:R-:W-:Y:S02]  /*2d4b0*/  IMAD.X R14, R14, 0x1, R3.reuse, P3 ;  /* 0x000000010e0e7824 */ /* 0x108fe400018e0603 */
[----:B------:R-:W-:-:S03]  /*2d4c0*/  IMAD.X R15, R15, 0x1, R3, P4 ;  /* 0x000000010f0f7824 */ /* 0x000fc600020e0603 */
[----:B------:R1:W-:Y:S04]  /*2d4d0*/  STL [R1+0x8f4], R14 ;  /* 0x0008f40e01007387 */ /* 0x0003e80000100800 */
[----:B------:R3:W-:Y:S04]  /*2d4e0*/  STL [R1+0x938], R8 ;  /* 0x0009380801007387 */ /* 0x0007e80000100800 */
[----:B------:R-:W5:Y:S01]  /*2d4f0*/  LDL.LU R9, [R1+0xa74] ;  /* 0x000a740001097983 */ /* 0x000f620000300800 */
[----:B------:R-:W-:-:S03]  /*2d500*/  IMAD.MOV.U32 R5, RZ, RZ, R14 ;  /* 0x000000ffff057224 */ /* 0x000fc600078e000e */
[----:B------:R3:W-:Y:S04]  /*2d510*/  STL [R1+0x934], R15 ;  /* 0x0009340f01007387 */ /* 0x0007e80000100800 */
[----:B-1----:R-:W5:Y:S04]  /*2d520*/  LDL.LU R14, [R1+0xab4] ;  /* 0x000ab400010e7983 */ /* 0x002f680000300800 */
[----:B------:R1:W-:Y:S02]  /*2d530*/  LDGSTS.E [R6+0x21a80], desc[UR6][R4.64], P2 ;  /* 0x21a8000004067fae */ /* 0x0003e400091a1006 */
[----:B-1----:R-:W-:Y:S01]  /*2d540*/  IMAD.MOV.U32 R4, RZ, RZ, R8 ;  /* 0x000000ffff047224 */ /* 0x002fe200078e0008 */
[----:B------:R-:W-:Y:S01]  /*2d550*/  MOV R5, R15 ;  /* 0x0000000f00057202 */ /* 0x000fe20000000f00 */
[----:B---3--:R-:W3:Y:S04]  /*2d560*/  LDL.LU R8, [R1+0xaf8] ;  /* 0x000af80001087983 */ /* 0x008ee80000300800 */
[----:B------:R-:W3:Y:S04]  /*2d570*/  LDL.LU R15, [R1+0xb38] ;  /* 0x000b3800010f7983 */ /* 0x000ee80000300800 */
[----:B------:R1:W-:Y:S01]  /*2d580*/  LDGSTS.E [R6+0x21e80], desc[UR6][R4.64], P2 ;  /* 0x21e8000004067fae */ /* 0x0003e200091a1006 */
[----:B--2---:R-:W-:-:S05]  /*2d590*/  IADD3 R10, P3, PT, R10, R80, RZ ;  /* 0x000000500a0a7210 */ /* 0x004fca0007f7e0ff */
[----:B------:R2:W-:Y:S01]  /*2d5a0*/  STL [R1+0x978], R10 ;  /* 0x0009780a01007387 */ /* 0x0005e20000100800 */
[----:B------:R-:W-:Y:S02]  /*2d5b0*/  IADD3 R11, P4, PT, R11, R80, RZ ;  /* 0x000000500b0b7210 */ /* 0x000fe40007f9e0ff */
[----:B-1----:R-:W-:Y:S01]  /*2d5c0*/  MOV R4, R10 ;  /* 0x0000000a00047202 */ /* 0x002fe20000000f00 */
[--C-:B----4-:R-:W-:Y:S02]  /*2d5d0*/  IMAD.X R16, R16, 0x1, R3.reuse, P3 ;  /* 0x0000000110107824 */ /* 0x110fe400018e0603 */
[----:B------:R-:W-:-:S03]  /*2d5e0*/  IMAD.X R12, R12, 0x1, R3, P4 ;  /* 0x000000010c0c7824 */ /* 0x000fc600020e0603 */
[----:B------:R1:W-:Y:S04]  /*2d5f0*/  STL [R1+0x974], R16 ;  /* 0x0009741001007387 */ /* 0x0003e80000100800 */
[----:B------:R4:W-:Y:S04]  /*2d600*/  STL [R1+0x9b8], R11 ;  /* 0x0009b80b01007387 */ /* 0x0009e80000100800 */
[----:B--2---:R-:W2:Y:S01]  /*2d610*/  LDL.LU R10, [R1+0xaf4] ;  /* 0x000af400010a7983 */ /* 0x004ea20000300800 */
[----:B------:R-:W-:-:S03]  /*2d620*/  IMAD.MOV.U32 R5, RZ, RZ, R16 ;  /* 0x000000ffff057224 */ /* 0x000fc600078e0010 */
[----:B------:R4:W-:Y:S04]  /*2d630*/  STL [R1+0x9b4], R12 ;  /* 0x0009b40c01007387 */ /* 0x0009e80000100800 */
[----:B-1----:R-:W2:Y:S04]  /*2d640*/  LDL.LU R16, [R1+0xb34] ;  /* 0x000b340001107983 */ /* 0x002ea80000300800 */
[----:B------:R1:W-:Y:S01]  /*2d650*/  LDGSTS.E [R6+0x22280], desc[UR6][R4.64], P2 ;  /* 0x2228000004067fae */ /* 0x0003e200091a1006 */
[----:B------:R-:W-:Y:S01]  /*2d660*/  IADD3 R17, P3, PT, R17, R80, RZ ;  /* 0x0000005011117210 */ /* 0x000fe20007f7e0ff */
[----:B-1----:R-:W-:Y:S01]  /*2d670*/  IMAD.MOV.U32 R4, RZ, RZ, R11 ;  /* 0x000000ffff047224 */ /* 0x002fe200078e000b */
[----:B------:R-:W-:Y:S01]  /*2d680*/  MOV R5, R12 ;  /* 0x0000000c00057202 */ /* 0x000fe20000000f00 */
[----:B----4-:R-:W4:Y:S04]  /*2d690*/  LDL.LU R11, [R1+0x780] ;  /* 0x00078000010b7983 */ /* 0x010f280000300800 */
[----:B------:R-:W4:Y:S01]  /*2d6a0*/  LDL.LU R12, [R1+0x7c0] ;  /* 0x0007c000010c7983 */ /* 0x000f220000300800 */
[----:B------:R-:W-:-:S03]  /*2d6b0*/  IADD3 R19, P4, PT, R19, R80, RZ ;  /* 0x0000005013137210 */ /* 0x000fc60007f9e0ff */
[----:B------:R1:W-:Y:S01]  /*2d6c0*/  LDGSTS.E [R6+0x22680], desc[UR6][R4.64], P2 ;  /* 0x2268000004067fae */ /* 0x0003e200091a1006 */
[----:B------:R-:W-:-:S03]  /*2d6d0*/  IMAD.X R18, R18, 0x1, R3, P3 ;  /* 0x0000000112127824 */ /* 0x000fc600018e0603 */
[----:B------:R1:W-:Y:S01]  /*2d6e0*/  STL [R1+0x9f8], R17 ;  /* 0x0009f81101007387 */ /* 0x0003e20000100800 */
[----:B------:R-:W-:-:S03]  /*2d6f0*/  IMAD.X R20, R20, 0x1, R3, P4 ;  /* 0x0000000114147824 */ /* 0x000fc600020e0603 */
[----:B------:R5:W-:Y:S01]  /*2d700*/  STL [R1+0x9f4], R18 ;  /* 0x0009f41201007387 */ /* 0x000be20000100800 */
[----:B-1----:R-:W-:Y:S01]  /*2d710*/  MOV R4, R17 ;  /* 0x0000001100047202 */ /* 0x002fe20000000f00 */
[----:B------:R-:W-:Y:S02]  /*2d720*/  IMAD.MOV.U32 R5, RZ, RZ, R18 ;  /* 0x000000ffff057224 */ /* 0x000fe400078e0012 */
[----:B------:R-:W-:Y:S04]  /*2d730*/  STL [R1+0xa38], R19 ;  /* 0x000a381301007387 */ /* 0x000fe80000100800 */
[----:B------:R-:W4:Y:S01]  /*2d740*/  LDL.LU R17, [R1+0x77c] ;  /* 0x00077c0001117983 */ /* 0x000f220000300800 */
[----:B-----5:R-:W-:-:S03]  /*2d750*/  IADD3 R7, P3, PT, R7, R80, RZ ;  /* 0x0000005007077210 */ /* 0x020fc60007f7e0ff */
[----:B------:R-:W-:Y:S01]  /*2d760*/  STL [R1+0xa34], R20 ;  /* 0x000a341401007387 */ /* 0x000fe20000100800 */
[----:B------:R-:W-:-:S03]  /*2d770*/  IADD3 R13, P4, PT, R13, R80, RZ ;  /* 0x000000500d0d7210 */ /* 0x000fc60007f9e0ff */
[----:B------:R-:W5:Y:S04]  /*2d780*/  LDL.LU R18, [R1+0x7bc] ;  /* 0x0007bc0001127983 */ /* 0x000f680000300800 */
[----:B------:R1:W-:Y:S04]  /*2d790*/  LDGSTS.E [R6+0x22a80], desc[UR6][R4.64], P2 ;  /* 0x22a8000004067fae */ /* 0x0003e800091a1006 */
[----:B------:R1:W-:Y:S02]  /*2d7a0*/  STL [R1+0xa78], R7 ;  /* 0x000a780701007387 */ /* 0x0003e40000100800 */
[----:B-1----:R-:W-:Y:S01]  /*2d7b0*/  IMAD.MOV.U32 R4, RZ, RZ, R19 ;  /* 0x000000ffff047224 */ /* 0x002fe200078e0013 */
[----:B------:R-:W-:-:S05]  /*2d7c0*/  MOV R5, R20 ;  /* 0x0000001400057202 */ /* 0x000fca0000000f00 */
[----:B------:R1:W-:Y:S02]  /*2d7d0*/  LDGSTS.E [R6+0x22e80], desc[UR6][R4.64], P2 ;  /* 0x22e8000004067fae */ /* 0x0003e400091a1006 */
[----:B-1----:R-:W-:Y:S01]  /*2d7e0*/  MOV R4, R7 ;  /* 0x0000000700047202 */ /* 0x002fe20000000f00 */
[----:B------:R-:W-:-:S04]  /*2d7f0*/  IMAD.X R9, R9, 0x1, R3, P3 ;  /* 0x0000000109097824 */ /* 0x000fc800018e0603 */
        /* <DEDUP_REMOVED lines=8> */
[----:B---3--:R-:W-:Y:S01]  /*2d880*/  IADD3 R8, P3, PT, R8, R80, RZ ;  /* 0x0000005008087210 */ /* 0x008fe20007f7e0ff */
[----:B------:R-:W-:-:S02]  /*2d890*/  IMAD.MOV.U32 R4, RZ, RZ, R13 ;  /* 0x000000ffff047224 */ /* 0x000fc400078e000d */
[----:B------:R-:W3:Y:S01]  /*2d8a0*/  LDL.LU R13, [R1+0x7fc] ;  /* 0x0007fc00010d7983 */ /* 0x000ee20000300800 */
[----:B------:R-:W-:-:S03]  /*2d8b0*/  MOV R5, R14 ;  /* 0x0000000e00057202 */ /* 0x000fc60000000f00 */
[----:B------:R-:W3:Y:S01]  /*2d8c0*/  LDL.LU R14, [R1+0x83c] ;  /* 0x00083c00010e7983 */ /* 0x000ee20000300800 */
[----:B------:R-:W-:-:S03]  /*2d8d0*/  IADD3 R15, P4, PT, R15, R80, RZ ;  /* 0x000000500f0f7210 */ /* 0x000fc60007f9e0ff */
[----:B------:R1:W-:Y:S04]  /*2d8e0*/  LDGSTS.E [R6+0x23680], desc[UR6][R4.64], P2 ;  /* 0x2368000004067fae */ /* 0x0003e800091a1006 */
[----:B------:R2:W-:Y:S01]  /*2d8f0*/  STL [R1+0xaf8], R8 ;  /* 0x000af80801007387 */ /* 0x0005e20000100800 */
[----:B-1----:R-:W-:Y:S01]  /*2d900*/  MOV R4, R8 ;  /* 0x0000000800047202 */ /* 0x002fe20000000f00 */
[----:B--2---:R-:W-:-:S04]  /*2d910*/  IMAD.X R10, R10, 0x1, R3, P3 ;  /* 0x000000010a0a7824 */ /* 0x004fc800018e0603 */
[----:B------:R-:W-:Y:S01]  /*2d920*/  IMAD.MOV.U32 R5, RZ, RZ, R10 ;  /* 0x000000ffff057224 */ /* 0x000fe200078e000a */
[----:B------:R1:W-:Y:S01]  /*2d930*/  STL [R1+0xaf4], R10 ;  /* 0x000af40a01007387 */ /* 0x0003e20000100800 */
[----:B------:R-:W-:-:S03]  /*2d940*/  IMAD.X R16, R16, 0x1, R3, P4 ;  /* 0x0000000110107824 */ /* 0x000fc600020e0603 */
[----:B------:R-:W-:Y:S04]  /*2d950*/  STL [R1+0xb38], R15 ;  /* 0x000b380f01007387 */ /* 0x000fe80000100800 */
[----:B------:R-:W2:Y:S04]  /*2d960*/  LDL.LU R8, [R1+0x880] ;  /* 0x0008800001087983 */ /* 0x000ea80000300800 */
[----:B------:R1:W-:Y:S04]  /*2d970*/  STL [R1+0xb34], R16 ;  /* 0x000b341001007387 */ /* 0x0003e80000100800 */
[----:B------:R1:W-:Y:S04]  /*2d980*/  LDGSTS.E [R6+0x23a80], desc[UR6][R4.64], P2 ;  /* 0x23a8000004067fae */ /* 0x0003e800091a1006 */
[----:B-1----:R-:W2:Y:S01]  /*2d990*/  LDL.LU R10, [R1+0x8c0] ;  /* 0x0008c000010a7983 */ /* 0x002ea20000300800 */
[----:B------:R-:W-:-:S03]  /*2d9a0*/  MOV R5, R16 ;  /* 0x0000001000057202 */ /* 0x000fc60000000f00 */
[----:B------:R-:W2:Y:S01]  /*2d9b0*/  LDL.LU R16, [R1+0x87c] ;  /* 0x00087c0001107983 */ /* 0x000ea20000300800 */
[----:B------:R-:W-:-:S03]  /*2d9c0*/  IMAD.MOV.U32 R4, RZ, RZ, R15 ;  /* 0x000000ffff047224 */ /* 0x000fc600078e000f */
[----:B------:R-:W2:Y:S01]  /*2d9d0*/  LDL.LU R15, [R1+0x8bc] ;  /* 0x0008bc00010f7983 */ /* 0x000ea20000300800 */
[-C--:B----4-:R-:W-:Y:S02]  /*2d9e0*/  IADD3 R11, P3, PT, R11, R80.reuse, RZ ;  /* 0x000000500b0b7210 */ /* 0x090fe40007f7e0ff */
[----:B------:R-:W-:Y:S01]  /*2d9f0*/  IADD3 R12, P4, PT, R12, R80, RZ ;  /* 0x000000500c0c7210 */ /* 0x000fe20007f9e0ff */
        /* <DEDUP_REMOVED lines=8> */
[----:B-----5:R-:W-:-:S03]  /*2da80*/  IMAD.X R18, R18, 0x1, R3, P4 ;  /* 0x0000000112127824 */ /* 0x020fc600020e0603 */
[----:B------:R-:W-:Y:S04]  /*2da90*/  STL [R1+0x7c0], R12 ;  /* 0x0007c00c01007387 */ /* 0x000fe80000100800 */
[----:B------:R4:W-:Y:S04]  /*2daa0*/  STL [R1+0x7bc], R18 ;  /* 0x0007bc1201007387 */ /* 0x0009e80000100800 */
[----:B-1----:R-:W5:Y:S04]  /*2dab0*/  LDL.LU R17, [R1+0x900] ;  /* 0x0009000001117983 */ /* 0x002f680000300800 */
[----:B------:R1:W-:Y:S04]  /*2dac0*/  LDGSTS.E [R6+0x20300], desc[UR6][R4.64], P2 ;  /* 0x2030000004067fae */ /* 0x0003e800091a1006 */
[----:B------:R-:W5:Y:S01]  /*2dad0*/  LDL.LU R11, [R1+0x940] ;  /* 0x00094000010b7983 */ /* 0x000f620000300800 */
[----:B-1----:R-:W-:-:S03]  /*2dae0*/  IMAD.MOV.U32 R5, RZ, RZ, R18 ;  /* 0x000000ffff057224 */ /* 0x002fc600078e0012 */
[----:B----4-:R-:W4:Y:S01]  /*2daf0*/  LDL.LU R18, [R1+0x8fc] ;  /* 0x0008fc0001127983 */ /* 0x010f220000300800 */
[----:B------:R-:W-:-:S03]  /*2db00*/  MOV R4, R12 ;  /* 0x0000000c00047202 */ /* 0x000fc60000000f00 */
[----:B------:R-:W4:Y:S04]  /*2db10*/  LDL.LU R12, [R1+0x93c] ;  /* 0x00093c00010c7983 */ /* 0x000f280000300800 */
[----:B------:R1:W-:Y:S01]  /*2db20*/  LDGSTS.E [R6+0x20700], desc[UR6][R4.64], P2 ;  /* 0x2070000004067fae */ /* 0x0003e200091a1006 */
[----:B------:R-:W-:-:S05]  /*2db30*/  IADD3 R7, P3, PT, R7, R80, RZ ;  /* 0x0000005007077210 */ /* 0x000fca0007f7e0ff */
[----:B------:R-:W-:Y:S01]  /*2db40*/  STL [R1+0x800], R7 ;  /* 0x0008000701007387 */ /* 0x000fe20000100800 */
[----:B-1----:R-:W-:Y:S01]  /*2db50*/  IMAD.MOV.U32 R4, RZ, RZ, R7 ;  /* 0x000000ffff047224 */ /* 0x002fe200078e0007 */
[----:B------:R-:W-:Y:S01]  /*2db60*/  IADD3 R9, P4, PT, R9, R80, RZ ;  /* 0x0000005009097210 */ /* 0x000fe20007f9e0ff */
[----:B---3--:R-:W-:-:S03]  /*2db70*/  IMAD.X R13, R13, 0x1, R3, P3 ;  /* 0x000000010d0d7824 */ /* 0x008fc600018e0603 */
[----:B------:R-:W-:Y:S02]  /*2db80*/  IADD3.X R14, PT, PT, R14, R3, RZ, P4, !PT ;  /* 0x000000030e0e7210 */ /* 0x000fe400027fe4ff */
[----:B------:R1:W-:Y:S01]  /*2db90*/  STL [R1+0x7fc], R13 ;  /* 0x0007fc0d01007387 */ /* 0x0003e20000100800 */
[----:B------:R-:W-:-:S03]  /*2dba0*/  IMAD.MOV.U32 R5, RZ, RZ, R13 ;  /* 0x000000ffff057224 */ /* 0x000fc600078e000d */
[----:B------:R-:W-:Y:S04]  /*2dbb0*/  STL [R1+0x840], R9 ;  /* 0x0008400901007387 */ /* 0x000fe80000100800 */
[----:B------:R3:W-:Y:S04]  /*2dbc0*/  LDGSTS.E [R6+0x20b00], desc[UR6][R4.64], P2 ;  /* 0x20b0000004067fae */ /* 0x0007e800091a1006 */
[----:B-1----:R-:W4:Y:S04]  /*2dbd0*/  LDL.LU R13, [R1+0x980] ;  /* 0x00098000010d7983 */ /* 0x002f280000300800 */
[----:B------:R1:W-:Y:S04]  /*2dbe0*/  STL [R1+0x83c], R14 ;  /* 0x00083c0e01007387 */ /* 0x0003e80000100800 */
[----:B------:R-:W4:Y:S01]  /*2dbf0*/  LDL.LU R7, [R1+0x9c0] ;  /* 0x0009c00001077983 */ /* 0x000f220000300800 */
[----:B---3--:R-:W-:Y:S01]  /*2dc00*/  IMAD.MOV.U32 R5, RZ, RZ, R14 ;  /* 0x000000ffff057224 */ /* 0x008fe200078e000e */
[----:B------:R-:W-:-:S02]  /*2dc10*/  MOV R4, R9 ;  /* 0x0000000900047202 */ /* 0x000fc40000000f00 */
[----:B-1----:R-:W3:Y:S04]  /*2dc20*/  LDL.LU R14, [R1+0x97c] ;  /* 0x00097c00010e7983 */ /* 0x002ee80000300800 */
[----:B------:R-:W3:Y:S04]  /*2dc30*/  LDL.LU R9, [R1+0x9bc] ;  /* 0x0009bc0001097983 */ /* 0x000ee80000300800 */
[----:B------:R1:W-:Y:S01]  /*2dc40*/  LDGSTS.E [R6+0x20f00], desc[UR6][R4.64], P2 ;  /* 0x20f0000004067fae */ /* 0x0003e200091a1006 */
[----:B--2---:R-:W-:-:S05]  /*2dc50*/  IADD3 R8, P3, PT, R8, R80, RZ ;  /* 0x0000005008087210 */ /* 0x004fca0007f7e0ff */
[----:B------:R2:W-:Y:S01]  /*2dc60*/  STL [R1+0x880], R8 ;  /* 0x0008800801007387 */ /* 0x0005e20000100800 */
[----:B-1----:R-:W-:Y:S01]  /*2dc70*/  IMAD.MOV.U32 R4, RZ, RZ, R8 ;  /* 0x000000ffff047224 */ /* 0x002fe200078e0008 */
[----:B------:R-:W-:Y:S01]  /*2dc80*/  IADD3 R10, P4, PT, R10, R80, RZ ;  /* 0x000000500a0a7210 */ /* 0x000fe20007f9e0ff */
[----:B------:R-:W-:-:S03]  /*2dc90*/  IMAD.X R16, R16, 0x1, R3, P3 ;  /* 0x0000000110107824 */ /* 0x000fc600018e0603 */
[----:B------:R-:W-:Y:S02]  /*2dca0*/  IADD3.X R15, PT, PT, R15, R3, RZ, P4, !PT ;  /* 0x000000030f0f7210 */ /* 0x000fe400027fe4ff */
[----:B------:R-:W-:Y:S01]  /*2dcb0*/  STL [R1+0x87c], R16 ;  /* 0x00087c1001007387 */ /* 0x000fe20000100800 */
[----:B------:R-:W-:-:S03]  /*2dcc0*/  IMAD.MOV.U32 R5, RZ, RZ, R16 ;  /* 0x000000ffff057224 */ /* 0x000fc600078e0010 */
[----:B------:R1:W-:Y:S04]  /*2dcd0*/  STL [R1+0x8c0], R10 ;  /* 0x0008c00a01007387 */ /* 0x0003e80000100800 */
[----:B--2---:R-:W2:Y:S04]  /*2dce0*/  LDL.LU R8, [R1+0xa00] ;  /* 0x000a000001087983 */ /* 0x004ea80000300800 */
[----:B------:R1:W-:Y:S04]  /*2dcf0*/  STL [R1+0x8bc], R15 ;  /* 0x0008bc0f01007387 */ /* 0x0003e80000100800 */
[----:B------:R1:W-:Y:S04]  /*2dd00*/  LDGSTS.E [R6+0x21300], desc[UR6][R4.64], P2 ;  /* 0x2130000004067fae */ /* 0x0003e800091a1006 */
[----:B------:R-:W2:Y:S01]  /*2dd10*/  LDL.LU R19, [R1+0xa40] ;  /* 0x000a400001137983 */ /* 0x000ea20000300800 */
[----:B-1----:R-:W-:-:S03]  /*2dd20*/  MOV R4, R10 ;  /* 0x0000000a00047202 */ /* 0x002fc60000000f00 */
[----:B------:R-:W2:Y:S04]  /*2dd30*/  LDL.LU R10, [R1+0x9fc] ;  /* 0x0009fc00010a7983 */ /* 0x000ea80000300800 */
[----:B------:R-:W2:Y:S01]  /*2dd40*/  LDL.LU R20, [R1+0xa3c] ;  /* 0x000a3c0001147983 */ /* 0x000ea20000300800 */
[-C--:B-----5:R-:W-:Y:S01]  /*2dd50*/  IADD3 R17, P3, PT, R17, R80.reuse, RZ ;  /* 0x0000005011117210 */ /* 0x0a0fe20007f7e0ff */
[----:B------:R-:W-:Y:S02]  /*2dd60*/  IMAD.MOV.U32 R5, RZ, RZ, R15 ;  /* 0x000000ffff057224 */ /* 0x000fe400078e000f */
[----:B------:R-:W5:Y:S01]  /*2dd70*/  LDL.LU R15, [R1+0xa80] ;  /* 0x000a8000010f7983 */ /* 0x000f620000300800 */
[----:B------:R-:W-:-:S03]  /*2dd80*/  IADD3 R11, P4, PT, R11, R80, RZ ;  /* 0x000000500b0b7210 */ /* 0x000fc60007f9e0ff */
[----:B------:R-:W5:Y:S01]  /*2dd90*/  LDL.LU R16, [R1+0xac0] ;  /* 0x000ac00001107983 */ /* 0x000f620000300800 */
[----:B----4-:R-:W-:-:S03]  /*2dda0*/  IMAD.X R18, R18, 0x1, R3, P3 ;  /* 0x0000000112127824 */ /* 0x010fc600018e0603 */
[----:B------:R1:W-:Y:S01]  /*2ddb0*/  STL [R1+0x900], R17 ;  /* 0x0009001101007387 */ /* 0x0003e20000100800 */
[----:B------:R-:W-:-:S03]  /*2ddc0*/  IADD3.X R12, PT, PT, R12, R3, RZ, P4, !PT ;  /* 0x000000030c0c7210 */ /* 0x000fc600027fe4ff */
[----:B------:R4:W-:Y:S04]  /*2ddd0*/  LDGSTS.E [R6+0x21700], desc[UR6][R4.64], P2 ;  /* 0x2170000004067fae */ /* 0x0009e800091a1006 */
[----:B------:R1:W-:Y:S04]  /*2dde0*/  STL [R1+0x8fc], R18 ;  /* 0x0008fc1201007387 */ /* 0x0003e80000100800 */
[----:B------:R4:W-:Y:S02]  /*2ddf0*/  STL [R1+0x940], R11 ;  /* 0x0009400b01007387 */ /* 0x0009e40000100800 */
[----:B----4-:R-:W-:-:S02]  /*2de00*/  IMAD.MOV.U32 R4, RZ, RZ, R17 ;  /* 0x000000ffff047224 */ /* 0x010fc400078e0011 */
[----:B-1----:R-:W4:Y:S01]  /*2de10*/  LDL.LU R17, [R1+0xa7c] ;  /* 0x000a7c0001117983 */ /* 0x002f220000300800 */
[----:B------:R-:W-:-:S03]  /*2de20*/  IMAD.MOV.U32 R5, RZ, RZ, R18 ;  /* 0x000000ffff057224 */ /* 0x000fc600078e0012 */
[----:B------:R1:W-:Y:S04]  /*2de30*/  STL [R1+0x93c], R12 ;  /* 0x00093c0c01007387 */ /* 0x0003e80000100800 */
[----:B------:R-:W4:Y:S04]  /*2de40*/  LDL.LU R18, [R1+0xabc] ;  /* 0x000abc0001127983 */ /* 0x000f280000300800 */
[----:B------:R1:W-:Y:S02]  /*2de50*/  LDGSTS.E [R6+0x21b00], desc[UR6][R4.64], P2 ;  /* 0x21b0000004067fae */ /* 0x0003e400091a1006 */
[----:B-1----:R-:W-:Y:S01]  /*2de60*/  MOV R4, R11 ;  /* 0x0000000b00047202 */ /* 0x002fe20000000f00 */
[----:B------:R-:W-:Y:S01]  /*2de70*/  IMAD.MOV.U32 R5, RZ, RZ, R12 ;  /* 0x000000ffff057224 */ /* 0x000fe200078e000c */
[----:B------:R-:W4:Y:S04]  /*2de80*/  LDL.LU R11, [R1+0xb00] ;  /* 0x000b0000010b7983 */ /* 0x000f280000300800 */
[----:B------:R-:W4:Y:S04]  /*2de90*/  LDL.LU R12, [R1+0xb40] ;  /* 0x000b4000010c7983 */ /* 0x000f280000300800 */
[----:B------:R1:W-:Y:S01]  /*2dea0*/  LDGSTS.E [R6+0x21f00], desc[UR6][R4.64], P2 ;  /* 0x21f0000004067fae */ /* 0x0003e200091a1006 */
[----:B------:R-:W-:-:S05]  /*2deb0*/  IADD3 R13, P3, PT, R13, R80, RZ ;  /* 0x000000500d0d7210 */ /* 0x000fca0007f7e0ff */
[----:B------:R3:W-:Y:S01]  /*2dec0*/  STL [R1+0x980], R13 ;  /* 0x0009800d01007387 */ /* 0x0007e20000100800 */
[----:B------:R-:W-:Y:S01]  /*2ded0*/  IADD3 R7, P4, PT, R7, R80, RZ ;  /* 0x0000005007077210 */ /* 0x000fe20007f9e0ff */
[----:B---3--:R-:W-:Y:S02]  /*2dee0*/  IMAD.X R14, R14, 0x1, R3, P3 ;  /* 0x000000010e0e7824 */ /* 0x008fe400018e0603 */
[----:B-1----:R-:W-:Y:S01]  /*2def0*/  IMAD.MOV.U32 R4, RZ, RZ, R13 ;  /* 0x000000ffff047224 */ /* 0x002fe200078e000d */
[----:B------:R-:W-:Y:S02]  /*2df00*/  IADD3.X R9, PT, PT, R9, R3, RZ, P4, !PT ;  /* 0x0000000309097210 */ /* 0x000fe400027fe4ff */
[----:B------:R1:W-:Y:S04]  /*2df10*/  STL [R1+0x97c], R14 ;  /* 0x00097c0e01007387 */ /* 0x0003e80000100800 */
[----:B------:R-:W-:Y:S01]  /*2df20*/  STL [R1+0x9c0], R7 ;  /* 0x0009c00701007387 */ /* 0x000fe20000100800 */
[----:B------:R-:W-:-:S03]  /*2df30*/  IMAD.MOV.U32 R5, RZ, RZ, R14 ;  /* 0x000000ffff057224 */ /* 0x000fc600078e000e */
[----:B------:R-:W3:Y:S04]  /*2df40*/  LDL.LU R13, [R1+0xafc] ;  /* 0x000afc00010d7983 */ /* 0x000ee80000300800 */
[----:B------:R1:W-:Y:S04]  /*2df50*/  STL [R1+0x9bc], R9 ;  /* 0x0009bc0901007387 */ /* 0x0003e80000100800 */
[----:B-1----:R-:W3:Y:S04]  /*2df60*/  LDL.LU R14, [R1+0xb3c] ;  /* 0x000b3c00010e7983 */ /* 0x002ee80000300800 */
[----:B------:R1:W-:Y:S02]  /*2df70*/  LDGSTS.E [R6+0x22300], desc[UR6][R4.64], P2 ;  /* 0x2230000004067fae */ /* 0x0003e400091a1006 */
[----:B-1----:R-:W-:Y:S01]  /*2df80*/  MOV R4, R7 ;  /* 0x0000000700047202 */ /* 0x002fe20000000f00 */
[----:B------:R-:W-:-:S02]  /*2df90*/  IMAD.MOV.U32 R5, RZ, RZ, R9 ;  /* 0x000000ffff057224 */ /* 0x000fc400078e0009 */
[----:B------:R-:W3:Y:S04]  /*2dfa0*/  LDL.LU R9, [R1+0x788] ;  /* 0x0007880001097983 */ /* 0x000ee80000300800 */
[----:B------:R-:W3:Y:S04]  /*2dfb0*/  LDL.LU R7, [R1+0x7c8] ;  /* 0x0007c80001077983 */ /* 0x000ee80000300800 */
[----:B------:R1:W-:Y:S01]  /*2dfc0*/  LDGSTS.E [R6+0x22700], desc[UR6][R4.64], P2 ;  /* 0x2270000004067fae */ /* 0x0003e200091a1006 */
[----:B--2---:R-:W-:-:S05]  /*2dfd0*/  IADD3 R8, P3, PT, R8, R80, RZ ;  /* 0x0000005008087210 */ /* 0x004fca0007f7e0ff */
[----:B------:R-:W-:Y:S01]  /*2dfe0*/  STL [R1+0xa00], R8 ;  /* 0x000a000801007387 */ /* 0x000fe20000100800 */
[----:B------:R-:W-:Y:S01]  /*2dff0*/  IADD3 R19, P4, PT, R19, R80, RZ ;  /* 0x0000005013137210 */ /* 0x000fe20007f9e0ff */
[----:B------:R-:W-:-:S03]  /*2e000*/  IMAD.X R10, R10, 0x1, R3, P3 ;  /* 0x000000010a0a7824 */ /* 0x000fc600018e0603 */
[----:B------:R-:W-:Y:S02]  /*2e010*/  IADD3.X R20, PT, PT, R20, R3, RZ, P4, !PT ;  /* 0x0000000314147210 */ /* 0x000fe400027fe4ff */
[----:B------:R2:W-:Y:S01]  /*2e020*/  STL [R1+0x9fc], R10 ;  /* 0x0009fc0a01007387 */ /* 0x0005e20000100800 */
[----:B-1----:R-:W-:-:S03]  /*2e030*/  IMAD.MOV.U32 R5, RZ, RZ, R10 ;  /* 0x000000ffff057224 */ /* 0x002fc600078e000a */
[----:B------:R-:W-:Y:S01]  /*2e040*/  STL [R1+0xa40], R19 ;  /* 0x000a401301007387 */ /* 0x000fe20000100800 */
[----:B------:R-:W-:-:S03]  /*2e050*/  IMAD.MOV.U32 R4, RZ, RZ, R8 ;  /* 0x000000ffff047224 */ /* 0x000fc600078e0008 */
[----:B--2---:R-:W2:Y:S04]  /*2e060*/  LDL.LU R10, [R1+0x784] ;  /* 0x00078400010a7983 */ /* 0x004ea80000300800 */
[----:B------:R-:W-:Y:S04]  /*2e070*/  STL [R1+0xa3c], R20 ;  /* 0x000a3c1401007387 */ /* 0x000fe80000100800 */
[----:B------:R-:W2:Y:S01]  /*2e080*/  LDL.LU R8, [R1+0x7c4] ;  /* 0x0007c40001087983 */ /* 0x000ea20000300800 */
[-C--:B-----5:R-:W-:Y:S02]  /*2e090*/  IADD3 R15, P3, PT, R15, R80.reuse, RZ ;  /* 0x000000500f0f7210 */ /* 0x0a0fe40007f7e0ff */
[----:B------:R-:W-:Y:S01]  /*2e0a0*/  IADD3 R16, P4, PT, R16, R80, RZ ;  /* 0x0000005010107210 */ /* 0x000fe20007f9e0ff */
[----:B------:R1:W-:Y:S04]  /*2e0b0*/  LDGSTS.E [R6+0x22b00], desc[UR6][R4.64], P2 ;  /* 0x22b0000004067fae */ /* 0x0003e800091a1006 */
[----:B------:R-:W-:Y:S01]  /*2e0c0*/  STL [R1+0xa80], R15 ;  /* 0x000a800f01007387 */ /* 0x000fe20000100800 */
[----:B----4-:R-:W-:Y:S01]  /*2e0d0*/  IMAD.X R17, R17, 0x1, R3, P3 ;  /* 0x0000000111117824 */ /* 0x010fe200018e0603 */
[----:B-1----:R-:W-:Y:S01]  /*2e0e0*/  MOV R4, R19 ;  /* 0x0000001300047202 */ /* 0x002fe20000000f00 */
[----:B------:R-:W-:-:S03]  /*2e0f0*/  IMAD.MOV.U32 R5, RZ, RZ, R20 ;  /* 0x000000ffff057224 */ /* 0x000fc600078e0014 */
[----:B------:R1:W-:Y:S01]  /*2e100*/  STL [R1+0xa7c], R17 ;  /* 0x000a7c1101007387 */ /* 0x0003e20000100800 */
[----:B------:R-:W-:-:S03]  /*2e110*/  IADD3.X R18, PT, PT, R18, R3, RZ, P4, !PT ;  /* 0x0000000312127210 */ /* 0x000fc600027fe4ff */
[----:B------:R4:W-:Y:S04]  /*2e120*/  LDGSTS.E [R6+0x22f00], desc[UR6][R4.64], P2 ;  /* 0x22f0000004067fae */ /* 0x0009e800091a1006 */
[----:B------:R-:W-:Y:S01]  /*2e130*/  STL [R1+0xac0], R16 ;  /* 0x000ac01001007387 */ /* 0x000fe20000100800 */
[----:B----4-:R-:W-:Y:S02]  /*2e140*/  IMAD.MOV.U32 R4, RZ, RZ, R15 ;  /* 0x000000ffff047224 */ /* 0x010fe400078e000f */
[----:B------:R-:W-:Y:S02]  /*2e150*/  IMAD.MOV.U32 R5, RZ, RZ, R17 ;  /* 0x000000ffff057224 */ /* 0x000fe400078e0011 */
[----:B-1----:R-:W4:Y:S01]  /*2e160*/  LDL.LU R17, [R1+0x808] ;  /* 0x0008080001117983 */ /* 0x002f220000300800 */
[----:B------:R-:W-:-:S03]  /*2e170*/  IADD3 R11, P3, PT, R11, R80, RZ ;  /* 0x000000500b0b7210 */ /* 0x000fc60007f7e0ff */
[----:B------:R1:W-:Y:S04]  /*2e180*/  STL [R1+0xabc], R18 ;  /* 0x000abc1201007387 */ /* 0x0003e80000100800 */
[----:B------:R-:W5:Y:S04]  /*2e190*/  LDL.LU R15, [R1+0x848] ;  /* 0x00084800010f7983 */ /* 0x000f680000300800 */
[----:B------:R1:W-:Y:S01]  /*2e1a0*/  LDGSTS.E [R6+0x23300], desc[UR6][R4.64], P2 ;  /* 0x2330000004067fae */ /* 0x0003e200091a1006 */
[----:B------:R-:W-:Y:S01]  /*2e1b0*/  IADD3 R12, P4, PT, R12, R80, RZ ;  /* 0x000000500c0c7210 */ /* 0x000fe20007f9e0ff */
[----:B-1----:R-:W-:Y:S01]  /*2e1c0*/  IMAD.MOV.U32 R5, RZ, RZ, R18 ;  /* 0x000000ffff057224 */ /* 0x002fe200078e0012 */
[----:B------:R-:W-:Y:S01]  /*2e1d0*/  MOV R4, R16 ;  /* 0x0000001000047202 */ /* 0x000fe20000000f00 */
[----:B------:R-:W5:Y:S04]  /*2e1e0*/  LDL.LU R18, [R1+0x804] ;  /* 0x0008040001127983 */ /* 0x000f680000300800 */
[----:B------:R-:W5:Y:S04]  /*2e1f0*/  LDL.LU R16, [R1+0x844] ;  /* 0x0008440001107983 */ /* 0x000f680000300800 */
[----:B------:R1:W-:Y:S04]  /*2e200*/  LDGSTS.E [R6+0x23700], desc[UR6][R4.64], P2 ;  /* 0x2370000004067fae */ /* 0x0003e800091a1006 */
[----:B------:R-:W-:Y:S01]  /*2e210*/  STL [R1+0xb00], R11 ;  /* 0x000b000b01007387 */ /* 0x000fe20000100800 */
[----:B-1----:R-:W-:Y:S01]  /*2e220*/  IMAD.MOV.U32 R4, RZ, RZ, R11 ;  /* 0x000000ffff047224 */ /* 0x002fe200078e000b */
[----:B------:R-:W-:Y:S01]  /*2e230*/  LOP3.LUT R19, R88, 0x70, RZ, 0x3c, !PT ;  /* 0x0000007058137812 */ /* 0x000fe200078e3cff */
[----:B---3--:R-:W-:-:S04]  /*2e240*/  IMAD.X R13, R13, 0x1, R3, P3 ;  /* 0x000000010d0d7824 */ /* 0x008fc800018e0603 */
[----:B------:R-:W-:Y:S01]  /*2e250*/  IMAD.MOV.U32 R5, RZ, RZ, R13 ;  /* 0x000000ffff057224 */ /* 0x000fe200078e000d */
[----:B------:R1:W-:Y:S01]  /*2e260*/  STL [R1+0xafc], R13 ;  /* 0x000afc0d01007387 */ /* 0x0003e20000100800 */
[----:B------:R-:W-:-:S03]  /*2e270*/  IADD3.X R14, PT, PT, R14, R3, RZ, P4, !PT ;  /* 0x000000030e0e7210 */ /* 0x000fc600027fe4ff */
        /* <DEDUP_REMOVED lines=8> */
[----:B------:R-:W-:-:S03]  /*2e300*/  IADD3 R9, P3, PT, R9, R80, RZ ;  /* 0x0000005009097210 */ /* 0x000fc60007f7e0ff */
[----:B------:R-:W3:Y:S01]  /*2e310*/  LDL.LU R12, [R1+0x8c4] ;  /* 0x0008c400010c7983 */ /* 0x000ee20000300800 */
[----:B------:R-:W-:-:S03]  /*2e320*/  IADD3 R7, P4, PT, R7, R80, RZ ;  /* 0x0000005007077210 */ /* 0x000fc60007f9e0ff */
[----:B------:R1:W-:Y:S04]  /*2e330*/  LDGSTS.E [R6+0x23f00], desc[UR6][R4.64], P2 ;  /* 0x23f0000004067fae */ /* 0x0003e800091a1006 */
[----:B------:R-:W-:Y:S01]  /*2e340*/  STL [R1+0x788], R9 ;  /* 0x0007880901007387 */ /* 0x000fe20000100800 */
[----:B-1----:R-:W-:Y:S02]  /*2e350*/  VIADD R6, R19, UR8 ;  /* 0x0000000813067c36 */ /* 0x002fe40008000000 */
[----:B------:R-:W-:Y:S02]  /*2e360*/  IMAD.MOV.U32 R4, RZ, RZ, R9 ;  /* 0x000000ffff047224 */ /* 0x000fe400078e0009 */
[----:B--2---:R-:W-:-:S05]  /*2e370*/  IMAD.X R10, R10, 0x1, R3, P3 ;  /* 0x000000010a0a7824 */ /* 0x004fca00018e0603 */
[----:B------:R-:W-:Y:S02]  /*2e380*/  MOV R5, R10 ;  /* 0x0000000a00057202 */ /* 0x000fe40000000f00 */
[----:B------:R-:W-:Y:S01]  /*2e390*/  IADD3.X R8, PT, PT, R8, R3, RZ, P4, !PT ;  /* 0x0000000308087210 */ /* 0x000fe200027fe4ff */
[----:B------:R1:W-:Y:S04]  /*2e3a0*/  STL [R1+0x784], R10 ;  /* 0x0007840a01007387 */ /* 0x0003e80000100800 */
[----:B------:R-:W-:Y:S04]  /*2e3b0*/  STL [R1+0x7c8], R7 ;  /* 0x0007c80701007387 */ /* 0x000fe80000100800 */
[----:B------:R2:W-:Y:S04]  /*2e3c0*/  STL [R1+0x7c4], R8 ;  /* 0x0007c40801007387 */ /* 0x0005e80000100800 */
[----:B------:R2:W-:Y:S04]  /*2e3d0*/  LDGSTS.E [R6+0x20380], desc[UR6][R4.64], P2 ;  /* 0x2038000004067fae */ /* 0x0005e800091a1006 */
[----:B-1----:R-:W3:Y:S01]  /*2e3e0*/  LDL.LU R10, [R1+0x904] ;  /* 0x00090400010a7983 */ /* 0x002ee20000300800 */
[----:B--2---:R-:W-:-:S03]  /*2e3f0*/  IMAD.MOV.U32 R5, RZ, RZ, R8 ;  /* 0x000000ffff057224 */ /* 0x004fc600078e0008 */
[----:B------:R-:W2:Y:S01]  /*2e400*/  LDL.LU R8, [R1+0x908] ;  /* 0x0009080001087983 */ /* 0x000ea20000300800 */
[----:B------:R-:W-:-:S03]  /*2e410*/  IMAD.MOV.U32 R4, RZ, RZ, R7 ;  /* 0x000000ffff047224 */ /* 0x000fc600078e0007 */
[----:B------:R-:W2:Y:S04]  /*2e420*/  LDL.LU R9, [R1+0x944] ;  /* 0x0009440001097983 */ /* 0x000ea80000300800 */
[----:B------:R-:W2:Y:S04]  /*2e430*/  LDL.LU R7, [R1+0x948] ;  /* 0x0009480001077983 */ /* 0x000ea80000300800 */
[----:B------:R1:W-:Y:S01]  /*2e440*/  LDGSTS.E [R6+0x20780], desc[UR6][R4.64], P2 ;  /* 0x2078000004067fae */ /* 0x0003e200091a1006 */
[-C--:B----4-:R-:W-:Y:S02]  /*2e450*/  IADD3 R17, P3, PT, R17, R80.reuse, RZ ;  /* 0x0000005011117210 */ /* 0x090fe40007f7e0ff */
[----:B-----5:R-:W-:-:S03]  /*2e460*/  IADD3 R15, P4, PT, R15, R80, RZ ;  /* 0x000000500f0f7210 */ /* 0x020fc60007f9e0ff */
[----:B------:R-:W-:Y:S01]  /*2e470*/  STL [R1+0x808], R17 ;  /* 0x0008081101007387 */ /* 0x000fe20000100800 */
[----:B------:R-:W-:Y:S01]  /*2e480*/  IADD3.X R18, PT, PT, R18, R3, RZ, P3, !PT ;  /* 0x0000000312127210 */ /* 0x000fe20001ffe4ff */
[----:B------:R-:W-:-:S04]  /*2e490*/  IMAD.X R16, R16, 0x1, R3, P4 ;  /* 0x0000000110107824 */ /* 0x000fc800020e0603 */
[----:B------:R4:W-:Y:S04]  /*2e4a0*/  STL [R1+0x804], R18 ;  /* 0x0008041201007387 */ /* 0x0009e80000100800 */
[----:B------:R-:W-:Y:S04]  /*2e4b0*/  STL [R1+0x848], R15 ;  /* 0x0008480f01007387 */ /* 0x000fe80000100800 */
[----:B------:R5:W-:Y:S04]  /*2e4c0*/  STL [R1+0x844], R16 ;  /* 0x0008441001007387 */ /* 0x000be80000100800 */
[----:B------:R-:W2:Y:S04]  /*2e4d0*/  LDL.LU R23, [R1+0x984] ;  /* 0x0009840001177983 */ /* 0x000ea80000300800 */
[----:B------:R-:W2:Y:S04]  /*2e4e0*/  LDL.LU R22, [R1+0x988] ;  /* 0x0009880001167983 */ /* 0x000ea80000300800 */
[----:B------:R-:W2:Y:S01]  /*2e4f0*/  LDL.LU R21, [R1+0x9c4] ;  /* 0x0009c40001157983 */ /* 0x000ea20000300800 */
[----:B-1----:R-:W-:-:S03]  /*2e500*/  IMAD.MOV.U32 R4, RZ, RZ, R17 ;  /* 0x000000ffff047224 */ /* 0x002fc600078e0011 */
[----:B------:R-:W2:Y:S01]  /*2e510*/  LDL.LU R20, [R1+0x9c8] ;  /* 0x0009c80001147983 */ /* 0x000ea20000300800 */
[----:B------:R-:W-:-:S05]  /*2e520*/  MOV R5, R18 ;  /* 0x0000001200057202 */ /* 0x000fca0000000f00 */
[----:B------:R1:W-:Y:S02]  /*2e530*/  LDGSTS.E [R6+0x20b80], desc[UR6][R4.64], P2 ;  /* 0x20b8000004067fae */ /* 0x0003e400091a1006 */
[----:B-1----:R-:W-:Y:S02]  /*2e540*/  IMAD.MOV.U32 R5, RZ, RZ, R16 ;  /* 0x000000ffff057224 */ /* 0x002fe400078e0010 */
[----:B------:R-:W-:-:S05]  /*2e550*/  IMAD.MOV.U32 R4, RZ, RZ, R15 ;  /* 0x000000ffff047224 */ /* 0x000fca00078e000f */
[----:B------:R1:W-:Y:S01]  /*2e560*/  LDGSTS.E [R6+0x20f80], desc[UR6][R4.64], P2 ;  /* 0x20f8000004067fae */ /* 0x0003e200091a1006 */
[-C--:B------:R-:W-:Y:S02]  /*2e570*/  IADD3 R13, P3, PT, R13, R80.reuse, RZ ;  /* 0x000000500d0d7210 */ /* 0x080fe40007f7e0ff */
[----:B------:R-:W-:-:S03]  /*2e580*/  IADD3 R11, P4, PT, R11, R80, RZ ;  /* 0x000000500b0b7210 */ /* 0x000fc60007f9e0ff */
[----:B------:R-:W-:Y:S01]  /*2e590*/  STL [R1+0x888], R13 ;  /* 0x0008880d01007387 */ /* 0x000fe20000100800 */
[----:B---3--:R-:W-:Y:S01]  /*2e5a0*/  IADD3.X R14, PT, PT, R14, R3, RZ, P3, !PT ;  /* 0x000000030e0e7210 */ /* 0x008fe20001ffe4ff */
[----:B------:R-:W-:-:S04]  /*2e5b0*/  IMAD.X R12, R12, 0x1, R3, P4 ;  /* 0x000000010c0c7824 */ /* 0x000fc800020e0603 */
[----:B------:R3:W-:Y:S04]  /*2e5c0*/  STL [R1+0x884], R14 ;  /* 0x0008840e01007387 */ /* 0x0007e80000100800 */
[----:B------:R-:W-:Y:S04]  /*2e5d0*/  STL [R1+0x8c8], R11 ;  /* 0x0008c80b01007387 */ /* 0x000fe80000100800 */
[----:B----4-:R-:W4:Y:S04]  /*2e5e0*/  LDL.LU R18, [R1+0xa08] ;  /* 0x000a080001127983 */ /* 0x010f280000300800 */
[----:B------:R3:W-:Y:S04]  /*2e5f0*/  STL [R1+0x8c4], R12 ;  /* 0x0008c40c01007387 */ /* 0x0007e80000100800 */
[----:B-----5:R-:W5:Y:S04]  /*2e600*/  LDL.LU R16, [R1+0xa48] ;  /* 0x000a480001107983 */ /* 0x020f680000300800 */
[----:B------:R-:W5:Y:S01]  /*2e610*/  LDL.LU R19, [R1+0xa04] ;  /* 0x000a040001137983 */ /* 0x000f620000300800 */
[----:B-1----:R-:W-:Y:S01]  /*2e620*/  IMAD.MOV.U32 R4, RZ, RZ, R13 ;  /* 0x000000ffff047224 */ /* 0x002fe200078e000d */
[----:B------:R-:W-:-:S02]  /*2e630*/  MOV R5, R14 ;  /* 0x0000000e00057202 */ /* 0x000fc40000000f00 */
[----:B------:R-:W5:Y:S04]  /*2e640*/  LDL.LU R17, [R1+0xa44] ;  /* 0x000a440001117983 */ /* 0x000f680000300800 */
[----:B------:R-:W5:Y:S04]  /*2e650*/  LDL.LU R15, [R1+0xa84] ;  /* 0x000a8400010f7983 */ /* 0x000f680000300800 */
[----:B---3--:R-:W3:Y:S04]  /*2e660*/  LDL.LU R14, [R1+0xa88] ;  /* 0x000a8800010e7983 */ /* 0x008ee80000300800 */
[----:B------:R1:W-:Y:S04]  /*2e670*/  LDGSTS.E [R6+0x21380], desc[UR6][R4.64], P2 ;  /* 0x2138000004067fae */ /* 0x0003e800091a1006 */
[----:B------:R-:W3:Y:S01]  /*2e680*/  LDL.LU R13, [R1+0xac4] ;  /* 0x000ac400010d7983 */ /* 0x000ee20000300800 */
[----:B-1----:R-:W-:-:S02]  /*2e690*/  IMAD.MOV.U32 R5, RZ, RZ, R12 ;  /* 0x000000ffff057224 */ /* 0x002fc400078e000c */
[----:B------:R-:W-:Y:S01]  /*2e6a0*/  IMAD.MOV.U32 R4, RZ, RZ, R11 ;  /* 0x000000ffff047224 */ /* 0x000fe200078e000b */
[----:B------:R-:W3:Y:S04]  /*2e6b0*/  LDL.LU R12, [R1+0xac8] ;  /* 0x000ac800010c7983 */ /* 0x000ee80000300800 */
[----:B------:R1:W-:Y:S01]  /*2e6c0*/  LDGSTS.E [R6+0x21780], desc[UR6][R4.64], P2 ;  /* 0x2178000004067fae */ /* 0x0003e200091a1006 */
[----:B--2---:R-:W-:-:S04]  /*2e6d0*/  IADD3 R8, P3, PT, R8, R80, RZ ;  /* 0x0000005008087210 */ /* 0x004fc80007f7e0ff */
[----:B------:R-:W-:Y:S02]  /*2e6e0*/  IADD3.X R10, PT, PT, R10, R3, RZ, P3, !PT ;  /* 0x000000030a0a7210 */ /* 0x000fe40001ffe4ff */
[----:B------:R-:W-:Y:S01]  /*2e6f0*/  IADD3 R7, P4, PT, R7, R80, RZ ;  /* 0x0000005007077210 */ /* 0x000fe20007f9e0ff */
[----:B------:R-:W-:Y:S01]  /*2e700*/  STL [R1+0x908], R8 ;  /* 0x0009080801007387 */ /* 0x000fe20000100800 */
[----:B-1----:R-:W-:-:S03]  /*2e710*/  MOV R5, R10 ;  /* 0x0000000a00057202 */ /* 0x002fc60000000f00 */
[----:B------:R-:W-:Y:S01]  /*2e720*/  IMAD.X R9, R9, 0x1, R3, P4 ;  /* 0x0000000109097824 */ /* 0x000fe200020e0603 */
[----:B------:R1:W-:Y:S01]  /*2e730*/  STL [R1+0x904], R10 ;  /* 0x0009040a01007387 */ /* 0x0003e20000100800 */
[----:B------:R-:W-:-:S03]  /*2e740*/  IMAD.MOV.U32 R4, RZ, RZ, R8 ;  /* 0x000000ffff047224 */ /* 0x000fc600078e0008 */
[----:B------:R-:W-:Y:S04]  /*2e750*/  STL [R1+0x948], R7 ;  /* 0x0009480701007387 */ /* 0x000fe80000100800 */
[----:B------:R2:W-:Y:S04]  /*2e760*/  LDGSTS.E [R6+0x21b80], desc[UR6][R4.64], P2 ;  /* 0x21b8000004067fae */ /* 0x0005e800091a1006 */
[----:B-1----:R-:W3:Y:S04]  /*2e770*/  LDL.LU R10, [R1+0xb08] ;  /* 0x000b0800010a7983 */ /* 0x002ee80000300800 */
[----:B------:R1:W-:Y:S04]  /*2e780*/  STL [R1+0x944], R9 ;  /* 0x0009440901007387 */ /* 0x0003e80000100800 */
[----:B------:R-:W3:Y:S04]  /*2e790*/  LDL.LU R8, [R1+0xb48] ;  /* 0x000b480001087983 */ /* 0x000ee80000300800 */
[----:B------:R-:W3:Y:S01]  /*2e7a0*/  LDL.LU R11, [R1+0xb04] ;  /* 0x000b0400010b7983 */ /* 0x000ee20000300800 */
[----:B--2---:R-:W-:-:S03]  /*2e7b0*/  IMAD.MOV.U32 R5, RZ, RZ, R9 ;  /* 0x000000ffff057224 */ /* 0x004fc600078e0009 */
[----:B-1----:R-:W2:Y:S01]  /*2e7c0*/  LDL.LU R9, [R1+0xb44] ;  /* 0x000b440001097983 */ /* 0x002ea20000300800 */
[----:B------:R-:W-:-:S03]  /*2e7d0*/  IMAD.MOV.U32 R4, RZ, RZ, R7 ;  /* 0x000000ffff047224 */ /* 0x000fc600078e0007 */
[----:B------:R-:W2:Y:S04]  /*2e7e0*/  LDL R7, [R1+0xb6c] ;  /* 0x000b6c0001077983 */ /* 0x000ea80000100800 */
[----:B------:R1:W-:Y:S01]  /*2e7f0*/  LDGSTS.E [R6+0x21f80], desc[UR6][R4.64], P2 ;  /* 0x21f8000004067fae */ /* 0x0003e200091a1006 */
[----:B------:R-:W-:-:S04]  /*2e800*/  IADD3 R22, P3, PT, R22, R80, RZ ;  /* 0x0000005016167210 */ /* 0x000fc80007f7e0ff */
[----:B------:R-:W-:Y:S01]  /*2e810*/  IADD3.X R23, PT, PT, R23, R3, RZ, P3, !PT ;  /* 0x0000000317177210 */ /* 0x000fe20001ffe4ff */
[----:B-1----:R-:W-:Y:S01]  /*2e820*/  IMAD.MOV.U32 R4, RZ, RZ, R22 ;  /* 0x000000ffff047224 */ /* 0x002fe200078e0016 */
[----:B------:R-:W-:Y:S02]  /*2e830*/  IADD3 R20, P4, PT, R20, R80, RZ ;  /* 0x0000005014147210 */ /* 0x000fe40007f9e0ff */
[----:B------:R-:W-:-:S03]  /*2e840*/  MOV R5, R23 ;  /* 0x0000001700057202 */ /* 0x000fc60000000f00 */
[----:B------:R-:W-:Y:S02]  /*2e850*/  IMAD.X R21, R21, 0x1, R3, P4 ;  /* 0x0000000115157824 */ /* 0x000fe400020e0603 */
[----:B------:R1:W-:Y:S02]  /*2e860*/  LDGSTS.E [R6+0x22380], desc[UR6][R4.64], P2 ;  /* 0x2238000004067fae */ /* 0x0003e400091a1006 */
[----:B-1----:R-:W-:Y:S02]  /*2e870*/  IMAD.MOV.U32 R4, RZ, RZ, R20 ;  /* 0x000000ffff047224 */ /* 0x002fe400078e0014 */
[----:B------:R-:W-:-:S05]  /*2e880*/  IMAD.MOV.U32 R5, RZ, RZ, R21 ;  /* 0x000000ffff057224 */ /* 0x000fca00078e0015 */
[----:B------:R1:W-:Y:S04]  /*2e890*/  LDGSTS.E [R6+0x22780], desc[UR6][R4.64], P2 ;  /* 0x2278000004067fae */ /* 0x0003e800091a1006 */
[----:B------:R1:W-:Y:S04]  /*2e8a0*/  STL [R1+0x988], R22 ;  /* 0x0009881601007387 */ /* 0x0003e80000100800 */
[----:B------:R1:W-:Y:S04]  /*2e8b0*/  STL [R1+0x984], R23 ;  /* 0x0009841701007387 */ /* 0x0003e80000100800 */
[----:B------:R1:W-:Y:S04]  /*2e8c0*/  STL [R1+0x9c8], R20 ;  /* 0x0009c81401007387 */ /* 0x0003e80000100800 */
[----:B------:R1:W-:Y:S01]  /*2e8d0*/  STL [R1+0x9c4], R21 ;  /* 0x0009c41501007387 */ /* 0x0003e20000100800 */
[----:B------:R-:W-:-:S04]  /*2e8e0*/  USEL UR8, URZ, 0x1, !UP1 ;  /* 0x00000001ff087887 */ /* 0x000fc8000c800000 */
[----:B------:R-:W-:Y:S01]  /*2e8f0*/  ULOP3.LUT UR8, UR4, UR8, URZ, 0x3c, !UPT ;  /* 0x0000000804087292 */ /* 0x000fe2000f8e3cff */
[----:B----4-:R-:W-:-:S05]  /*2e900*/  IADD3 R18, P3, PT, R18, R80, RZ ;  /* 0x0000005012127210 */ /* 0x010fca0007f7e0ff */
[----:B-1----:R-:W-:Y:S01]  /*2e910*/  IMAD.MOV.U32 R4, RZ, RZ, R18 ;  /* 0x000000ffff047224 */ /* 0x002fe200078e0012 */
[----:B-----5:R-:W-:Y:S02]  /*2e920*/  IADD3 R16, P4, PT, R16, R80, RZ ;  /* 0x0000005010107210 */ /* 0x020fe40007f9e0ff */
[----:B------:R-:W-:-:S04]  /*2e930*/  IADD3.X R19, PT, PT, R19, R3, RZ, P3, !PT ;  /* 0x0000000313137210 */ /* 0x000fc80001ffe4ff */
[----:B------:R-:W-:Y:S01]  /*2e940*/  MOV R5, R19 ;  /* 0x0000001300057202 */ /* 0x000fe20000000f00 */
[----:B------:R-:W-:-:S04]  /*2e950*/  IMAD.X R17, R17, 0x1, R3, P4 ;  /* 0x0000000111117824 */ /* 0x000fc800020e0603 */
[----:B------:R1:W-:Y:S01]  /*2e960*/  LDGSTS.E [R6+0x22b80], desc[UR6][R4.64], P2 ;  /* 0x22b8000004067fae */ /* 0x0003e200091a1006 */
[----:B---3--:R-:W-:-:S04]  /*2e970*/  IADD3 R14, P3, PT, R14, R80, RZ ;  /* 0x000000500e0e7210 */ /* 0x008fc80007f7e0ff */
[----:B------:R-:W-:Y:S01]  /*2e980*/  IADD3.X R15, PT, PT, R15, R3, RZ, P3, !PT ;  /* 0x000000030f0f7210 */ /* 0x000fe20001ffe4ff */
[----:B-1----:R-:W-:Y:S02]  /*2e990*/  IMAD.MOV.U32 R4, RZ, RZ, R16 ;  /* 0x000000ffff047224 */ /* 0x002fe400078e0010 */
[----:B------:R-:W-:-:S05]  /*2e9a0*/  IMAD.MOV.U32 R5, RZ, RZ, R17 ;  /* 0x000000ffff057224 */ /* 0x000fca00078e0011 */
[----:B------:R1:W-:Y:S01]  /*2e9b0*/  LDGSTS.E [R6+0x22f80], desc[UR6][R4.64], P2 ;  /* 0x22f8000004067fae */ /* 0x0003e200091a1006 */
[----:B------:R-:W-:-:S05]  /*2e9c0*/  IADD3 R12, P4, PT, R12, R80, RZ ;  /* 0x000000500c0c7210 */ /* 0x000fca0007f9e0ff */
[----:B------:R-:W-:Y:S02]  /*2e9d0*/  IMAD.X R13, R13, 0x1, R3, P4 ;  /* 0x000000010d0d7824 */ /* 0x000fe400020e0603 */
[----:B-1----:R-:W-:Y:S01]  /*2e9e0*/  IMAD.MOV.U32 R4, RZ, RZ, R14 ;  /* 0x000000ffff047224 */ /* 0x002fe200078e000e */
[----:B------:R-:W-:Y:S01]  /*2e9f0*/  MOV R5, R15 ;  /* 0x0000000f00057202 */ /* 0x000fe20000000f00 */
[----:B------:R3:W-:Y:S04]  /*2ea00*/  STL [R1+0xa08], R18 ;  /* 0x000a081201007387 */ /* 0x0007e80000100800 */
[----:B------:R1:W-:Y:S04]  /*2ea10*/  LDGSTS.E [R6+0x23380], desc[UR6][R4.64], P2 ;  /* 0x2338000004067fae */ /* 0x0003e800091a1006 */
[----:B------:R3:W-:Y:S04]  /*2ea20*/  STL [R1+0xa04], R19 ;  /* 0x000a041301007387 */ /* 0x0007e80000100800 */
[----:B------:R3:W-:Y:S01]  /*2ea30*/  STL [R1+0xa48], R16 ;  /* 0x000a481001007387 */ /* 0x0007e20000100800 */
[----:B-1----:R-:W-:-:S02]  /*2ea40*/  IMAD.MOV.U32 R4, RZ, RZ, R12 ;  /* 0x000000ffff047224 */ /* 0x002fc400078e000c */
[----:B------:R-:W-:Y:S01]  /*2ea50*/  IMAD.MOV.U32 R5, RZ, RZ, R13 ;  /* 0x000000ffff057224 */ /* 0x000fe200078e000d */
[----:B------:R3:W-:Y:S04]  /*2ea60*/  STL [R1+0xa44], R17 ;  /* 0x000a441101007387 */ /* 0x0007e80000100800 */
[----:B------:R1:W-:Y:S04]  /*2ea70*/  LDGSTS.E [R6+0x23780], desc[UR6][R4.64], P2 ;  /* 0x2378000004067fae */ /* 0x0003e800091a1006 */
[----:B------:R3:W-:Y:S04]  /*2ea80*/  STL [R1+0xa88], R14 ;  /* 0x000a880e01007387 */ /* 0x0007e80000100800 */
[----:B------:R3:W-:Y:S01]  /*2ea90*/  STL [R1+0xa84], R15 ;  /* 0x000a840f01007387 */ /* 0x0007e20000100800 */
[----:B------:R-:W-:-:S03]  /*2eaa0*/  IADD3 R10, P3, PT, R10, R80, RZ ;  /* 0x000000500a0a7210 */ /* 0x000fc60007f7e0ff */
[----:B------:R3:W-:Y:S02]  /*2eab0*/  STL [R1+0xac8], R12 ;  /* 0x000ac80c01007387 */ /* 0x0007e40000100800 */
[----:B-1----:R-:W-:Y:S01]  /*2eac0*/  IMAD.MOV.U32 R4, RZ, RZ, R10 ;  /* 0x000000ffff047224 */ /* 0x002fe200078e000a */
[----:B------:R-:W-:Y:S02]  /*2ead0*/  IADD3 R8, P4, PT, R8, R80, RZ ;  /* 0x0000005008087210 */ /* 0x000fe40007f9e0ff */
[----:B------:R-:W-:Y:S01]  /*2eae0*/  IADD3.X R11, PT, PT, R11, R3, RZ, P3, !PT ;  /* 0x000000030b0b7210 */ /* 0x000fe20001ffe4ff */
[----:B------:R3:W-:Y:S03]  /*2eaf0*/  STL [R1+0xac4], R13 ;  /* 0x000ac40d01007387 */ /* 0x0007e60000100800 */
[----:B------:R-:W-:Y:S01]  /*2eb00*/  MOV R5, R11 ;  /* 0x0000000b00057202 */ /* 0x000fe20000000f00 */
[----:B--2---:R-:W-:Y:S01]  /*2eb10*/  IMAD.X R9, R9, 0x1, R3, P4 ;  /* 0x0000000109097824 */ /* 0x004fe200020e0603 */
[----:B------:R3:W-:Y:S04]  /*2eb20*/  STL [R1+0xb08], R10 ;  /* 0x000b080a01007387 */ /* 0x0007e80000100800 */
[----:B------:R3:W-:Y:S04]  /*2eb30*/  STL [R1+0xb04], R11 ;  /* 0x000b040b01007387 */ /* 0x0007e80000100800 */
[----:B------:R1:W-:Y:S04]  /*2eb40*/  LDGSTS.E [R6+0x23b80], desc[UR6][R4.64], P2 ;  /* 0x23b8000004067fae */ /* 0x0003e800091a1006 */
[----:B------:R3:W-:Y:S04]  /*2eb50*/  STL [R1+0xb48], R8 ;  /* 0x000b480801007387 */ /* 0x0007e80000100800 */
[----:B------:R3:W-:Y:S01]  /*2eb60*/  STL [R1+0xb44], R9 ;  /* 0x000b440901007387 */ /* 0x0007e20000100800 */
[----:B-1----:R-:W-:-:S02]  /*2eb70*/  IMAD.MOV.U32 R4, RZ, RZ, R8 ;  /* 0x000000ffff047224 */ /* 0x002fc400078e0008 */
[----:B------:R-:W-:-:S05]  /*2eb80*/  IMAD.MOV.U32 R5, RZ, RZ, R9 ;  /* 0x000000ffff057224 */ /* 0x000fca00078e0009 */
[----:B------:R1:W-:Y:S01]  /*2eb90*/  LDGSTS.E [R6+0x23f80], desc[UR6][R4.64], P2 ;  /* 0x23f8000004067fae */ /* 0x0003e200091a1006 */
[----:B------:R-:W-:-:S03]  /*2eba0*/  ISETP.NE.U32.AND P2, PT, R83, R7, PT ;  /* 0x000000075300720c */ /* 0x000fc60003f45070 */
[----:B------:R-:W0:Y:S01]  /*2ebb0*/  LDGDEPBAR ;  /* 0x00000000000079af */ /* 0x000e220000000000 */
[----:B------:R-:W-:Y:S01]  /*2ebc0*/  IADD3 R83, PT, PT, R83, 0x1, RZ ;  /* 0x0000000153537810 */ /* 0x000fe20007ffe0ff */
[----:B-1----:R-:W-:-:S08]  /*2ebd0*/  IMAD.U32 R4, RZ, RZ, UR4 ;  /* 0x00000004ff047e24 */ /* 0x002fd0000f8e00ff */
[----:B---3--:R-:W-:Y:S05]  /*2ebe0*/  @P2 BRA `(.L_x_12) ;  /* 0xfffffee800842947 */ /* 0x008fea000383ffff */
.L_x_9:
[----:B------:R-:W2:Y:S01]  /*2ebf0*/  LDC R4, c[0x0][0x3b4] ;  /* 0x0000ed00ff047b82 */ /* 0x000ea20000000800 */
[----:B------:R-:W3:Y:S01]  /*2ec00*/  LDCU UR28, c[0x0][0x3b8] ;  /* 0x00007700ff1c77ac */ /* 0x000ee20008000800 */
[----:B------:R-:W4:Y:S01]  /*2ec10*/  LDCU.64 UR30, c[0x0][0x398] ;  /* 0x00007300ff1e77ac */ /* 0x000f220008000a00 */
[----:B------:R-:W1:Y:S01]  /*2ec20*/  LDCU.64 UR32, c[0x0][0x398] ;  /* 0x00007300ff2077ac */ /* 0x000e620008000a00 */
[----:B------:R-:W1:Y:S01]  /*2ec30*/  LDCU.128 UR8, c[0x0][0x390] ;  /* 0x00007200ff0877ac */ /* 0x000e620008000c00 */
[----:B------:R-:W-:Y:S05]  /*2ec40*/  @!P1 BRA `(.L_x_13) ;  /* 0x0000000000109947 */ /* 0x000fea0003800000 */
[----:B------:R-:W-:-:S06]  /*2ec50*/  USHF.L.U32 UR4, UR4, 0x1f, URZ ;  /* 0x0000001f04047899 */ /* 0x000fcc00080006ff */
[----:B------:R-:W-:-:S04]  /*2ec60*/  IMAD.U32 R0, RZ, RZ, UR4 ;  /* 0x00000004ff007e24 */ /* 0x000fc8000f8e00ff */
[----:B------:R-:W4:Y:S02]  /*2ec70*/  SYNCS.PHASECHK.TRANS64.TRYWAIT P0, [UR49], R0 ;  /* 0x00000000ff0075a7 */ /* 0x000f240008001131 */
[----:B----4-:R-:W-:Y:S05]  /*2ec80*/  @!P0 BRA `(.L_x_14) ;  /* 0x0000006400c08947 */ /* 0x010fea0003800000 */
.L_x_13:
[----:B------:R-:W-:-:S04]  /*2ec90*/  DEPBAR.LE SB0, 0x0 ;  /* 0x000080000000791a */ /* 0x000fc80000000000 */
[----:B------:R-:W-:Y:S01]  /*2eca0*/  BAR.SYNC.DEFER_BLOCKING 0x0 ;  /* 0x0000000000007b1d */ /* 0x000fe20000010000 */
[C---:B--2--5:R-:W-:Y:S01]  /*2ecb0*/  IMAD R201, R199.reuse, R4, RZ ;  /* 0x00000004c7c97224 */ /* 0x064fe200078e02ff */
[----:B-1----:R-:W-:-:S04]  /*2ecc0*/  ISETP.GE.AND P1, PT, R199, UR10, PT ;  /* 0x0000000ac7007c0c */ /* 0x002fc8000bf26270 */
[----:B------:R-:W1:Y:S01]  /*2ecd0*/  LDCU.64 UR4, c[0x0][0x398] ;  /* 0x00007300ff0477ac */ /* 0x000e620008000a00 */
[C---:B---3--:R-:W-:Y:S02]  /*2ece0*/  IMAD R0, R198.reuse, UR28, RZ ;  /* 0x0000001cc6007c24 */ /* 0x048fe4000f8e02ff */
[----:B------:R-:W-:Y:S01]  /*2ecf0*/  VIADD R5, R198, 0x7f ;  /* 0x0000007fc6057836 */ /* 0x000fe20000000000 */
[----:B------:R-:W2:Y:S01]  /*2ed00*/  LDCU.64 UR20, c[0x0][0x398] ;  /* 0x00007300ff1477ac */ /* 0x000ea20008000a00 */
[----:B------:R-:W3:Y:S01]  /*2ed10*/  LDCU.64 UR26, c[0x0][0x398] ;  /* 0x00007300ff1a77ac */ /* 0x000ee20008000a00 */
[----:B------:R-:W4:Y:S01]  /*2ed20*/  LDCU.64 UR14, c[0x0][0x398] ;  /* 0x00007300ff0e77ac */ /* 0x000f220008000a00 */
[----:B------:R-:W1:Y:S01]  /*2ed30*/  LDCU.64 UR24, c[0x0][0x398] ;  /* 0x00007300ff1877ac */ /* 0x000e620008000a00 */
[----:B------:R-:W1:Y:S02]  /*2ed40*/  @!P5 SYNCS.CCTL.IV [UR46+0x40000] ;  /* 0x04000000ff00d9b1 */ /* 0x000e64000800002e */
[----:B-1----:R-:W-:Y:S01]  /*2ed50*/  BAR.SYNC.DEFER_BLOCKING 0x0 ;  /* 0x0000000000007b1d */ /* 0x002fe20000010000 */
[----:B------:R-:W-:-:S05]  /*2ed60*/  LEA R2, P0, R201, UR8, 0x2 ;  /* 0x00000008c9027c11 */ /* 0x000fca000f8010ff */
[----:B------:R-:W1:Y:S01]  /*2ed70*/  LDCU.64 UR12, c[0x0][0x398] ;  /* 0x00007300ff0c77ac */ /* 0x000e620008000a00 */
[----:B------:R-:W1:Y:S01]  /*2ed80*/  LDTM.x64 R8, tmem[UR48] ;  /* 0x00000030000879ee */ /* 0x000e620008340000 */
[----:B------:R-:W-:Y:S01]  /*2ed90*/  ISETP.LT.AND P1, PT, R198, UR33, !P1 ;  /* 0x00000021c6007c0c */ /* 0x000fe2000cf21270 */
[----:B------:R-:W-:Y:S01]  /*2eda0*/  LDTM.x64 R132, tmem[UR48+0x40] ;  /* 0x00004030008479ee */ /* 0x000fe20008340000 */
[----:B------:R-:W-:Y:S01]  /*2edb0*/  LEA.HI.X.SX32 R3, R201, UR9, 0x2, P0 ;  /* 0x00000009c9037c11 */ /* 0x000fe200080f16ff */
[----:B------:R-:W1:Y:S01]  /*2edc0*/  LDCU.64 UR22, c[0x0][0x398] ;  /* 0x00007300ff1677ac */ /* 0x000e620008000a00 */
[----:B----4-:R-:W-:Y:S01]  /*2edd0*/  ISETP.GE.AND P0, PT, R5, UR31, PT ;  /* 0x0000001f05007c0c */ /* 0x010fe2000bf06270 */
[----:B------:R-:W-:Y:S01]  /*2ede0*/  IMAD.WIDE R196, R0, 0x4, R2 ;  /* 0x0000000400c47825 */ /* 0x000fe200078e0202 */
[----:B------:R-:W-:Y:S01]  /*2edf0*/  LEA R201, R4, R201, 0x7 ;  /* 0x000000c904c97211 */ /* 0x000fe200078e38ff */
[----:B------:R-:W4:Y:S01]  /*2ee00*/  LDCU.64 UR16, c[0x0][0x398] ;  /* 0x00007300ff1077ac */ /* 0x000f220008000a00 */
[----:B------:R-:W2:Y:S01]  /*2ee10*/  LDCU.64 UR18, c[0x0][0x398] ;  /* 0x00007300ff1277ac */ /* 0x000ea20008000a00 */
[----:B------:R-:W2:Y:S01]  /*2ee20*/  @!P5 SYNCS.CCTL.IV [UR46+0x40008] ;  /* 0x04000800ff00d9b1 */ /* 0x000ea2000800002e */
[----:B------:R-:W2:Y:S01]  /*2ee30*/  LDCU UR51, c[0x0][0x398] ;  /* 0x00007300ff3377ac */ /* 0x000ea20008000800 */
[----:B------:R-:W2:Y:S01]  /*2ee40*/  LDCU UR60, c[0x0][0x398] ;  /* 0x00007300ff3c77ac */ /* 0x000ea20008000800 */
[----:B-1----:R-:W-:Y:S01]  /*2ee50*/  STL [R1+0x4], R9 ;  /* 0x0000040901007387 */ /* 0x002fe20000100800 */
[----:B------:R-:W-:Y:S01]  /*2ee60*/  IMAD.MOV.U32 R207, RZ, RZ, R68 ;  /* 0x000000ffffcf7224 */ /* 0x000fe200078e0044 */
[----:B------:R-:W-:Y:S01]  /*2ee70*/  MOV R205, R70 ;  /* 0x0000004600cd7202 */ /* 0x000fe20000000f00 */
[----:B------:R-:W-:Y:S01]  /*2ee80*/  IMAD.MOV.U32 R206, RZ, RZ, R69 ;  /* 0x000000ffffce7224 */ /* 0x000fe200078e0045 */
[----:B------:R-:W-:Y:S01]  /*2ee90*/  STL.64 [R1+0x8], R10 ;  /* 0x0000080a01007387 */ /* 0x000fe20000100a00 */
        /* <DEDUP_REMOVED lines=15> */
[----:B------:R-:W1:Y:S01]  /*2ef90*/  LDTM.x64 R68, tmem[UR48+0x80] ;  /* 0x00008030004479ee */ /* 0x000e620008340000 */
        /* <DEDUP_REMOVED lines=28> */
[----:B------:R-:W-:Y:S01]  /*2f160*/  STL [R1+0x38], R22 ;  /* 0x0000381601007387 */ /* 0x000fe20000100800 */
[----:B------:R-:W-:Y:S01]  /*2f170*/  IMAD.MOV.U32 R221, RZ, RZ, R54 ;  /* 0x000000ffffdd7224 */ /* 0x000fe200078e0036 */
[----:B------:R-:W1:Y:S01]  /*2f180*/  LDCU UR73, c[0x0][0x398] ;  /* 0x00007300ff4977ac */ /* 0x000e620008000800 */
[----:B------:R-:W-:Y:S01]  /*2f190*/  IMAD.MOV.U32 R219, RZ, RZ, R56 ;  /* 0x000000ffffdb7224 */ /* 0x000fe200078e0038 */
[----:B------:R2:W-:Y:S01]  /*2f1a0*/  STL [R1+0xe80], R249 ;  /* 0x000e80f901007387 */ /* 0x0005e20000100800 */
[----:B------:R-:W-:Y:S01]  /*2f1b0*/  IMAD.MOV.U32 R218, RZ, RZ, R57 ;  /* 0x000000ffffda7224 */ /* 0x000fe200078e0039 */
[----:B------:R-:W1:Y:S01]  /*2f1c0*/  LDCU UR59, c[0x0][0x398] ;  /* 0x00007300ff3b77ac */ /* 0x000e620008000800 */
[----:B------:R-:W-:-:S02]  /*2f1d0*/  IMAD.MOV.U32 R216, RZ, RZ, R59 ;  /* 0x000000ffffd87224 */ /* 0x000fc400078e003b */
[----:B------:R-:W-:Y:S01]  /*2f1e0*/  IMAD.MOV.U32 R215, RZ, RZ, R60 ;  /* 0x000000ffffd77224 */ /* 0x000fe200078e003c */
[----:B------:R-:W1:Y:S01]  /*2f1f0*/  LDCU UR50, c[0x0][0x398] ;  /* 0x00007300ff3277ac */ /* 0x000e620008000800 */
[----:B------:R-:W-:Y:S02]  /*2f200*/  IMAD.MOV.U32 R213, RZ, RZ, R62 ;  /* 0x000000ffffd57224 */ /* 0x000fe400078e003e */
[----:B------:R-:W-:Y:S01]  /*2f210*/  IMAD.MOV.U32 R212, RZ, RZ, R63 ;  /* 0x000000ffffd47224 */ /* 0x000fe200078e003f */
[----:B--2---:R-:W2:Y:S01]  /*2f220*/  LDL.LU R249, [R1+0x8] ;  /* 0x0000080001f97983 */ /* 0x004ea20000300800 */
[----:B------:R-:W-:Y:S01]  /*2f230*/  IMAD.MOV.U32 R210, RZ, RZ, R65 ;  /* 0x000000ffffd27224 */ /* 0x000fe200078e0041 */
[----:B------:R-:W1:Y:S01]  /*2f240*/  LDCU UR71, c[0x0][0x398] ;  /* 0x00007300ff4777ac */ /* 0x000e620008000800 */
[----:B------:R-:W-:Y:S02]  /*2f250*/  IMAD.MOV.U32 R209, RZ, RZ, R66 ;  /* 0x000000ffffd17224 */ /* 0x000fe400078e0042 */
[----:B------:R-:W1:Y:S01]  /*2f260*/  LDTM.x64 R4, tmem[UR48+0xc0] ;  /* 0x0000c030000479ee */ /* 0x000e620008340000 */
[----:B------:R-:W-:Y:S01]  /*2f270*/  NOP ;  /* 0x0000000000007918 */ /* 0x000fe20000000000 */
[----:B------:R3:W-:Y:S01]  /*2f280*/  @P1 STG.E desc[UR6][R196.64], R202 ;  /* 0x000000cac4001986 */ /* 0x0007e2000c101906 */
[----:B------:R-:W-:Y:S01]  /*2f290*/  ISETP.GE.AND P1, PT, R198, UR11, PT ;  /* 0x0000000bc6007c0c */ /* 0x000fe2000bf26270 */
[----:B------:R-:W1:Y:S03]  /*2f2a0*/  LDCU UR72, c[0x0][0x398] ;  /* 0x00007300ff4877ac */ /* 0x000e660008000800 */
[----:B------:R-:W-:Y:S01]  /*2f2b0*/  ISETP.LT.AND P1, PT, R200, UR4, !P1 ;  /* 0x00000004c8007c0c */ /* 0x000fe2000cf21270 */
[----:B------:R4:W-:Y:S01]  /*2f2c0*/  STL [R1+0xe7c], R250 ;  /* 0x000e7cfa01007387 */ /* 0x0009e20000100800 */
[----:B------:R-:W1:Y:S01]  /*2f2d0*/  LDCU UR4, c[0x0][0x398] ;  /* 0x00007300ff0477ac */ /* 0x000e620008000800 */
[----:B------:R-:W2:Y:S01]  /*2f2e0*/  LDCU UR41, c[0x0][0x398] ;  /* 0x00007300ff2977ac */ /* 0x000ea20008000800 */
[C---:B---3--:R-:W-:Y:S01]  /*2f2f0*/  LEA R196, P2, R201.reuse, UR8, 0x2 ;  /* 0x00000008c9c47c11 */ /* 0x048fe2000f8410ff */
[----:B------:R-:W3:Y:S03]  /*2f300*/  LDCU UR48, c[0x0][0x398] ;  /* 0x00007300ff3077ac */ /* 0x000ee60008000800 */
[----:B------:R-:W-:Y:S01]  /*2f310*/  LEA.HI.X.SX32 R197, R201, UR9, 0x2, P2 ;  /* 0x00000009c9c57c11 */ /* 0x000fe200090f16ff */
[----:B----4-:R-:W4:Y:S01]  /*2f320*/  LDL.LU R250, [R1+0xc] ;  /* 0x00000c0001fa7983 */ /* 0x010f220000300800 */
[----:B------:R-:W2:Y:S01]  /*2f330*/  LDCU.64 UR8, c[0x0][0x398] ;  /* 0x00007300ff0877ac */ /* 0x000ea20008000a00 */
[----:B------:R-:W-:-:S02]  /*2f340*/  IMAD.WIDE R202, R0, 0x4, R196 ;  /* 0x0000000400ca7825 */ /* 0x000fc400078e02c4 */
[----:B------:R3:W-:Y:S01]  /*2f350*/  STL [R1+0xe78], R251 ;  /* 0x000e78fb01007387 */ /* 0x0007e20000100800 */
[----:B------:R-:W2:Y:S03]  /*2f360*/  LDCU UR42, c[0x0][0x398] ;  /* 0x00007300ff2a77ac */ /* 0x000ea60008000800 */
[----:B-1----:R1:W-:Y:S01]  /*2f370*/  @P1 STG.E desc[UR6][R202.64], R68 ;  /* 0x00000044ca001986 */ /* 0x0023e2000c101906 */
[----:B------:R-:W2:Y:S01]  /*2f380*/  LDCU UR77, c[0x0][0x398] ;  /* 0x00007300ff4d77ac */ /* 0x000ea20008000800 */
[----:B------:R-:W2:Y:S02]  /*2f390*/  LDCU UR70, c[0x0][0x39c] ;  /* 0x00007380ff4677ac */ /* 0x000ea40008000800 */
[----:B---3--:R-:W3:Y:S01]  /*2f3a0*/  LDL.LU R251, [R1+0x10] ;  /* 0x0000100001fb7983 */ /* 0x008ee20000300800 */
[----:B------:R-:W2:Y:S01]  /*2f3b0*/  LDCU UR57, c[0x0][0x398] ;  /* 0x00007300ff3977ac */ /* 0x000ea20008000800 */
[----:B-1----:R-:W-:-:S02]  /*2f3c0*/  VIADD R68, R198, 0x1 ;  /* 0x00000001c6447836 */ /* 0x002fc40000000000 */
[----:B------:R1:W-:Y:S01]  /*2f3d0*/  STL [R1+0xe74], R252 ;  /* 0x000e74fc01007387 */ /* 0x0003e20000100800 */
[----:B------:R-:W2:Y:S02]  /*2f3e0*/  LDCU UR49, c[0x0][0x39c] ;  /* 0x00007380ff3177ac */ /* 0x000ea40008000800 */
[----:B------:R-:W-:Y:S01]  /*2f3f0*/  ISETP.GE.AND P1, PT, R68, UR11, PT ;  /* 0x0000000b44007c0c */ /* 0x000fe2000bf26270 */
[----:B------:R-:W2:Y:S01]  /*2f400*/  LDCU UR58, c[0x0][0x398] ;  /* 0x00007300ff3a77ac */ /* 0x000ea20008000800 */
[----:B------:R-:W2:Y:S01]  /*2f410*/  LDCU UR69, c[0x0][0x39c] ;  /* 0x00007380ff4577ac */ /* 0x000ea20008000800 */
[----:B-1----:R-:W2:Y:S01]  /*2f420*/  LDL.LU R252, [R1+0x14] ;  /* 0x0000140001fc7983 */ /* 0x002ea20000300800 */
[----:B------:R-:W1:Y:S03]  /*2f430*/  LDCU UR68, c[0x0][0x398] ;  /* 0x00007300ff4477ac */ /* 0x000e660008000800 */
[----:B------:R-:W2:Y:S01]  /*2f440*/  LDL.LU R201, [R1+0x38] ;  /* 0x0000380001c97983 */ /* 0x000ea20000300800 */
[----:B------:R-:W1:Y:S03]  /*2f450*/  LDCU UR40, c[0x0][0x398] ;  /* 0x00007300ff2877ac */ /* 0x000e660008000800 */
[----:B------:R-:W2:Y:S01]  /*2f460*/  LDL.LU R68, [R1+0x4] ;  /* 0x0000040001447983 */ /* 0x000ea20000300800 */
[----:B------:R-:W-:Y:S01]  /*2f470*/  ISETP.LT.AND P2, PT, R199, UR20, !P1 ;  /* 0x00000014c7007c0c */ /* 0x000fe2000cf41270 */
[----:B------:R-:W-:Y:S01]  /*2f480*/  VIADD R0, R0, UR28 ;  /* 0x0000001c00007c36 */ /* 0x000fe20008000000 */
[----:B------:R-:W-:Y:S01]  /*2f490*/  ISETP.LT.AND P1, PT, R200, UR26, !P1 ;  /* 0x0000001ac8007c0c */ /* 0x000fe2000cf21270 */
[----:B------:R-:W1:Y:S02]  /*2f4a0*/  LDCU UR26, c[0x0][0x398] ;  /* 0x00007300ff1a77ac */ /* 0x000e640008000800 */
[C---:B------:R-:W-:Y:S01]  /*2f4b0*/  IMAD.WIDE R202, R0.reuse, 0x4, R2 ;  /* 0x0000000400ca7825 */ /* 0x040fe200078e0202 */
[----:B------:R-:W1:Y:S01]  /*2f4c0*/  LDCU UR20, c[0x0][0x39c] ;  /* 0x00007380ff1477ac */ /* 0x000e620008000800 */
        /* <DEDUP_REMOVED lines=29> */
[----:B--2---:R2:W-:Y:S02]  /*2f6a0*/  @P2 STG.E desc[UR6][R202.64], R68 ;  /* 0x00000044ca002986 */ /* 0x0045e4000c101906 */
[----:B--2---:R-:W-:Y:S01]  /*2f6b0*/  IMAD.WIDE R202, R0, 0x4, R196 ;  /* 0x0000000400ca7825 */ /* 0x004fe200078e02c4 */
[----:B------:R-:W-:-:S04]  /*2f6c0*/  IADD3 R68, PT, PT, R198, 0x2, RZ ;  /* 0x00000002c6447810 */ /* 0x000fc80007ffe0ff */
[----:B------:R2:W-:Y:S01]  /*2f6d0*/  @P1 STG.E desc[UR6][R202.64], R69 ;  /* 0x00000045ca001986 */ /* 0x0005e2000c101906 */
[----:B------:R-:W-:-:S04]  /*2f6e0*/  ISETP.GE.AND P1, PT, R68, UR11, PT ;  /* 0x0000000b44007c0c */ /* 0x000fc8000bf26270 */
[----:B------:R-:W-:Y:S01]  /*2f6f0*/  ISETP.LT.AND P2, PT, R199, UR14, !P1 ;  /* 0x0000000ec7007c0c */ /* 0x000fe2000cf41270 */
[----:B------:R-:W-:Y:S01]  /*2f700*/  VIADD R0, R0, UR28 ;  /* 0x0000001c00007c36 */ /* 0x000fe20008000000 */
[----:B------:R-:W-:Y:S01]  /*2f710*/  ISETP.LT.AND P1, PT, R200, UR24, !P1 ;  /* 0x00000018c8007c0c */ /* 0x000fe2000cf21270 */
[----:B------:R-:W1:Y:S02]  /*2f720*/  LDCU UR24, c[0x0][0x398] ;  /* 0x00007300ff1877ac */ /* 0x000e640008000800 */
[C---:B--2---:R-:W-:Y:S01]  /*2f730*/  IMAD.WIDE R68, R0.reuse, 0x4, R2 ;  /* 0x0000000400447825 */ /* 0x044fe200078e0202 */
[----:B------:R-:W2:Y:S01]  /*2f740*/  LDL.LU R202, [R1+0x30] ;  /* 0x0000300001ca7983 */ /* 0x000ea20000300800 */
[----:B------:R-:W1:Y:S03]  /*2f750*/  LDCU UR14, c[0x0][0x39c] ;  /* 0x00007380ff0e77ac */ /* 0x000e660008000800 */
[----:B------:R-:W2:Y:S04]  /*2f760*/  LDL.LU R203, [R1+0x34] ;  /* 0x0000340001cb7983 */ /* 0x000ea80000300800 */
[----:B------:R1:W-:Y:S02]  /*2f770*/  @P2 STG.E desc[UR6][R68.64], R249 ;  /* 0x000000f944002986 */ /* 0x0003e4000c101906 */
[----:B-1----:R-:W-:-:S02]  /*2f780*/  IMAD.WIDE R68, R0, 0x4, R196 ;  /* 0x0000000400447825 */ /* 0x002fc400078e02c4 */
[----:B------:R-:W2:Y:S04]  /*2f790*/  LDL.LU R249, [R1+0xe80] ;  /* 0x000e800001f97983 */ /* 0x000ea80000300800 */
[----:B------:R1:W-:Y:S02]  /*2f7a0*/  @P1 STG.E desc[UR6][R68.64], R70 ;  /* 0x0000004644001986 */ /* 0x0003e4000c101906 */
[----:B-1----:R-:W-:Y:S01]  /*2f7b0*/  VIADD R68, R198, 0x3 ;  /* 0x00000003c6447836 */ /* 0x002fe20000000000 */
[----:B------:R-:W-:Y:S01]  /*2f7c0*/  IADD3 R0, PT, PT, R0, UR28, RZ ;  /* 0x0000001c00007c10 */ /* 0x000fe2000fffe0ff */
[----:B------:R-:W2:Y:S03]  /*2f7d0*/  LDL.LU R70, [R1+0x18] ;  /* 0x0000180001467983 */ /* 0x000ea60000300800 */
[----:B------:R-:W-:-:S04]  /*2f7e0*/  ISETP.GE.AND P1, PT, R68, UR11, PT ;  /* 0x0000000b44007c0c */ /* 0x000fc8000bf26270 */
[----:B------:R-:W-:Y:S01]  /*2f7f0*/  ISETP.LT.AND P2, PT, R199, UR12, !P1 ;  /* 0x0000000cc7007c0c */ /* 0x000fe2000cf41270 */
[----:B------:R-:W-:Y:S01]  /*2f800*/  IMAD.WIDE R68, R0, 0x4, R2 ;  /* 0x0000000400447825 */ /* 0x000fe200078e0202 */
[----:B------:R-:W-:Y:S01]  /*2f810*/  ISETP.LT.AND P1, PT, R200, UR22, !P1 ;  /* 0x00000016c8007c0c */ /* 0x000fe2000cf21270 */
[----:B------:R-:W1:Y:S01]  /*2f820*/  LDCU UR12, c[0x0][0x398] ;  /* 0x00007300ff0c77ac */ /* 0x000e620008000800 */
[----:B------:R-:W1:Y:S09]  /*2f830*/  LDCU UR22, c[0x0][0x398] ;  /* 0x00007300ff1677ac */ /* 0x000e720008000800 */
[----:B----4-:R4:W-:Y:S02]  /*2f840*/  @P2 STG.E desc[UR6][R68.64], R250 ;  /* 0x000000fa44002986 */ /* 0x0109e4000c101906 */
[----:B----4-:R-:W-:-:S02]  /*2f850*/  IMAD.WIDE R68, R0, 0x4, R196 ;  /* 0x0000000400447825 */ /* 0x010fc400078e02c4 */
[----:B------:R-:W4:Y:S04]  /*2f860*/  LDL.LU R250, [R1+0xe7c] ;  /* 0x000e7c0001fa7983 */ /* 0x000f280000300800 */
[----:B------:R1:W-:Y:S02]  /*2f870*/  @P1 STG.E desc[UR6][R68.64], R71 ;  /* 0x0000004744001986 */ /* 0x0003e4000c101906 */
[----:B-1----:R-:W-:Y:S02]  /*2f880*/  VIADD R68, R198, 0x4 ;  /* 0x00000004c6447836 */ /* 0x002fe40000000000 */
[----:B------:R-:W4:Y:S03]  /*2f890*/  LDL.LU R71, [R1+0x1c] ;  /* 0x00001c0001477983 */ /* 0x000f260000300800 */
[----:B------:R-:W-:-:S04]  /*2f8a0*/  ISETP.GE.AND P1, PT, R68, UR11, PT ;  /* 0x0000000b44007c0c */ /* 0x000fc8000bf26270 */
[----:B------:R-:W-:Y:S01]  /*2f8b0*/  ISETP.LT.AND P2, PT, R199, UR16, !P1 ;  /* 0x00000010c7007c0c */ /* 0x000fe2000cf41270 */
[----:B------:R-:W-:Y:S01]  /*2f8c0*/  VIADD R0, R0, UR28 ;  /* 0x0000001c00007c36 */ /* 0x000fe20008000000 */
[----:B------:R-:W-:Y:S01]  /*2f8d0*/  ISETP.LT.AND P1, PT, R200, UR18, !P1 ;  /* 0x00000012c8007c0c */ /* 0x000fe2000cf21270 */
[----:B------:R-:W1:Y:S02]  /*2f8e0*/  LDCU UR16, c[0x0][0x398] ;  /* 0x00007300ff1077ac */ /* 0x000e640008000800 */
[C---:B------:R-:W-:Y:S01]  /*2f8f0*/  IMAD.WIDE R68, R0.reuse, 0x4, R2 ;  /* 0x0000000400447825 */ /* 0x040fe200078e0202 */
[----:B------:R-:W1:Y:S07]  /*2f900*/  LDCU UR18, c[0x0][0x39c] ;  /* 0x00007380ff1277ac */ /* 0x000e6e0008000800 */
[----:B---3--:R3:W-:Y:S02]  /*2f910*/  @P2 STG.E desc[UR6][R68.64], R251 ;  /* 0x000000fb44002986 */ /* 0x0087e4000c101906 */
[----:B---3--:R-:W-:-:S02]  /*2f920*/  IMAD.WIDE R68, R0, 0x4, R196 ;  /* 0x0000000400447825 */ /* 0x008fc400078e02c4 */
[----:B------:R-:W3:Y:S04]  /*2f930*/  LDL.LU R251, [R1+0xe78] ;  /* 0x000e780001fb7983 */ /* 0x000ee80000300800 */
[----:B------:R1:W-:Y:S02]  /*2f940*/  @P1 STG.E desc[UR6][R68.64], R72 ;  /* 0x0000004844001986 */ /* 0x0003e4000c101906 */
[----:B-1----:R-:W-:Y:S01]  /*2f950*/  IADD3 R68, PT, PT, R198, 0x5, RZ ;  /* 0x00000005c6447810 */ /* 0x002fe20007ffe0ff */
[----:B------:R-:W-:Y:S01]  /*2f960*/  VIADD R0, R0, UR28 ;  /* 0x0000001c00007c36 */ /* 0x000fe20008000000 */
[----:B------:R-:W3:Y:S02]  /*2f970*/  LDL.LU R72, [R1+0x24] ;  /* 0x0000240001487983 */ /* 0x000ee40000300800 */
[----:B------:R-:W-:-:S04]  /*2f980*/  ISETP.GE.AND P1, PT, R68, UR11, PT ;  /* 0x0000000b44007c0c */ /* 0x000fc8000bf26270 */
[----:B------:R-:W-:Y:S01]  /*2f990*/  ISETP.LT.AND P2, PT, R199, UR8, !P1 ;  /* 0x00000008c7007c0c */ /* 0x000fe2000cf41270 */
[----:B------:R-:W-:Y:S01]  /*2f9a0*/  IMAD.WIDE R68, R0, 0x4, R2 ;  /* 0x0000000400447825 */ /* 0x000fe200078e0202 */
[----:B------:R-:W-:Y:S01]  /*2f9b0*/  ISETP.LT.AND P1, PT, R200, UR30, !P1 ;  /* 0x0000001ec8007c0c */ /* 0x000fe2000cf21270 */
[----:B------:R-:W1:Y:S01]  /*2f9c0*/  LDCU UR8, c[0x0][0x398] ;  /* 0x00007300ff0877ac */ /* 0x000e620008000800 */
[----:B------:R-:W1:Y:S09]  /*2f9d0*/  LDCU UR30, c[0x0][0x398] ;  /* 0x00007300ff1e77ac */ /* 0x000e720008000800 */
[----:B------:R1:W-:Y:S02]  /*2f9e0*/  @P2 STG.E desc[UR6][R68.64], R252 ;  /* 0x000000fc44002986 */ /* 0x0003e4000c101906 */
[----:B-1----:R-:W-:-:S02]  /*2f9f0*/  IMAD.WIDE R68, R0, 0x4, R196 ;  /* 0x0000000400447825 */ /* 0x002fc400078e02c4 */
[----:B------:R-:W3:Y:S04]  /*2fa00*/  LDL.LU R252, [R1+0xe74] ;  /* 0x000e740001fc7983 */ /* 0x000ee80000300800 */
[----:B------:R1:W-:Y:S04]  /*2fa10*/  @P1 STG.E desc[UR6][R68.64], R73 ;  /* 0x0000004944001986 */ /* 0x0003e8000c101906 */
[----:B-1----:R-:W3:Y:S01]  /*2fa20*/  LDL.LU R73, [R1+0x20] ;  /* 0x0000200001497983 */ /* 0x002ee20000300800 */
[----:B------:R-:W-:-:S05]  /*2fa30*/  VIADD R68, R198, 0x6 ;  /* 0x00000006c6447836 */ /* 0x000fca0000000000 */
[----:B------:R-:W-:-:S04]  /*2fa40*/  ISETP.GE.AND P1, PT, R68, UR11, PT ;  /* 0x0000000b44007c0c */ /* 0x000fc8000bf26270 */
[----:B------:R-:W-:Y:S01]  /*2fa50*/  ISETP.LT.AND P2, PT, R199, UR32, !P1 ;  /* 0x00000020c7007c0c */ /* 0x000fe2000cf41270 */
[----:B------:R-:W1:Y:S01]  /*2fa60*/  LDCU UR32, c[0x0][0x398] ;  /* 0x00007300ff2077ac */ /* 0x000e620008000800 */
[----:B------:R-:W-:Y:S02]  /*2fa70*/  IADD3 R0, PT, PT, R0, UR28, RZ ;  /* 0x0000001c00007c10 */ /* 0x000fe4000fffe0ff */
[----:B------:R-:W-:Y:S01]  /*2fa80*/  ISETP.LT.AND P1, PT, R200, UR4, !P1 ;  /* 0x00000004c8007c0c */ /* 0x000fe2000cf21270 */
[----:B------:R-:W1:Y:S02]  /*2fa90*/  LDCU UR4, c[0x0][0x398] ;  /* 0x00007300ff0477ac */ /* 0x000e640008000800 */
[----:B------:R-:W-:-:S06]  /*2faa0*/  IMAD.WIDE R68, R0, 0x4, R2 ;  /* 0x0000000400447825 */ /* 0x000fcc00078e0202 */
[----:B--2---:R2:W-:Y:S02]  /*2fab0*/  @P2 STG.E desc[UR6][R68.64], R70 ;  /* 0x0000004644002986 */ /* 0x0045e4000c101906 */
[----:B--2---:R-:W-:-:S04]  /*2fac0*/  IMAD.WIDE R68, R0, 0x4, R196 ;  /* 0x0000000400447825 */ /* 0x004fc800078e02c4 */
[----:B------:R-:W-:Y:S01]  /*2fad0*/  VIADD R70, R198, 0x7 ;  /* 0x00000007c6467836 */ /* 0x000fe20000000000 */
[----:B------:R2:W-:Y:S04]  /*2fae0*/  @P1 STG.E desc[UR6][R68.64], R74 ;  /* 0x0000004a44001986 */ /* 0x0005e8000c101906 */
[----:B------:R-:W-:-:S04]  /*2faf0*/  ISETP.GE.AND P1, PT, R70, UR11, PT ;  /* 0x0000000b46007c0c */ /* 0x000fc8000bf26270 */
[----:B-1----:R-:W-:Y:S01]  /*2fb00*/  ISETP.LT.AND P2, PT, R199, UR4, !P1 ;  /* 0x00000004c7007c0c */ /* 0x002fe2000cf41270 */
[----:B------:R-:W-:Y:S01]  /*2fb10*/  VIADD R0, R0, UR28 ;  /* 0x0000001c00007c36 */ /* 0x000fe20008000000 */
[----:B------:R-:W-:Y:S01]  /*2fb20*/  ISETP.LT.AND P1, PT, R200, UR8, !P1 ;  /* 0x00000008c8007c0c */ /* 0x000fe2000cf21270 */
[----:B------:R-:W1:Y:S01]  /*2fb30*/  LDCU UR4, c[0x0][0x398] ;  /* 0x00007300ff0477ac */ /* 0x000e620008000800 */
[----:B--2---:R-:W2:Y:S01]  /*2fb40*/  LDL.LU R74, [R1+0x2c] ;  /* 0x00002c00014a7983 */ /* 0x004ea20000300800 */
[----:B------:R-:W-:Y:S01]  /*2fb50*/  IMAD.WIDE R68, R0, 0x4, R2 ;  /* 0x0000000400447825 */ /* 0x000fe200078e0202 */
[----:B------:R-:W1:Y:S01]  /*2fb60*/  LDCU UR8, c[0x0][0x398] ;  /* 0x00007300ff0877ac */ /* 0x000e620008000800 */
[----:B------:R-:W-:-:S06]  /*2fb70*/  IADD3 R70, PT, PT, R198, 0x8, RZ ;  /* 0x00000008c6467810 */ /* 0x000fcc0007ffe0ff */
[----:B----4-:R4:W-:Y:S02]  /*2fb80*/  @P2 STG.E desc[UR6][R68.64], R71 ;  /* 0x0000004744002986 */ /* 0x0109e4000c101906 */
[----:B----4-:R-:W-:-:S05]  /*2fb90*/  IMAD.WIDE R68, R0, 0x4, R196 ;  /* 0x0000000400447825 */ /* 0x010fca00078e02c4 */
[----:B------:R4:W-:Y:S01]  /*2fba0*/  @P1 STG.E desc[UR6][R68.64], R75 ;  /* 0x0000004b44001986 */ /* 0x0009e2000c101906 */
[----:B------:R-:W-:-:S04]  /*2fbb0*/  ISETP.GE.AND P1, PT, R70, UR11, PT ;  /* 0x0000000b46007c0c */ /* 0x000fc8000bf26270 */
[----:B-1----:R-:W-:Y:S01]  /*2fbc0*/  ISETP.LT.AND P2, PT, R199, UR4, !P1 ;  /* 0x00000004c7007c0c */ /* 0x002fe2000cf41270 */
[----:B------:R-:W-:Y:S01]  /*2fbd0*/  VIADD R71, R0, UR28 ;  /* 0x0000001c00477c36 */ /* 0x000fe20008000000 */
[----:B------:R-:W-:Y:S01]  /*2fbe0*/  ISETP.LT.AND P1, PT, R200, UR8, !P1 ;  /* 0x00000008c8007c0c */ /* 0x000fe2000cf21270 */
[----:B------:R-:W1:Y:S02]  /*2fbf0*/  LDCU UR4, c[0x0][0x398] ;  /* 0x00007300ff0477ac */ /* 0x000e640008000800 */
[----:B----4-:R-:W-:Y:S01]  /*2fc00*/  IMAD.WIDE R68, R71, 0x4, R2 ;  /* 0x0000000447447825 */ /* 0x010fe200078e0202 */
[C---:B------:R-:W-:Y:S01]  /*2fc10*/  IADD3 R70, PT, PT, R198.reuse, 0xc, RZ ;  /* 0x0000000cc6467810 */ /* 0x040fe20007ffe0ff */
[----:B------:R-:W4:Y:S02]  /*2fc20*/  LDCU UR8, c[0x0][0x398] ;  /* 0x00007300ff0877ac */ /* 0x000f240008000800 */
[----:B------:R-:W-:-:S04]  /*2fc30*/  VIADD R0, R198, 0x9 ;  /* 0x00000009c6007836 */ /* 0x000fc80000000000 */
[----:B---3--:R3:W-:Y:S02]  /*2fc40*/  @P2 STG.E desc[UR6][R68.64], R73 ;  /* 0x0000004944002986 */ /* 0x0087e4000c101906 */
[----:B---3--:R-:W-:-:S05]  /*2fc50*/  IMAD.WIDE R68, R71, 0x4, R196 ;  /* 0x0000000447447825 */ /* 0x008fca00078e02c4 */
[----:B------:R3:W-:Y:S01]  /*2fc60*/  @P1 STG.E desc[UR6][R68.64], R76 ;  /* 0x0000004c44001986 */ /* 0x0007e2000c101906 */
[----:B------:R-:W-:-:S04]  /*2fc70*/  ISETP.GE.AND P1, PT, R0, UR11, PT ;  /* 0x0000000b00007c0c */ /* 0x000fc8000bf26270 */
[----:B-1----:R-:W-:Y:S02]  /*2fc80*/  ISETP.LT.AND P2, PT, R199, UR4, !P1 ;  /* 0x00000004c7007c0c */ /* 0x002fe4000cf41270 */
[----:B------:R-:W-:Y:S01]  /*2fc90*/  IADD3 R71, PT, PT, R71, UR28, RZ ;  /* 0x0000001c47477c10 */ /* 0x000fe2000fffe0ff */
[----:B------:R-:W-:Y:S01]  /*2fca0*/  VIADD R0, R198, 0xa ;  /* 0x0000000ac6007836 */ /* 0x000fe20000000000 */
[----:B------:R-:W-:Y:S01]  /*2fcb0*/  ISETP.GE.AND P6, PT, R70, UR11, PT ;  /* 0x0000000b46007c0c */ /* 0x000fe2000bfc6270 */
[----:B------:R-:W1:Y:S02]  /*2fcc0*/  LDCU UR4, c[0x0][0x398] ;  /* 0x00007300ff0477ac */ /* 0x000e640008000800 */
[----:B---3--:R-:W-:-:S06]  /*2fcd0*/  IMAD.WIDE R68, R71, 0x4, R2 ;  /* 0x0000000447447825 */ /* 0x008fcc00078e0202 */
[----:B------:R3:W-:Y:S04]  /*2fce0*/  @P2 STG.E desc[UR6][R68.64], R72 ;  /* 0x0000004844002986 */ /* 0x0007e8000c101906 */
[----:B---3--:R-:W3:Y:S01]  /*2fcf0*/  LDL.LU R72, [R1+0x28] ;  /* 0x0000280001487983 */ /* 0x008ee20000300800 */
[----:B------:R-:W-:Y:S01]  /*2fd00*/  ISETP.LT.AND P1, PT, R200, UR12, !P1 ;  /* 0x0000000cc8007c0c */ /* 0x000fe2000cf21270 */
[----:B------:R-:W-:Y:S01]  /*2fd10*/  IMAD.WIDE R68, R71, 0x4, R196 ;  /* 0x0000000447447825 */ /* 0x000fe200078e02c4 */
[----:B------:R-:W1:Y:S11]  /*2fd20*/  LDCU UR12, c[0x0][0x398] ;  /* 0x00007300ff0c77ac */ /* 0x000e760008000800 */
[----:B------:R1:W-:Y:S01]  /*2fd30*/  @P1 STG.E desc[UR6][R68.64], R77 ;  /* 0x0000004d44001986 */ /* 0x0003e2000c101906 */
[----:B------:R-:W-:Y:S01]  /*2fd40*/  ISETP.GE.AND P1, PT, R0, UR11, PT ;  /* 0x0000000b00007c0c */ /* 0x000fe2000bf26270 */
[----:B------:R-:W-:-:S03]  /*2fd50*/  VIADD R0, R198, 0xb ;  /* 0x0000000bc6007836 */ /* 0x000fc60000000000 */
[----:B------:R-:W-:Y:S01]  /*2fd60*/  ISETP.LT.AND P5, PT, R199, UR51, !P1 ;  /* 0x00000033c7007c0c */ /* 0x000fe2000cfa1270 */
[----:B------:R-:W-:Y:S01]  /*2fd70*/  VIADD R73, R71, UR28 ;  /* 0x0000001c47497c36 */ /* 0x000fe20008000000 */
[----:B------:R-:W-:Y:S01]  /*2fd80*/  ISETP.LT.AND P1, PT, R200, UR60, !P1 ;  /* 0x0000003cc8007c0c */ /* 0x000fe2000cf21270 */
[----:B------:R-:W2:Y:S01]  /*2fd90*/  LDCU UR51, c[0x0][0x398] ;  /* 0x00007300ff3377ac */ /* 0x000ea20008000800 */
[----:B------:R-:W-:Y:S01]  /*2fda0*/  ISETP.GE.AND P3, PT, R0, UR11, PT ;  /* 0x0000000b00007c0c */ /* 0x000fe2000bf66270 */
[----:B------:R-:W-:Y:S01]  /*2fdb0*/  IMAD.WIDE R70, R73, 0x4, R196 ;  /* 0x0000000449467825 */ /* 0x000fe200078e02c4 */
[----:B------:R-:W2:Y:S02]  /*2fdc0*/  LDCU UR60, c[0x0][0x398] ;  /* 0x00007300ff3c77ac */ /* 0x000ea40008000800 */
[----:B------:R-:W-:Y:S01]  /*2fdd0*/  ISETP.LT.AND P2, PT, R199, UR73, !P3 ;  /* 0x00000049c7007c0c */ /* 0x000fe2000df41270 */
[C---:B-1----:R-:W-:Y:S01]  /*2fde0*/  IMAD.WIDE R68, R73.reuse, 0x4, R2 ;  /* 0x0000000449447825 */ /* 0x042fe200078e0202 */
[----:B------:R-:W-:Y:S01]  /*2fdf0*/  ISETP.LT.AND P3, PT, R200, UR26, !P3 ;  /* 0x0000001ac8007c0c */ /* 0x000fe2000df61270 */
[----:B------:R-:W1:Y:S02]  /*2fe00*/  LDCU UR73, c[0x0][0x39c] ;  /* 0x00007380ff4977ac */ /* 0x000e640008000800 */
[----:B------:R-:W-:-:S02]  /*2fe10*/  VIADD R75, R73, UR28 ;  /* 0x0000001c494b7c36 */ /* 0x000fc40008000000 */
[----:B------:R-:W-:Y:S01]  /*2fe20*/  VIADD R0, R198, 0xd ;  /* 0x0000000dc6007836 */ /* 0x000fe20000000000 */
[----:B------:R-:W1:Y:S01]  /*2fe30*/  LDCU UR26, c[0x0][0x398] ;  /* 0x00007300ff1a77ac */ /* 0x000e620008000800 */
[----:B------:R-:W-:-:S03]  /*2fe40*/  VIADD R77, R75, UR28 ;  /* 0x0000001c4b4d7c36 */ /* 0x000fc60008000000 */
[----:B------:R-:W-:Y:S02]  /*2fe50*/  ISETP.GE.AND P4, PT, R0, UR11, PT ;  /* 0x0000000b00007c0c */ /* 0x000fe4000bf86270 */
[----:B------:R-:W-:Y:S01]  /*2fe60*/  IADD3 R0, PT, PT, R198, 0xe, RZ ;  /* 0x0000000ec6007810 */ /* 0x000fe20007ffe0ff */
[----:B---3--:R3:W-:Y:S04]  /*2fe70*/  @P5 STG.E desc[UR6][R68.64], R72 ;  /* 0x0000004844005986 */ /* 0x0087e8000c101906 */
[----:B------:R1:W-:Y:S01]  /*2fe80*/  @P1 STG.E desc[UR6][R70.64], R78 ;  /* 0x0000004e46001986 */ /* 0x0003e2000c101906 */
[----:B------:R-:W-:Y:S01]  /*2fe90*/  ISETP.LT.AND P1, PT, R199, UR32, !P6 ;  /* 0x00000020c7007c0c */ /* 0x000fe2000f721270 */
[----:B------:R-:W4:Y:S01]  /*2fea0*/  LDCU UR32, c[0x0][0x398] ;  /* 0x00007300ff2077ac */ /* 0x000f220008000800 */
[----:B------:R-:W-:Y:S01]  /*2feb0*/  ISETP.LT.AND P6, PT, R200, UR59, !P6 ;  /* 0x0000003bc8007c0c */ /* 0x000fe2000f7c1270 */
[C---:B---3--:R-:W-:Y:S01]  /*2fec0*/  IMAD.WIDE R72, R75.reuse, 0x4, R2 ;  /* 0x000000044b487825 */ /* 0x048fe200078e0202 */
[----:B------:R-:W-:Y:S01]  /*2fed0*/  ISETP.GE.AND P5, PT, R0, UR11, PT ;  /* 0x0000000b00007c0c */ /* 0x000fe2000bfa6270 */
[----:B------:R-:W3:Y:S02]  /*2fee0*/  LDCU UR59, c[0x0][0x39c] ;  /* 0x00007380ff3b77ac */ /* 0x000ee40008000800 */
[----:B------:R-:W-:Y:S01]  /*2fef0*/  IMAD.WIDE R68, R75, 0x4, R196 ;  /* 0x000000044b447825 */ /* 0x000fe200078e02c4 */
[----:B--2---:R2:W-:Y:S01]  /*2ff00*/  @P2 STG.E desc[UR6][R72.64], R74 ;  /* 0x0000004a48002986 */ /* 0x0045e2000c101906 */
[----:B------:R-:W-:Y:S01]  /*2ff10*/  ISETP.LT.AND P2, PT, R199, UR50, !P4 ;  /* 0x00000032c7007c0c */ /* 0x000fe2000e741270 */
[----:B------:R-:W3:Y:S01]  /*2ff20*/  LDCU UR50, c[0x0][0x398] ;  /* 0x00007300ff3277ac */ /* 0x000ee20008000800 */
[C---:B-1----:R-:W-:Y:S01]  /*2ff30*/  IMAD.WIDE R70, R77.reuse, 0x4, R2 ;  /* 0x000000044d467825 */ /* 0x042fe200078e0202 */
[----:B------:R-:W-:Y:S01]  /*2ff40*/  ISETP.LT.AND P4, PT, R200, UR71, !P4 ;  /* 0x00000047c8007c0c */ /* 0x000fe2000e781270 */
[----:B------:R1:W-:Y:S01]  /*2ff50*/  @P3 STG.E desc[UR6][R68.64], R79 ;  /* 0x0000004f44003986 */ /* 0x0003e2000c101906 */
[----:B------:R-:W-:Y:S01]  /*2ff60*/  IADD3 R0, PT, PT, R198, 0xf, RZ ;  /* 0x0000000fc6007810 */ /* 0x000fe20007ffe0ff */
[----:B------:R-:W3:Y:S02]  /*2ff70*/  LDCU UR71, c[0x0][0x398] ;  /* 0x00007300ff4777ac */ /* 0x000ee40008000800 */
[----:B------:R4:W-:Y:S01]  /*2ff80*/  @P1 STG.E desc[UR6][R70.64], R202 ;  /* 0x000000ca46001986 */ /* 0x0009e2000c101906 */
[----:B--2---:R-:W-:Y:S01]  /*2ff90*/  IMAD.WIDE R72, R77, 0x4, R196 ;  /* 0x000000044d487825 */ /* 0x004fe200078e02c4 */
[----:B------:R-:W-:Y:S01]  /*2ffa0*/  ISETP.LT.AND P1, PT, R199, UR72, !P5 ;  /* 0x00000048c7007c0c */ /* 0x000fe2000ef21270 */
[----:B------:R-:W2:Y:S02]  /*2ffb0*/  LDCU UR72, c[0x0][0x39c] ;  /* 0x00007380ff4877ac */ /* 0x000ea40008000800 */
[----:B------:R-:W-:Y:S01]  /*2ffc0*/  VIADD R77, R77, UR28 ;  /* 0x0000001c4d4d7c36 */ /* 0x000fe20008000000 */
[----:B------:R-:W-:Y:S01]  /*2ffd0*/  ISETP.GE.AND P3, PT, R0, UR11, PT ;  /* 0x0000000b00007c0c */ /* 0x000fe2000bf66270 */
[----:B------:R-:W-:-:S02]  /*2ffe0*/  VIADD R0, R198, 0x10 ;  /* 0x00000010c6007836 */ /* 0x000fc40000000000 */
[C---:B-1----:R-:W-:Y:S01]  /*2fff0*/  IMAD.WIDE R68, R77.reuse, 0x4, R2 ;  /* 0x000000044d447825 */ /* 0x042fe200078e0202 */
[----:B------:R-:W-:Y:S01]  /*30000*/  ISETP.LT.AND P5, PT, R200, UR41, !P5 ;  /* 0x00000029c8007c0c */ /* 0x000fe2000efa1270 */
[----:B------:R1:W-:Y:S02]  /*30010*/  @P6 STG.E desc[UR6][R72.64], R80 ;  /* 0x0000005048006986 */ /* 0x0003e4000c101906 */
[C---:B----4-:R-:W-:Y:S01]  /*30020*/  IMAD.WIDE R70, R77.reuse, 0x4, R196 ;  /* 0x000000044d467825 */ /* 0x050fe200078e02c4 */
[----:B------:R-:W-:Y:S01]  /*30030*/  IADD3 R77, PT, PT, R77, UR28, RZ ;  /* 0x0000001c4d4d7c10 */ /* 0x000fe2000fffe0ff */
[----:B------:R4:W-:Y:S01]  /*30040*/  @P2 STG.E desc[UR6][R68.64], R203 ;  /* 0x000000cb44002986 */ /* 0x0009e2000c101906 */
[----:B------:R-:W-:Y:S01]  /*30050*/  ISETP.LT.AND P6, PT, R199, UR48, !P3 ;  /* 0x00000030c7007c0c */ /* 0x000fe2000dfc1270 */
[----:B------:R-:W2:Y:S01]  /*30060*/  LDCU UR41, c[0x0][0x398] ;  /* 0x00007300ff2977ac */ /* 0x000ea20008000800 */
[----:B------:R-:W-:Y:S01]  /*30070*/  ISETP.GE.AND P2, PT, R0, UR11, PT ;  /* 0x0000000b00007c0c */ /* 0x000fe2000bf46270 */
[----:B------:R-:W-:Y:S01]  /*30080*/  VIADD R0, R198, 0x11 ;  /* 0x00000011c6007836 */ /* 0x000fe20000000000 */
[----:B------:R-:W-:Y:S01]  /*30090*/  ISETP.LT.AND P3, PT, R200, UR42, !P3 ;  /* 0x0000002ac8007c0c */ /* 0x000fe2000df61270 */
[----:B------:R2:W-:Y:S01]  /*300a0*/  @P4 STG.E desc[UR6][R70.64], R81 ;  /* 0x0000005146004986 */ /* 0x0005e2000c101906 */
[----:B-1----:R-:W-:Y:S01]  /*300b0*/  IMAD.WIDE R72, R77, 0x4, R2 ;  /* 0x000000044d487825 */ /* 0x002fe200078e0202 */
[----:B------:R-:W-:Y:S01]  /*300c0*/  ISETP.LT.AND P4, PT, R199, UR77, !P2 ;  /* 0x0000004dc7007c0c */ /* 0x000fe2000d781270 */
[----:B------:R-:W1:Y:S02]  /*300d0*/  LDCU UR42, c[0x0][0x39c] ;  /* 0x00007380ff2a77ac */ /* 0x000e640008000800 */
[C---:B----4-:R-:W-:Y:S01]  /*300e0*/  IMAD.WIDE R68, R77.reuse, 0x4, R196 ;  /* 0x000000044d447825 */ /* 0x050fe200078e02c4 */
[----:B------:R4:W-:Y:S01]  /*300f0*/  @P1 STG.E desc[UR6][R72.64], R201 ;  /* 0x000000c948001986 */ /* 0x0009e2000c101906 */
[----:B------:R-:W1:Y:S02]  /*30100*/  LDCU UR48, c[0x0][0x398] ;  /* 0x00007300ff3077ac */ /* 0x000e640008000800 */
[----:B------:R-:W-:Y:S01]  /*30110*/  VIADD R77, R77, UR28 ;  /* 0x0000001c4d4d7c36 */ /* 0x000fe20008000000 */
[----:B------:R-:W-:Y:S01]  /*30120*/  ISETP.GE.AND P1, PT, R0, UR70, PT ;  /* 0x0000004600007c0c */ /* 0x000fe2000bf26270 */
[----:B------:R-:W1:Y:S02]  /*30130*/  LDCU UR11, c[0x0][0x398] ;  /* 0x00007300ff0b77ac */ /* 0x000e640008000800 */
[C---:B--2---:R-:W-:Y:S01]  /*30140*/  IMAD.WIDE R70, R77.reuse, 0x4, R2 ;  /* 0x000000044d467825 */ /* 0x044fe200078e0202 */
[----:B------:R-:W-:Y:S01]  /*30150*/  ISETP.LT.AND P2, PT, R200, UR24, !P2 ;  /* 0x00000018c8007c0c */ /* 0x000fe2000d741270 */
[----:B------:R2:W-:Y:S01]  /*30160*/  @P5 STG.E desc[UR6][R68.64], R82 ;  /* 0x0000005244005986 */ /* 0x0005e2000c101906 */
[----:B------:R-:W-:Y:S01]  /*30170*/  IADD3 R0, PT, PT, R198, 0x12, RZ ;  /* 0x00000012c6007810 */ /* 0x000fe20007ffe0ff */
[----:B------:R-:W1:Y:S01]  /*30180*/  LDCU UR24, c[0x0][0x39c] ;  /* 0x00007380ff1877ac */ /* 0x000e620008000800 */
[----:B----4-:R-:W-:Y:S01]  /*30190*/  IMAD.WIDE R72, R77, 0x4, R196 ;  /* 0x000000044d487825 */ /* 0x010fe200078e02c4 */
[----:B------:R-:W-:Y:S01]  /*301a0*/  ISETP.LT.AND P5, PT, R199, UR57, !P1 ;  /* 0x00000039c7007c0c */ /* 0x000fe2000cfa1270 */
[----:B------:R-:W4:Y:S02]  /*301b0*/  LDCU UR77, c[0x0][0x398] ;  /* 0x00007300ff4d77ac */ /* 0x000f240008000800 */
[----:B------:R-:W-:Y:S01]  /*301c0*/  VIADD R77, R77, UR28 ;  /* 0x0000001c4d4d7c36 */ /* 0x000fe20008000000 */
[----:B------:R1:W-:Y:S01]  /*301d0*/  @P6 STG.E desc[UR6][R70.64], R252 ;  /* 0x000000fc46006986 */ /* 0x0003e2000c101906 */
[----:B------:R-:W-:Y:S01]  /*301e0*/  ISETP.GE.AND P6, PT, R0, UR49, PT ;  /* 0x0000003100007c0c */ /* 0x000fe2000bfc6270 */
[----:B------:R-:W-:Y:S01]  /*301f0*/  VIADD R0, R198, 0x13 ;  /* 0x00000013c6007836 */ /* 0x000fe20000000000 */
[----:B------:R-:W-:Y:S01]  /*30200*/  ISETP.LT.AND P1, PT, R200, UR58, !P1 ;  /* 0x0000003ac8007c0c */ /* 0x000fe2000cf21270 */
[----:B--2---:R-:W-:Y:S01]  /*30210*/  IMAD.WIDE R68, R77, 0x4, R2 ;  /* 0x000000044d447825 */ /* 0x004fe200078e0202 */
[----:B------:R2:W-:Y:S01]  /*30220*/  @P3 STG.E desc[UR6][R72.64], R83 ;  /* 0x0000005348003986 */ /* 0x0005e2000c101906 */
[----:B------:R-:W-:Y:S01]  /*30230*/  ISETP.LT.AND P3, PT, R199, UR8, !P6 ;  /* 0x00000008c7007c0c */ /* 0x000fe2000f761270 */
[----:B------:R-:W3:Y:S01]  /*30240*/  LDCU UR70, c[0x0][0x398] ;  /* 0x00007300ff4677ac */ /* 0x000ee20008000800 */
[----:B------:R-:W3:Y:S01]  /*30250*/  LDCU UR57, c[0x0][0x398] ;  /* 0x00007300ff3977ac */ /* 0x000ee20008000800 */
[C---:B-1----:R-:W-:Y:S01]  /*30260*/  IMAD.WIDE R70, R77.reuse, 0x4, R196 ;  /* 0x000000044d467825 */ /* 0x042fe200078e02c4 */
[----:B------:R-:W-:Y:S01]  /*30270*/  IADD3 R77, PT, PT, R77, UR28, RZ ;  /* 0x0000001c4d4d7c10 */ /* 0x000fe2000fffe0ff */
        /* <DEDUP_REMOVED lines=10> */
[----:B------:R1:W-:Y:S01]  /*30320*/  @P5 STG.E desc[UR6][R72.64], R250 ;  /* 0x000000fa48005986 */ /* 0x0003e2000c101906 */
[----:B------:R-:W3:Y:S02]  /*30330*/  LDCU UR68, c[0x0][0x39c] ;  /* 0x00007380ff4477ac */ /* 0x000ee40008000800 */
[----:B------:R-:W-:Y:S01]  /*30340*/  VIADD R77, R77, UR28 ;  /* 0x0000001c4d4d7c36 */ /* 0x000fe20008000000 */
[----:B------:R-:W-:Y:S01]  /*30350*/  ISETP.GE.AND P5, PT, R0, UR20, PT ;  /* 0x0000001400007c0c */ /* 0x000fe2000bfa6270 */
[----:B------:R-:W3:Y:S02]  /*30360*/  LDCU UR8, c[0x0][0x398] ;  /* 0x00007300ff0877ac */ /* 0x000ee40008000800 */
[----:B--2---:R-:W-:Y:S01]  /*30370*/  IMAD.WIDE R70, R77, 0x4, R2 ;  /* 0x000000044d467825 */ /* 0x004fe200078e0202 */
[----:B------:R-:W-:-:S02]  /*30380*/  ISETP.LT.AND P4, PT, R200, UR35, !P4 ;  /* 0x00000023c8007c0c */ /* 0x000fc4000e781270 */
[----:B------:R-:W-:Y:S01]  /*30390*/  IADD3 R0, PT, PT, R198, 0x15, RZ ;  /* 0x00000015c6007810 */ /* 0x000fe20007ffe0ff */
[----:B------:R2:W-:Y:S01]  /*303a0*/  @P1 STG.E desc[UR6][R68.64], R85 ;  /* 0x0000005544001986 */ /* 0x0005e2000c101906 */
[----:B-1----:R-:W-:Y:S01]  /*303b0*/  IMAD.WIDE R72, R77, 0x4, R196 ;  /* 0x000000044d487825 */ /* 0x002fe200078e02c4 */
[----:B------:R-:W-:Y:S01]  /*303c0*/  ISETP.LT.AND P1, PT, R199, UR36, !P5 ;  /* 0x00000024c7007c0c */ /* 0x000fe2000ef21270 */
[----:B------:R-:W1:Y:S02]  /*303d0*/  LDCU UR69, c[0x0][0x398] ;  /* 0x00007300ff4577ac */ /* 0x000e640008000800 */
[----:B------:R-:W-:Y:S01]  /*303e0*/  VIADD R77, R77, UR28 ;  /* 0x0000001c4d4d7c36 */ /* 0x000fe20008000000 */
[----:B------:R3:W-:Y:S01]  /*303f0*/  @P3 STG.E desc[UR6][R70.64], R249 ;  /* 0x000000f946003986 */ /* 0x0007e2000c101906 */
[----:B------:R-:W-:Y:S01]  /*30400*/  ISETP.GE.AND P3, PT, R0, UR67, PT ;  /* 0x0000004300007c0c */ /* 0x000fe2000bf66270 */
[----:B------:R-:W-:Y:S01]  /*30410*/  VIADD R0, R198, 0x16 ;  /* 0x00000016c6007836 */ /* 0x000fe20000000000 */
[----:B------:R-:W-:Y:S01]  /*30420*/  ISETP.LT.AND P5, PT, R200, UR56, !P5 ;  /* 0x00000038c8007c0c */ /* 0x000fe2000efa1270 */
[----:B------:R-:W1:Y:S01]  /*30430*/  LDCU UR35, c[0x0][0x39c] ;  /* 0x00007380ff2377ac */ /* 0x000e620008000800 */
[----:B--2---:R-:W-:Y:S01]  /*30440*/  IMAD.WIDE R68, R77, 0x4, R2 ;  /* 0x000000044d447825 */ /* 0x004fe200078e0202 */
[----:B------:R2:W-:Y:S01]  /*30450*/  @P6 STG.E desc[UR6][R72.64], R86 ;  /* 0x0000005648006986 */ /* 0x0005e2000c101906 */
[----:B------:R-:W-:Y:S01]  /*30460*/  ISETP.LT.AND P6, PT, R199, UR34, !P3 ;  /* 0x00000022c7007c0c */ /* 0x000fe2000dfc1270 */
[----:B------:R-:W1:Y:S01]  /*30470*/  LDCU UR40, c[0x0][0x398] ;  /* 0x00007300ff2877ac */ /* 0x000e620008000800 */
[C---:B---3--:R-:W-:Y:S01]  /*30480*/  IMAD.WIDE R70, R77.reuse, 0x4, R196 ;  /* 0x000000044d467825 */ /* 0x048fe200078e02c4 */
[----:B------:R-:W-:Y:S01]  /*30490*/  IADD3 R77, PT, PT, R77, UR28, RZ ;  /* 0x0000001c4d4d7c10 */ /* 0x000fe2000fffe0ff */
        /* <DEDUP_REMOVED lines=20> */
[----:B---3--:R-:W-:Y:S01]  /*305e0*/  IMAD.WIDE R72, R77, 0x4, R196 ;  /* 0x000000044d487825 */ /* 0x008fe200078e02c4 */
[----:B------:R-:W-:Y:S01]  /*305f0*/  ISETP.LT.AND P5, PT, R199, UR54, !P1 ;  /* 0x00000036c7007c0c */ /* 0x000fe2000cfa1270 */
[----:B------:R-:W3:Y:S02]  /*30600*/  LDCU UR34, c[0x0][0x398] ;  /* 0x00007300ff2277ac */ /* 0x000ee40008000800 */
        /* <DEDUP_REMOVED lines=142> */
[----:B----4-:R-:W-:Y:S01]  /*30ef0*/  ISETP.LT.AND P1, PT, R200, UR77, !P1 ;  /* 0x0000004dc8007c0c */ /* 0x010fe2000cf21270 */
[----:B--2---:R-:W-:Y:S01]  /*30f00*/  IMAD.WIDE R68, R77, 0x4, R2 ;  /* 0x000000044d447825 */ /* 0x004fe200078e0202 */
[----:B------:R2:W-:Y:S01]  /*30f10*/  @P3 STG.E desc[UR6][R72.64], R101 ;  /* 0x0000006548003986 */ /* 0x0005e2000c101906 */
[----:B------:R-:W-:Y:S01]  /*30f20*/  ISETP.LT.AND P3, PT, R199, UR70, !P6 ;  /* 0x00000046c7007c0c */ /* 0x000fe2000f761270 */
[----:B------:R-:W4:Y:S01]  /*30f30*/  LDCU UR32, c[0x0][0x39c] ;  /* 0x00007380ff2077ac */ /* 0x000f220008000800 */
        /* <DEDUP_REMOVED lines=31> */
[C---:B--2---:R-:W-:Y:S01]  /*31130*/  IMAD.WIDE R68, R77.reuse, 0x4, R2 ;  /* 0x000000044d447825 */ /* 0x044fe200078e0202 */
[----:B------:R2:W-:Y:S01]  /*31140*/  @P6 STG.E desc[UR6][R72.64], R104 ;  /* 0x0000006848006986 */ /* 0x0005e2000c101906 */
[----:B------:R-:W1:Y:S02]  /*31150*/  LDCU UR41, c[0x0][0x398] ;  /* 0x00007300ff2977ac */ /* 0x000e640008000800 */
[C---:B---3--:R-:W-:Y:S01]  /*31160*/  IMAD.WIDE R70, R77.reuse, 0x4, R196 ;  /* 0x000000044d467825 */ /* 0x048fe200078e02c4 */
[----:B------:R-:W-:Y:S01]  /*31170*/  IADD3 R77, PT, PT, R77, UR28, RZ ;  /* 0x0000001c4d4d7c10 */ /* 0x000fe2000fffe0ff */
[----:B------:R3:W-:Y:S01]  /*31180*/  @P2 STG.E desc[UR6][R68.64], R230 ;  /* 0x000000e644002986 */ /* 0x0007e2000c101906 */
[----:B------:R-:W-:Y:S01]  /*31190*/  ISETP.LT.AND P6, PT, R199, UR20, !P3 ;  /* 0x00000014c7007c0c */ /* 0x000fe2000dfc1270 */
[----:B------:R-:W1:Y:S01]  /*311a0*/  LDCU UR42, c[0x0][0x398] ;  /* 0x00007300ff2a77ac */ /* 0x000e620008000800 */
[----:B------:R-:W-:Y:S01]  /*311b0*/  ISETP.GE.AND P2, PT, R0, UR56, PT ;  /* 0x0000003800007c0c */ /* 0x000fe2000bf46270 */
[----:B------:R-:W-:-:S02]  /*311c0*/  VIADD R0, R198, 0x29 ;  /* 0x00000029c6007836 */ /* 0x000fc40000000000 */
[----:B--2---:R-:W-:Y:S01]  /*311d0*/  IMAD.WIDE R72, R77, 0x4, R2 ;  /* 0x000000044d487825 */ /* 0x004fe200078e0202 */
[----:B------:R-:W-:Y:S01]  /*311e0*/  ISETP.LT.AND P3, PT, R200, UR36, !P3 ;  /* 0x00000024c8007c0c */ /* 0x000fe2000df61270 */
        /* <DEDUP_REMOVED lines=8> */
[----:B------:R1:W-:Y:S01]  /*31270*/  @P5 STG.E desc[UR6][R68.64], R106 ;  /* 0x0000006a44005986 */ /* 0x0003e2000c101906 */
[----:B------:R-:W1:Y:S01]  /*31280*/  LDCU UR24, c[0x0][0x398] ;  /* 0x00007300ff1877ac */ /* 0x000e620008000800 */
[----:B------:R-:W-:-:S02]  /*31290*/  VIADD R79, R77, UR28 ;  /* 0x0000001c4d4f7c36 */ /* 0x000fc40008000000 */
[C---:B--2---:R-:W-:Y:S01]  /*312a0*/  IMAD.WIDE R70, R77.reuse, 0x4, R2 ;  /* 0x000000044d467825 */ /* 0x044fe200078e0202 */
[----:B------:R-:W-:Y:S01]  /*312b0*/  ISETP.LT.AND P2, PT, R200, UR34, !P2 ;  /* 0x00000022c8007c0c */ /* 0x000fe2000d741270 */
[----:B------:R-:W2:Y:S01]  /*312c0*/  LDCU UR70, c[0x0][0x398] ;  /* 0x00007300ff4677ac */ /* 0x000ea20008000800 */
[----:B------:R-:W-:Y:S01]  /*312d0*/  IADD3 R0, PT, PT, R198, 0x2a, RZ ;  /* 0x0000002ac6007810 */ /* 0x000fe20007ffe0ff */
[----:B---3--:R-:W-:Y:S01]  /*312e0*/  IMAD.WIDE R72, R77, 0x4, R196 ;  /* 0x000000044d487825 */ /* 0x008fe200078e02c4 */
[----:B------:R-:W-:Y:S01]  /*312f0*/  ISETP.LT.AND P5, PT, R199, UR46, !P1 ;  /* 0x0000002ec7007c0c */ /* 0x000fe2000cfa1270 */
[----:B------:R3:W-:Y:S01]  /*31300*/  @P6 STG.E desc[UR6][R70.64], R228 ;  /* 0x000000e446006986 */ /* 0x0007e2000c101906 */
[----:B------:R-:W-:Y:S01]  /*31310*/  ISETP.LT.AND P1, PT, R200, UR30, !P1 ;  /* 0x0000001ec8007c0c */ /* 0x000fe2000cf21270 */
[C---:B------:R-:W-:Y:S01]  /*31320*/  IMAD.WIDE R74, R79.reuse, 0x4, R2 ;  /* 0x000000044f4a7825 */ /* 0x040fe200078e0202 */
[----:B------:R-:W-:Y:S01]  /*31330*/  ISETP.GE.AND P6, PT, R0, UR65, PT ;  /* 0x0000004100007c0c */ /* 0x000fe2000bfc6270 */
[----:B------:R2:W-:Y:S01]  /*31340*/  @P3 STG.E desc[UR6][R72.64], R107 ;  /* 0x0000006b48003986 */ /* 0x0005e2000c101906 */
[----:B------:R-:W4:Y:S01]  /*31350*/  LDCU UR57, c[0x0][0x39c] ;  /* 0x00007380ff3977ac */ /* 0x000f220008000800 */
[----:B------:R-:W-:Y:S01]  /*31360*/  VIADD R81, R79, UR28 ;  /* 0x0000001c4f517c36 */ /* 0x000fe20008000000 */
[----:B------:R-:W-:Y:S01]  /*31370*/  IADD3 R0, PT, PT, R198, 0x2b, RZ ;  /* 0x0000002bc6007810 */ /* 0x000fe20007ffe0ff */
[----:B------:R-:W-:Y:S01]  /*31380*/  @P4 STG.E desc[UR6][R74.64], R227 ;  /* 0x000000e34a004986 */ /* 0x000fe2000c101906 */
[----:B------:R-:W-:Y:S01]  /*31390*/  ISETP.LT.AND P4, PT, R199, UR66, !P6 ;  /* 0x00000042c7007c0c */ /* 0x000fe2000f781270 */
[----:B-1----:R-:W-:Y:S01]  /*313a0*/  IMAD.WIDE R68, R79, 0x4, R196 ;  /* 0x000000044f447825 */ /* 0x002fe200078e02c4 */
[----:B------:R-:W-:Y:S01]  /*313b0*/  ISETP.LT.AND P6, PT, R200, UR54, !P6 ;  /* 0x00000036c8007c0c */ /* 0x000fe2000f7c1270 */
[----:B------:R-:W1:Y:S02]  /*313c0*/  LDCU UR58, c[0x0][0x398] ;  /* 0x00007300ff3a77ac */ /* 0x000e640008000800 */
[C---:B------:R-:W-:Y:S01]  /*313d0*/  IMAD.WIDE R76, R81.reuse, 0x4, R2 ;  /* 0x00000004514c7825 */ /* 0x040fe200078e0202 */
[----:B------:R-:W-:Y:S01]  /*313e0*/  ISETP.GE.AND P3, PT, R0, UR44, PT ;  /* 0x0000002c00007c0c */ /* 0x000fe2000bf66270 */
[----:B------:R-:W1:Y:S02]  /*313f0*/  LDCU UR8, c[0x0][0x39c] ;  /* 0x00007380ff0877ac */ /* 0x000e640008000800 */
[C---:B---3--:R-:W-:Y:S01]  /*31400*/  IMAD.WIDE R70, R81.reuse, 0x4, R196 ;  /* 0x0000000451467825 */ /* 0x048fe200078e02c4 */
[----:B------:R-:W-:Y:S01]  /*31410*/  IADD3 R81, PT, PT, R81, UR28, RZ ;  /* 0x0000001c51517c10 */ /* 0x000fe2000fffe0ff */
[----:B------:R3:W-:Y:S01]  /*31420*/  @P2 STG.E desc[UR6][R68.64], R108 ;  /* 0x0000006c44002986 */ /* 0x0007e2000c101906 */
[----:B------:R-:W1:Y:S01]  /*31430*/  LDCU UR49, c[0x0][0x398] ;  /* 0x00007300ff3177ac */ /* 0x000e620008000800 */
[----:B--2---:R-:W-:-:S02]  /*31440*/  VIADD R72, R198, 0x2d ;  /* 0x0000002dc6487836 */ /* 0x004fc40000000000 */
[----:B------:R-:W-:Y:S01]  /*31450*/  @P5 STG.E desc[UR6][R76.64], R226 ;  /* 0x000000e24c005986 */ /* 0x000fe2000c101906 */
[----:B------:R-:W-:Y:S01]  /*31460*/  VIADD R0, R198, 0x2c ;  /* 0x0000002cc6007836 */ /* 0x000fe20000000000 */
[----:B------:R-:W-:Y:S01]  /*31470*/  ISETP.LT.AND P5, PT, R199, UR39, !P3 ;  /* 0x00000027c7007c0c */ /* 0x000fe2000dfa1270 */
[----:B------:R-:W2:Y:S01]  /*31480*/  LDCU UR68, c[0x0][0x398] ;  /* 0x00007300ff4477ac */ /* 0x000ea20008000800 */
[----:B------:R1:W-:Y:S01]  /*31490*/  @P1 STG.E desc[UR6][R70.64], R109 ;  /* 0x0000006d46001986 */ /* 0x0003e2000c101906 */
[----:B------:R-:W-:Y:S01]  /*314a0*/  ISETP.GE.AND P1, PT, R72, UR22, PT ;  /* 0x0000001648007c0c */ /* 0x000fe2000bf26270 */
[C---:B------:R-:W-:Y:S01]  /*314b0*/  IMAD.WIDE R72, R81.reuse, 0x4, R196 ;  /* 0x0000000451487825 */ /* 0x040fe200078e02c4 */
[----:B------:R-:W-:Y:S01]  /*314c0*/  ISETP.LT.AND P3, PT, R200, UR55, !P3 ;  /* 0x00000037c8007c0c */ /* 0x000fe2000df61270 */
[----:B------:R-:W2:Y:S02]  /*314d0*/  LDCU UR40, c[0x0][0x39c] ;  /* 0x00007380ff2877ac */ /* 0x000ea40008000800 */
[C-C-:B---3--:R-:W-:Y:S01]  /*314e0*/  IMAD.WIDE R68, R81.reuse, 0x4, R2.reuse ;  /* 0x0000000451447825 */ /* 0x148fe200078e0202 */
[----:B------:R-:W-:Y:S01]  /*314f0*/  ISETP.GE.AND P2, PT, R0, UR76, PT ;  /* 0x0000004c00007c0c */ /* 0x000fe2000bf46270 */
[----:B------:R-:W3:Y:S02]  /*31500*/  LDCU UR69, c[0x0][0x398] ;  /* 0x00007300ff4577ac */ /* 0x000ee40008000800 */
[----:B------:R-:W-:Y:S01]  /*31510*/  VIADD R81, R81, UR28 ;  /* 0x0000001c51517c36 */ /* 0x000fe20008000000 */
[----:B------:R2:W-:Y:S01]  /*31520*/  @P4 STG.E desc[UR6][R68.64], R225 ;  /* 0x000000e144004986 */ /* 0x0005e2000c101906 */
[----:B------:R-:W-:Y:S01]  /*31530*/  VIADD R0, R198, 0x2e ;  /* 0x0000002ec6007836 */ /* 0x000fe20000000000 */
[----:B------:R-:W3:Y:S02]  /*31540*/  LDCU UR35, c[0x0][0x398] ;  /* 0x00007300ff2377ac */ /* 0x000ee40008000800 */
[----:B------:R4:W-:Y:S01]  /*31550*/  @P6 STG.E desc[UR6][R72.64], R110 ;  /* 0x0000006e48006986 */ /* 0x0009e2000c101906 */
[----:B------:R-:W-:Y:S01]  /*31560*/  ISETP.LT.AND P6, PT, R199, UR38, !P2 ;  /* 0x00000026c7007c0c */ /* 0x000fe2000d7c1270 */
[C---:B-1----:R-:W-:Y:S01]  /*31570*/  IMAD.WIDE R70, R81.reuse, 0x4, R2 ;  /* 0x0000000451467825 */ /* 0x042fe200078e0202 */
[----:B------:R-:W-:Y:S01]  /*31580*/  ISETP.LT.AND P2, PT, R200, UR29, !P2 ;  /* 0x0000001dc8007c0c */ /* 0x000fe2000d741270 */
[----:B------:R-:W1:Y:S02]  /*31590*/  LDCU UR20, c[0x0][0x398] ;  /* 0x00007300ff1477ac */ /* 0x000e640008000800 */
[----:B------:R-:W-:-:S02]  /*315a0*/  VIADD R77, R81, UR28 ;  /* 0x0000001c514d7c36 */ /* 0x000fc40008000000 */
[----:B--2---:R-:W-:Y:S01]  /*315b0*/  IMAD.WIDE R68, R81, 0x4, R196 ;  /* 0x0000000451447825 */ /* 0x004fe200078e02c4 */
[----:B------:R-:W-:Y:S01]  /*315c0*/  @P5 STG.E desc[UR6][R70.64], R224 ;  /* 0x000000e046005986 */ /* 0x000fe2000c101906 */
[----:B------:R-:W-:Y:S01]  /*315d0*/  ISETP.GE.AND P4, PT, R0, UR63, PT ;  /* 0x0000003f00007c0c */ /* 0x000fe2000bf86270 */
[----:B------:R-:W2:Y:S01]  /*315e0*/  LDCU UR36, c[0x0][0x39c] ;  /* 0x00007380ff2477ac */ /* 0x000ea20008000800 */
[----:B----4-:R-:W-:Y:S01]  /*315f0*/  IMAD.WIDE R72, R77, 0x4, R2 ;  /* 0x000000044d487825 */ /* 0x010fe200078e0202 */
[----:B------:R4:W-:Y:S01]  /*31600*/  @P3 STG.E desc[UR6][R68.64], R111 ;  /* 0x0000006f44003986 */ /* 0x0009e2000c101906 */
[----:B------:R-:W-:Y:S01]  /*31610*/  ISETP.LT.AND P3, PT, R199, UR64, !P1 ;  /* 0x00000040c7007c0c */ /* 0x000fe2000cf61270 */
[----:B------:R-:W1:Y:S01]  /*31620*/  LDCU UR34, c[0x0][0x39c] ;  /* 0x00007380ff2277ac */ /* 0x000e620008000800 */
[----:B------:R-:W-:Y:S01]  /*31630*/  ISETP.LT.AND P1, PT, R200, UR62, !P1 ;  /* 0x0000003ec8007c0c */ /* 0x000fe2000cf21270 */
[----:B------:R-:W-:Y:S01]  /*31640*/  IMAD.WIDE R74, R77, 0x4, R196 ;  /* 0x000000044d4a7825 */ /* 0x000fe200078e02c4 */
[----:B------:R1:W-:Y:S01]  /*31650*/  @P6 STG.E desc[UR6][R72.64], R223 ;  /* 0x000000df48006986 */ /* 0x0003e2000c101906 */
[----:B------:R-:W-:Y:S01]  /*31660*/  ISETP.LT.AND P6, PT, R199, UR53, !P4 ;  /* 0x00000035c7007c0c */ /* 0x000fe2000e7c1270 */
[----:B------:R-:W2:Y:S01]  /*31670*/  LDCU UR56, c[0x0][0x398] ;  /* 0x00007300ff3877ac */ /* 0x000ea20008000800 */
[----:B------:R-:W-:Y:S01]  /*31680*/  VIADD R77, R77, UR28 ;  /* 0x0000001c4d4d7c36 */ /* 0x000fe20008000000 */
[----:B------:R-:W-:-:S02]  /*31690*/  IADD3 R0, PT, PT, R198, 0x2f, RZ ;  /* 0x0000002fc6007810 */ /* 0x000fc40007ffe0ff */
[----:B------:R-:W-:Y:S01]  /*316a0*/  ISETP.LT.AND P4, PT, R200, UR43, !P4 ;  /* 0x0000002bc8007c0c */ /* 0x000fe2000e781270 */
[C---:B----4-:R-:W-:Y:S01]  /*316b0*/  IMAD.WIDE R68, R77.reuse, 0x4, R2 ;  /* 0x000000044d447825 */ /* 0x050fe200078e0202 */
[----:B------:R-:W-:Y:S01]  /*316c0*/  ISETP.GE.AND P5, PT, R0, UR45, PT ;  /* 0x0000002d00007c0c */ /* 0x000fe2000bfa6270 */
[----:B------:R-:W-:Y:S01]  /*316d0*/  @P2 STG.E desc[UR6][R74.64], R112 ;  /* 0x000000704a002986 */ /* 0x000fe2000c101906 */
[----:B------:R-:W4:Y:S01]  /*316e0*/  LDCU UR67, c[0x0][0x398] ;  /* 0x00007300ff4377ac */ /* 0x000f220008000800 */
[C---:B------:R-:W-:Y:S01]  /*316f0*/  IMAD.WIDE R70, R77.reuse, 0x4, R196 ;  /* 0x000000044d467825 */ /* 0x040fe200078e02c4 */
[----:B------:R-:W-:Y:S01]  /*31700*/  IADD3 R0, PT, PT, R198, 0x30, RZ ;  /* 0x00000030c6007810 */ /* 0x000fe20007ffe0ff */
[----:B------:R-:W2:Y:S02]  /*31710*/  LDCU UR16, c[0x0][0x398] ;  /* 0x00007300ff1077ac */ /* 0x000ea40008000800 */
[----:B------:R-:W-:Y:S01]  /*31720*/  VIADD R79, R77, UR28 ;  /* 0x0000001c4d4f7c36 */ /* 0x000fe20008000000 */
[----:B------:R3:W-:Y:S01]  /*31730*/  @P3 STG.E desc[UR6][R68.64], R222 ;  /* 0x000000de44003986 */ /* 0x0007e2000c101906 */
[----:B------:R-:W2:Y:S02]  /*31740*/  LDCU UR30, c[0x0][0x39c] ;  /* 0x00007380ff1e77ac */ /* 0x000ea40008000800 */
[----:B-1----:R-:W-:Y:S01]  /*31750*/  IMAD.WIDE R72, R79, 0x4, R2 ;  /* 0x000000044f487825 */ /* 0x002fe200078e0202 */
[----:B------:R1:W-:Y:S01]  /*31760*/  @P1 STG.E desc[UR6][R70.64], R113 ;  /* 0x0000007146001986 */ /* 0x0003e2000c101906 */
[----:B------:R-:W-:Y:S01]  /*31770*/  ISETP.LT.AND P1, PT, R199, UR37, !P5 ;  /* 0x00000025c7007c0c */ /* 0x000fe2000ef21270 */
[----:B------:R-:W2:Y:S01]  /*31780*/  LDCU UR54, c[0x0][0x39c] ;  /* 0x00007380ff3677ac */ /* 0x000ea20008000800 */
[----:B------:R-:W-:-:S02]  /*31790*/  ISETP.LT.AND P5, PT, R200, UR52, !P5 ;  /* 0x00000034c8007c0c */ /* 0x000fc4000efa1270 */
[----:B------:R-:W-:Y:S01]  /*317a0*/  ISETP.GE.AND P2, PT, R0, UR61, PT ;  /* 0x0000003d00007c0c */ /* 0x000fe2000bf46270 */
[----:B------:R-:W2:Y:S01]  /*317b0*/  LDCU UR46, c[0x0][0x398] ;  /* 0x00007300ff2e77ac */ /* 0x000ea20008000800 */
[C---:B---3--:R-:W-:Y:S01]  /*317c0*/  IMAD.WIDE R68, R79.reuse, 0x4, R196 ;  /* 0x000000044f447825 */ /* 0x048fe200078e02c4 */
[----:B------:R3:W-:Y:S01]  /*317d0*/  @P6 STG.E desc[UR6][R72.64], R221 ;  /* 0x000000dd48006986 */ /* 0x0007e2000c101906 */
[----:B------:R-:W2:Y:S02]  /*317e0*/  LDCU UR65, c[0x0][0x398] ;  /* 0x00007300ff4177ac */ /* 0x000ea40008000800 */
[----:B------:R-:W-:Y:S01]  /*317f0*/  VIADD R79, R79, UR28 ;  /* 0x0000001c4f4f7c36 */ /* 0x000fe20008000000 */
[----:B------:R4:W-:Y:S01]  /*31800*/  @P4 STG.E desc[UR6][R68.64], R114 ;  /* 0x0000007244004986 */ /* 0x0009e2000c101906 */
[----:B------:R-:W-:Y:S01]  /*31810*/  VIADD R0, R198, 0x31 ;  /* 0x00000031c6007836 */ /* 0x000fe20000000000 */
[----:B------:R-:W-:Y:S01]  /*31820*/  ISETP.LT.AND P4, PT, R199, UR18, !P2 ;  /* 0x00000012c7007c0c */ /* 0x000fe2000d781270 */
[C---:B-1----:R-:W-:Y:S01]  /*31830*/  IMAD.WIDE R70, R79.reuse, 0x4, R2 ;  /* 0x000000044f467825 */ /* 0x042fe200078e0202 */
[C---:B------:R-:W-:Y:S01]  /*31840*/  IADD3 R77, PT, PT, R79.reuse, UR28, RZ ;  /* 0x0000001c4f4d7c10 */ /* 0x040fe2000fffe0ff */
[----:B------:R-:W1:Y:S01]  /*31850*/  LDCU UR66, c[0x0][0x398] ;  /* 0x00007300ff4277ac */ /* 0x000e620008000800 */
[----:B------:R-:W-:Y:S01]  /*31860*/  ISETP.GE.AND P3, PT, R0, UR74, PT ;  /* 0x0000004a00007c0c */ /* 0x000fe2000bf66270 */
[----:B---3--:R-:W-:Y:S01]  /*31870*/  IMAD.WIDE R72, R79, 0x4, R196 ;  /* 0x000000044f487825 */ /* 0x008fe200078e02c4 */
[----:B------:R-:W-:Y:S01]  /*31880*/  IADD3 R0, PT, PT, R198, 0x32, RZ ;  /* 0x00000032c6007810 */ /* 0x000fe20007ffe0ff */
[----:B------:R3:W-:Y:S01]  /*31890*/  @P1 STG.E desc[UR6][R70.64], R220 ;  /* 0x000000dc46001986 */ /* 0x0007e2000c101906 */
[----:B------:R-:W-:Y:S01]  /*318a0*/  ISETP.LT.AND P2, PT, R200, UR12, !P2 ;  /* 0x0000000cc8007c0c */ /* 0x000fe2000d741270 */
[----:B----4-:R-:W-:Y:S01]  /*318b0*/  IMAD.WIDE R68, R77, 0x4, R2 ;  /* 0x000000044d447825 */ /* 0x010fe200078e0202 */
[----:B------:R-:W-:Y:S01]  /*318c0*/  ISETP.GE.AND P6, PT, R0, UR33, PT ;  /* 0x0000002100007c0c */ /* 0x000fe2000bfc6270 */
[----:B------:R-:W-:Y:S01]  /*318d0*/  @P5 STG.E desc[UR6][R72.64], R115 ;  /* 0x0000007348005986 */ /* 0x000fe2000c101906 */
[----:B------:R-:W-:Y:S01]  /*318e0*/  ISETP.LT.AND P5, PT, R199, UR75, !P3 ;  /* 0x0000004bc7007c0c */ /* 0x000fe2000dfa1270 */
[C---:B------:R-:W-:Y:S01]  /*318f0*/  IMAD.WIDE R74, R77.reuse, 0x4, R196 ;  /* 0x000000044d4a7825 */ /* 0x040fe200078e02c4 */
[----:B------:R-:W-:Y:S01]  /*31900*/  ISETP.LT.AND P3, PT, R200, UR31, !P3 ;  /* 0x0000001fc8007c0c */ /* 0x000fe2000df61270 */
[----:B------:R4:W-:Y:S01]  /*31910*/  @P4 STG.E desc[UR6][R68.64], R219 ;  /* 0x000000db44004986 */ /* 0x0009e2000c101906 */
[----:B------:R-:W1:Y:S01]  /*31920*/  LDCU UR44, c[0x0][0x398] ;  /* 0x00007300ff2c77ac */ /* 0x000e620008000800 */
[----:B------:R-:W-:Y:S01]  /*31930*/  VIADD R77, R77, UR28 ;  /* 0x0000001c4d4d7c36 */ /* 0x000fe20008000000 */
[----:B------:R-:W-:Y:S01]  /*31940*/  ISETP.LT.AND P4, PT, R199, UR14, !P6 ;  /* 0x0000000ec7007c0c */ /* 0x000fe2000f781270 */
[----:B------:R-:W-:Y:S01]  /*31950*/  VIADD R0, R198, 0x33 ;  /* 0x00000033c6007836 */ /* 0x000fe20000000000 */
[----:B------:R-:W-:Y:S01]  /*31960*/  ISETP.LT.AND P6, PT, R200, UR51, !P6 ;  /* 0x00000033c8007c0c */ /* 0x000fe2000f7c1270 */
[C---:B---3--:R-:W-:Y:S01]  /*31970*/  IMAD.WIDE R70, R77.reuse, 0x4, R2 ;  /* 0x000000044d467825 */ /* 0x048fe200078e0202 */
[C---:B------:R-:W-:Y:S01]  /*31980*/  IADD3 R79, PT, PT, R77.reuse, UR28, RZ ;  /* 0x0000001c4d4f7c10 */ /* 0x040fe2000fffe0ff */
[----:B------:R-:W-:Y:S01]  /*31990*/  @P2 STG.E desc[UR6][R74.64], R116 ;  /* 0x000000744a002986 */ /* 0x000fe2000c101906 */
[----:B------:R-:W-:Y:S01]  /*319a0*/  ISETP.GE.AND P1, PT, R0, UR60, PT ;  /* 0x0000003c00007c0c */ /* 0x000fe2000bf26270 */
[----:B------:R-:W-:Y:S01]  /*319b0*/  VIADD R0, R198, 0x34 ;  /* 0x00000034c6007836 */ /* 0x000fe20000000000 */
[----:B------:R-:W3:Y:S01]  /*319c0*/  LDCU UR39, c[0x0][0x398] ;  /* 0x00007300ff2777ac */ /* 0x000ee20008000800 */
[----:B----4-:R-:W-:Y:S01]  /*319d0*/  IMAD.WIDE R68, R77, 0x4, R196 ;  /* 0x000000044d447825 */ /* 0x010fe200078e02c4 */
[----:B------:R4:W-:Y:S01]  /*319e0*/  @P5 STG.E desc[UR6][R70.64], R218 ;  /* 0x000000da46005986 */ /* 0x0009e2000c101906 */
[----:B------:R-:W1:Y:S02]  /*319f0*/  LDCU UR76, c[0x0][0x39c] ;  /* 0x00007380ff4c77ac */ /* 0x000e640008000800 */
[----:B------:R-:W-:Y:S01]  /*31a00*/  IMAD.WIDE R72, R79, 0x4, R2 ;  /* 0x000000044f487825 */ /* 0x000fe200078e0202 */
[----:B------:R-:W-:Y:S01]  /*31a10*/  ISETP.GE.AND P2, PT, R0, UR32, PT ;  /* 0x0000002000007c0c */ /* 0x000fe2000bf46270 */
[----:B------:R1:W-:Y:S01]  /*31a20*/  @P3 STG.E desc[UR6][R68.64], R117 ;  /* 0x0000007544003986 */ /* 0x0003e2000c101906 */
[----:B------:R-:W-:Y:S01]  /*31a30*/  ISETP.LT.AND P3, PT, R199, UR73, !P1 ;  /* 0x00000049c7007c0c */ /* 0x000fe2000cf61270 */
[----:B------:R-:W-:Y:S01]  /*31a40*/  VIADD R0, R198, 0x35 ;  /* 0x00000035c6007836 */ /* 0x000fe20000000000 */
[----:B------:R-:W-:Y:S01]  /*31a50*/  ISETP.LT.AND P1, PT, R200, UR26, !P1 ;  /* 0x0000001ac8007c0c */ /* 0x000fe2000cf21270 */
[----:B------:R-:W2:Y:S01]  /*31a60*/  LDCU UR22, c[0x0][0x398] ;  /* 0x00007300ff1677ac */ /* 0x000ea20008000800 */
[C---:B----4-:R-:W-:Y:S01]  /*31a70*/  IMAD.WIDE R70, R79.reuse, 0x4, R196 ;  /* 0x000000044f467825 */ /* 0x050fe200078e02c4 */
[----:B------:R4:W-:Y:S01]  /*31a80*/  @P4 STG.E desc[UR6][R72.64], R217 ;  /* 0x000000d948004986 */ /* 0x0009e2000c101906 */
[----:B------:R-:W-:Y:S01]  /*31a90*/  IADD3 R79, PT, PT, R79, UR28, RZ ;  /* 0x0000001c4f4f7c10 */ /* 0x000fe2000fffe0ff */
[----:B------:R-:W2:Y:S02]  /*31aa0*/  LDCU UR55, c[0x0][0x398] ;  /* 0x00007300ff3777ac */ /* 0x000ea40008000800 */
[----:B------:R3:W-:Y:S01]  /*31ab0*/  @P6 STG.E desc[UR6][R70.64], R118 ;  /* 0x0000007646006986 */ /* 0x0007e2000c101906 */
[----:B------:R-:W-:Y:S01]  /*31ac0*/  ISETP.LT.AND P6, PT, R199, UR59, !P2 ;  /* 0x0000003bc7007c0c */ /* 0x000fe2000d7c1270 */
[C---:B------:R-:W-:Y:S01]  /*31ad0*/  VIADD R77, R79.reuse, UR28 ;  /* 0x0000001c4f4d7c36 */ /* 0x040fe20008000000 */
[----:B------:R-:W-:Y:S01]  /*31ae0*/  ISETP.GE.AND P5, PT, R0, UR71, PT ;  /* 0x0000004700007c0c */ /* 0x000fe2000bfa6270 */
[----:B------:R-:W-:Y:S01]  /*31af0*/  VIADD R0, R198, 0x36 ;  /* 0x00000036c6007836 */ /* 0x000fe20000000000 */
[----:B------:R-:W2:Y:S01]  /*31b00*/  LDCU UR38, c[0x0][0x39c] ;  /* 0x00007380ff2677ac */ /* 0x000ea20008000800 */
[C---:B-1----:R-:W-:Y:S01]  /*31b10*/  IMAD.WIDE R68, R79.reuse, 0x4, R2 ;  /* 0x000000044f447825 */ /* 0x042fe200078e0202 */
[----:B------:R-:W1:Y:S03]  /*31b20*/  LDCU UR29, c[0x0][0x398] ;  /* 0x00007300ff1d77ac */ /* 0x000e660008000800 */
[----:B----4-:R-:W-:Y:S01]  /*31b30*/  IMAD.WIDE R72, R79, 0x4, R196 ;  /* 0x000000044f487825 */ /* 0x010fe200078e02c4 */
[----:B------:R-:W-:Y:S01]  /*31b40*/  ISETP.GE.AND P4, PT, R0, UR48, PT ;  /* 0x0000003000007c0c */ /* 0x000fe2000bf86270 */
[----:B------:R4:W-:Y:S01]  /*31b50*/  @P3 STG.E desc[UR6][R68.64], R216 ;  /* 0x000000d844003986 */ /* 0x0009e2000c101906 */
[C---:B------:R-:W-:Y:S01]  /*31b60*/  ISETP.LT.AND P2, PT, R200.reuse, UR50, !P2 ;  /* 0x00000032c8007c0c */ /* 0x040fe2000d741270 */
[----:B---3--:R-:W-:Y:S01]  /*31b70*/  IMAD.WIDE R70, R77, 0x4, R2 ;  /* 0x000000044d467825 */ /* 0x008fe200078e0202 */
[----:B------:R-:W3:Y:S01]  /*31b80*/  LDCU UR63, c[0x0][0x39c] ;  /* 0x00007380ff3f77ac */ /* 0x000ee20008000800 */
[----:B------:R1:W-:Y:S01]  /*31b90*/  @P1 STG.E desc[UR6][R72.64], R119 ;  /* 0x0000007748001986 */ /* 0x0003e2000c101906 */
[----:B------:R-:W-:Y:S01]  /*31ba0*/  ISETP.LT.AND P1, PT, R199, UR72, !P5 ;  /* 0x00000048c7007c0c */ /* 0x000fe2000ef21270 */
[C---:B------:R-:W-:Y:S01]  /*31bb0*/  IMAD.WIDE R74, R77.reuse, 0x4, R196 ;  /* 0x000000044d4a7825 */ /* 0x040fe200078e02c4 */
[----:B------:R-:W-:Y:S01]  /*31bc0*/  IADD3 R77, PT, PT, R77, UR28, RZ ;  /* 0x0000001c4d4d7c10 */ /* 0x000fe2000fffe0ff */
[----:B------:R2:W-:Y:S01]  /*31bd0*/  @P6 STG.E desc[UR6][R70.64], R215 ;  /* 0x000000d746006986 */ /* 0x0005e2000c101906 */
[----:B------:R-:W-:Y:S01]  /*31be0*/  ISETP.LT.AND P5, PT, R200, UR41, !P5 ;  /* 0x00000029c8007c0c */ /* 0x000fe2000efa1270 */
[----:B------:R-:W-:Y:S01]  /*31bf0*/  VIADD R0, R198, 0x37 ;  /* 0x00000037c6007836 */ /* 0x000fe20000000000 */
[----:B------:R-:W-:Y:S01]  /*31c00*/  ISETP.LT.AND P6, PT, R199, UR42, !P4 ;  /* 0x0000002ac7007c0c */ /* 0x000fe2000e7c1270 */
[C---:B------:R-:W-:Y:S01]  /*31c10*/  VIADD R79, R77.reuse, UR28 ;  /* 0x0000001c4d4f7c36 */ /* 0x040fe20008000000 */
[----:B------:R-:W-:Y:S01]  /*31c20*/  ISETP.LT.AND P4, PT, R200, UR11, !P4 ;  /* 0x0000000bc8007c0c */ /* 0x000fe2000e781270 */
[--C-:B----4-:R-:W-:Y:S01]  /*31c30*/  IMAD.WIDE R68, R77, 0x4, R2.reuse ;  /* 0x000000044d447825 */ /* 0x110fe200078e0202 */
[----:B------:R-:W-:Y:S01]  /*31c40*/  ISETP.GE.AND P3, PT, R0, UR77, PT ;  /* 0x0000004d00007c0c */ /* 0x000fe2000bf66270 */
[----:B------:R-:W-:Y:S01]  /*31c50*/  @P2 STG.E desc[UR6][R74.64], R120 ;  /* 0x000000784a002986 */ /* 0x000fe2000c101906 */
[----:B------:R-:W4:Y:S01]  /*31c60*/  LDCU UR45, c[0x0][0x398] ;  /* 0x00007300ff2d77ac */ /* 0x000f220008000800 */
[----:B-1----:R-:W-:Y:S01]  /*31c70*/  IMAD.WIDE R72, R79, 0x4, R2 ;  /* 0x000000044f487825 */ /* 0x002fe200078e0202 */
[----:B------:R-:W1:Y:S03]  /*31c80*/  LDCU UR62, c[0x0][0x398] ;  /* 0x00007300ff3e77ac */ /* 0x000e660008000800 */
[--C-:B--2---:R-:W-:Y:S01]  /*31c90*/  IMAD.WIDE R70, R77, 0x4, R196.reuse ;  /* 0x000000044d467825 */ /* 0x104fe200078e02c4 */
[----:B------:R2:W-:Y:S01]  /*31ca0*/  @P1 STG.E desc[UR6][R68.64], R214 ;  /* 0x000000d644001986 */ /* 0x0005e2000c101906 */
[----:B------:R-:W1:Y:S02]  /*31cb0*/  LDCU UR61, c[0x0][0x39c] ;  /* 0x00007380ff3d77ac */ /* 0x000e640008000800 */
[----:B------:R-:W-:Y:S01]  /*31cc0*/  VIADD R0, R198, 0x38 ;  /* 0x00000038c6007836 */ /* 0x000fe20000000000 */
[----:B------:R1:W-:Y:S01]  /*31cd0*/  @P5 STG.E desc[UR6][R70.64], R121 ;  /* 0x0000007946005986 */ /* 0x0003e2000c101906 */
[----:B------:R-:W3:Y:S03]  /*31ce0*/  LDCU UR53, c[0x0][0x398] ;  /* 0x00007300ff3577ac */ /* 0x000ee60008000800 */
[----:B------:R1:W-:Y:S01]  /*31cf0*/  @P6 STG.E desc[UR6][R72.64], R213 ;  /* 0x000000d548006986 */ /* 0x0003e2000c101906 */
[----:B------:R-:W-:Y:S01]  /*31d00*/  ISETP.LT.AND P6, PT, R199, UR24, !P3 ;  /* 0x00000018c7007c0c */ /* 0x000fe2000dfc1270 */
[----:B------:R-:W3:Y:S01]  /*31d10*/  LDCU UR43, c[0x0][0x398] ;  /* 0x00007300ff2b77ac */ /* 0x000ee20008000800 */
[----:B------:R-:W-:Y:S01]  /*31d20*/  ISETP.LT.AND P3, PT, R200, UR70, !P3 ;  /* 0x00000046c8007c0c */ /* 0x000fe2000df61270 */
[C---:B--2---:R-:W-:Y:S01]  /*31d30*/  IMAD.WIDE R68, R79.reuse, 0x4, R196 ;  /* 0x000000044f447825 */ /* 0x044fe200078e02c4 */
[----:B------:R-:W-:Y:S01]  /*31d40*/  ISETP.GE.AND P2, PT, R0, UR57, PT ;  /* 0x0000003900007c0c */ /* 0x000fe2000bf46270 */
[----:B------:R-:W2:Y:S02]  /*31d50*/  LDCU UR64, c[0x0][0x398] ;  /* 0x00007300ff4077ac */ /* 0x000ea40008000800 */
[----:B------:R-:W-:Y:S01]  /*31d60*/  VIADD R79, R79, UR28 ;  /* 0x0000001c4f4f7c36 */ /* 0x000fe20008000000 */
[----:B------:R2:W-:Y:S01]  /*31d70*/  @P4 STG.E desc[UR6][R68.64], R122 ;  /* 0x0000007a44004986 */ /* 0x0005e2000c101906 */
[----:B------:R-:W-:Y:S01]  /*31d80*/  IADD3 R0, PT, PT, R198, 0x39, RZ ;  /* 0x00000039c6007810 */ /* 0x000fe20007ffe0ff */
[----:B------:R-:W3:Y:S01]  /*31d90*/  LDCU UR33, c[0x0][0x39c] ;  /* 0x00007380ff2177ac */ /* 0x000ee20008000800 */
[----:B------:R-:W-:Y:S01]  /*31da0*/  ISETP.LT.AND P4, PT, R199, UR58, !P2 ;  /* 0x0000003ac7007c0c */ /* 0x000fe2000d781270 */
[C---:B-1----:R-:W-:Y:S01]  /*31db0*/  IMAD.WIDE R70, R79.reuse, 0x4, R2 ;  /* 0x000000044f467825 */ /* 0x042fe200078e0202 */
[----:B------:R-:W-:Y:S01]  /*31dc0*/  ISETP.GE.AND P1, PT, R0, UR8, PT ;  /* 0x0000000800007c0c */ /* 0x000fe2000bf26270 */
[----:B------:R-:W1:Y:S02]  /*31dd0*/  LDCU UR52, c[0x0][0x39c] ;  /* 0x00007380ff3477ac */ /* 0x000e640008000800 */
[C---:B------:R-:W-:Y:S01]  /*31de0*/  IMAD.WIDE R72, R79.reuse, 0x4, R196 ;  /* 0x000000044f487825 */ /* 0x040fe200078e02c4 */
[----:B------:R1:W-:Y:S01]  /*31df0*/  @P6 STG.E desc[UR6][R70.64], R212 ;  /* 0x000000d446006986 */ /* 0x0003e2000c101906 */
[----:B------:R-:W1:Y:S02]  /*31e00*/  LDCU UR37, c[0x0][0x398] ;  /* 0x00007300ff2577ac */ /* 0x000e640008000800 */
[----:B------:R-:W-:-:S02]  /*31e10*/  VIADD R77, R79, UR28 ;  /* 0x0000001c4f4d7c36 */ /* 0x000fc40008000000 */
[----:B------:R-:W-:Y:S01]  /*31e20*/  VIADD R0, R198, 0x3a ;  /* 0x0000003ac6007836 */ /* 0x000fe20000000000 */
[----:B------:R-:W-:Y:S01]  /*31e30*/  ISETP.LT.AND P2, PT, R200, UR49, !P2 ;  /* 0x00000031c8007c0c */ /* 0x000fe2000d741270 */
[----:B--2---:R-:W-:Y:S01]  /*31e40*/  IMAD.WIDE R68, R77, 0x4, R2 ;  /* 0x000000044d447825 */ /* 0x004fe200078e0202 */
[----:B------:R-:W-:Y:S01]  /*31e50*/  @P3 STG.E desc[UR6][R72.64], R123 ;  /* 0x0000007b48003986 */ /* 0x000fe2000c101906 */
[----:B------:R-:W-:Y:S01]  /*31e60*/  ISETP.LT.AND P3, PT, R199, UR68, !P1 ;  /* 0x00000044c7007c0c */ /* 0x000fe2000cf61270 */
[----:B------:R-:W2:Y:S01]  /*31e70*/  LDCU UR12, c[0x0][0x398] ;  /* 0x00007300ff0c77ac */ /* 0x000ea20008000800 */
[----:B------:R-:W-:Y:S01]  /*31e80*/  ISETP.GE.AND P5, PT, R0, UR40, PT ;  /* 0x0000002800007c0c */ /* 0x000fe2000bfa6270 */
[----:B------:R-:W-:Y:S01]  /*31e90*/  IMAD.WIDE R74, R77, 0x4, R196 ;  /* 0x000000044d4a7825 */ /* 0x000fe200078e02c4 */
[C---:B------:R-:W-:Y:S01]  /*31ea0*/  ISETP.LT.AND P1, PT, R200.reuse, UR69, !P1 ;  /* 0x00000045c8007c0c */ /* 0x040fe2000cf21270 */
[----:B------:R3:W-:Y:S01]  /*31eb0*/  @P4 STG.E desc[UR6][R68.64], R211 ;  /* 0x000000d344004986 */ /* 0x0007e2000c101906 */
[----:B------:R-:W-:Y:S01]  /*31ec0*/  ISETP.LT.AND P4, PT, R199, UR35, !P5 ;  /* 0x00000023c7007c0c */ /* 0x000fe2000ef81270 */
[----:B------:R-:W-:Y:S01]  /*31ed0*/  VIADD R77, R77, UR28 ;  /* 0x0000001c4d4d7c36 */ /* 0x000fe20008000000 */
[----:B------:R-:W-:Y:S01]  /*31ee0*/  ISETP.LT.AND P5, PT, R200, UR20, !P5 ;  /* 0x00000014c8007c0c */ /* 0x000fe2000efa1270 */
[----:B------:R-:W2:Y:S01]  /*31ef0*/  LDCU UR18, c[0x0][0x398] ;  /* 0x00007300ff1277ac */ /* 0x000ea20008000800 */
[----:B------:R-:W-:Y:S01]  /*31f00*/  IADD3 R0, PT, PT, R198, 0x3b, RZ ;  /* 0x0000003bc6007810 */ /* 0x000fe20007ffe0ff */
[C---:B-1----:R-:W-:Y:S01]  /*31f10*/  IMAD.WIDE R70, R77.reuse, 0x4, R2 ;  /* 0x000000044d467825 */ /* 0x042fe200078e0202 */
[----:B------:R-:W-:Y:S01]  /*31f20*/  @P2 STG.E desc[UR6][R74.64], R124 ;  /* 0x0000007c4a002986 */ /* 0x000fe2000c101906 */
[----:B------:R-:W1:Y:S02]  /*31f30*/  LDCU UR14, c[0x0][0x398] ;  /* 0x00007300ff0e77ac */ /* 0x000e640008000800 */
[C---:B------:R-:W-:Y:S01]  /*31f40*/  VIADD R79, R77.reuse, UR28 ;  /* 0x0000001c4d4f7c36 */ /* 0x040fe20008000000 */
[----:B------:R-:W-:Y:S01]  /*31f50*/  ISETP.GE.AND P6, PT, R0, UR36, PT ;  /* 0x0000002400007c0c */ /* 0x000fe2000bfc6270 */
[----:B---3--:R-:W-:Y:S01]  /*31f60*/  IMAD.WIDE R68, R77, 0x4, R196 ;  /* 0x000000044d447825 */ /* 0x008fe200078e02c4 */
[----:B------:R-:W-:Y:S01]  /*31f70*/  IADD3 R0, PT, PT, R198, 0x3c, RZ ;  /* 0x0000003cc6007810 */ /* 0x000fe20007ffe0ff */
[----:B------:R3:W-:Y:S01]  /*31f80*/  @P3 STG.E desc[UR6][R70.64], R210 ;  /* 0x000000d246003986 */ /* 0x0007e2000c101906 */
[----:B------:R-:W1:Y:S01]  /*31f90*/  LDCU UR31, c[0x0][0x39c] ;  /* 0x00007380ff1f77ac */ /* 0x000e620008000800 */
[----:B------:R-:W-:Y:S01]  /*31fa0*/  IMAD.WIDE R72, R79, 0x4, R2 ;  /* 0x000000044f487825 */ /* 0x000fe200078e0202 */
[----:B------:R-:W-:Y:S01]  /*31fb0*/  ISETP.GE.AND P2, PT, R0, UR34, PT ;  /* 0x0000002200007c0c */ /* 0x000fe2000bf46270 */
[----:B------:R1:W-:Y:S01]  /*31fc0*/  @P1 STG.E desc[UR6][R68.64], R125 ;  /* 0x0000007d44001986 */ /* 0x0003e2000c101906 */
[----:B------:R-:W-:Y:S01]  /*31fd0*/  ISETP.LT.AND P1, PT, R199, UR56, !P6 ;  /* 0x00000038c7007c0c */ /* 0x000fe2000f721270 */
[----:B------:R-:W-:Y:S01]  /*31fe0*/  VIADD R0, R198, 0x3d ;  /* 0x0000003dc6007836 */ /* 0x000fe20000000000 */
[----:B------:R-:W-:Y:S01]  /*31ff0*/  ISETP.LT.AND P6, PT, R200, UR67, !P6 ;  /* 0x00000043c8007c0c */ /* 0x000fe2000f7c1270 */
[----:B------:R1:W-:Y:S01]  /*32000*/  @P4 STG.E desc[UR6][R72.64], R209 ;  /* 0x000000d148004986 */ /* 0x0003e2000c101906 */
[----:B------:R-:W2:Y:S01]  /*32010*/  LDCU UR48, c[0x0][0x39c] ;  /* 0x00007380ff3077ac */ /* 0x000ea20008000800 */
[C---:B---3--:R-:W-:Y:S01]  /*32020*/  IMAD.WIDE R70, R79.reuse, 0x4, R196 ;  /* 0x000000044f467825 */ /* 0x048fe200078e02c4 */
[----:B------:R-:W3:Y:S03]  /*32030*/  LDCU UR51, c[0x0][0x398] ;  /* 0x00007300ff3377ac */ /* 0x000ee60008000800 */
[----:B------:R-:W-:Y:S01]  /*32040*/  VIADD R79, R79, UR28 ;  /* 0x0000001c4f4f7c36 */ /* 0x000fe20008000000 */
[----:B------:R2:W-:Y:S01]  /*32050*/  @P5 STG.E desc[UR6][R70.64], R126 ;  /* 0x0000007e46005986 */ /* 0x0005e2000c101906 */
[----:B------:R-:W-:Y:S01]  /*32060*/  ISETP.LT.AND P5, PT, R199, UR16, !P2 ;  /* 0x00000010c7007c0c */ /* 0x000fe2000d7a1270 */
[----:B------:R-:W3:Y:S02]  /*32070*/  LDCU UR32, c[0x0][0x398] ;  /* 0x00007300ff2077ac */ /* 0x000ee40008000800 */
[C---:B------:R-:W-:Y:S01]  /*32080*/  IADD3 R77, PT, PT, R79.reuse, UR28, RZ ;  /* 0x0000001c4f4d7c10 */ /* 0x040fe2000fffe0ff */
[C---:B-1----:R-:W-:Y:S01]  /*32090*/  IMAD.WIDE R68, R79.reuse, 0x4, R2 ;  /* 0x000000044f447825 */ /* 0x042fe200078e0202 */
[----:B------:R-:W-:Y:S01]  /*320a0*/  ISETP.GE.AND P3, PT, R0, UR30, PT ;  /* 0x0000001e00007c0c */ /* 0x000fe2000bf66270 */
[----:B------:R-:W1:Y:S01]  /*320b0*/  LDCU UR26, c[0x0][0x398] ;  /* 0x00007300ff1a77ac */ /* 0x000e620008000800 */
[----:B------:R-:W-:Y:S01]  /*320c0*/  IADD3 R0, PT, PT, R198, 0x3e, RZ ;  /* 0x0000003ec6007810 */ /* 0x000fe20007ffe0ff */
[----:B------:R-:W-:Y:S01]  /*320d0*/  IMAD.WIDE R72, R79, 0x4, R196 ;  /* 0x000000044f487825 */ /* 0x000fe200078e02c4 */
[----:B------:R1:W-:Y:S01]  /*320e0*/  @P1 STG.E desc[UR6][R68.64], R208 ;  /* 0x000000d044001986 */ /* 0x0003e2000c101906 */
[----:B------:R-:W-:Y:S01]  /*320f0*/  ISETP.LT.AND P2, PT, R200, UR46, !P2 ;  /* 0x0000002ec8007c0c */ /* 0x000fe2000d741270 */
[----:B------:R-:W3:Y:S01]  /*32100*/  LDCU UR50, c[0x0][0x398] ;  /* 0x00007300ff3277ac */ /* 0x000ee20008000800 */
[----:B--2---:R-:W-:Y:S01]  /*32110*/  IMAD.WIDE R70, R77, 0x4, R2 ;  /* 0x000000044d467825 */ /* 0x004fe200078e0202 */
[----:B------:R-:W-:Y:S01]  /*32120*/  ISETP.GE.AND P4, PT, R0, UR54, PT ;  /* 0x0000003600007c0c */ /* 0x000fe2000bf86270 */
[----:B------:R-:W-:Y:S01]  /*32130*/  @P6 STG.E desc[UR6][R72.64], R127 ;  /* 0x0000007f48006986 */ /* 0x000fe2000c101906 */
[----:B------:R-:W-:Y:S01]  /*32140*/  ISETP.LT.AND P6, PT, R199, UR65, !P3 ;  /* 0x00000041c7007c0c */ /* 0x000fe2000dfc1270 */
[C---:B------:R-:W-:Y:S01]  /*32150*/  IMAD.WIDE R74, R77.reuse, 0x4, R196 ;  /* 0x000000044d4a7825 */ /* 0x040fe200078e02c4 */
[----:B------:R-:W-:Y:S01]  /*32160*/  ISETP.LT.AND P3, PT, R200, UR66, !P3 ;  /* 0x00000042c8007c0c */ /* 0x000fe2000df61270 */
[----:B------:R2:W-:Y:S01]  /*32170*/  @P5 STG.E desc[UR6][R70.64], R207 ;  /* 0x000000cf46005986 */ /* 0x0005e2000c101906 */
[----:B------:R-:W3:Y:S01]  /*32180*/  LDCU UR60, c[0x0][0x39c] ;  /* 0x00007380ff3c77ac */ /* 0x000ee20008000800 */
[----:B------:R-:W-:Y:S01]  /*32190*/  VIADD R77, R77, UR28 ;  /* 0x0000001c4d4d7c36 */ /* 0x000fe20008000000 */
[----:B------:R-:W-:Y:S01]  /*321a0*/  ISETP.LT.AND P5, PT, R199, UR44, !P4 ;  /* 0x0000002cc7007c0c */ /* 0x000fe2000e7a1270 */
[----:B------:R-:W-:Y:S01]  /*321b0*/  VIADD R0, R198, 0x3f ;  /* 0x0000003fc6007836 */ /* 0x000fe20000000000 */
[----:B------:R-:W3:Y:S02]  /*321c0*/  LDCU UR59, c[0x0][0x398] ;  /* 0x00007300ff3b77ac */ /* 0x000ee40008000800 */
[C---:B------:R-:W-:Y:S01]  /*321d0*/  IADD3 R79, PT, PT, R77.reuse, UR28, RZ ;  /* 0x0000001c4d4f7c10 */ /* 0x040fe2000fffe0ff */
[C---:B-1----:R-:W-:Y:S01]  /*321e0*/  IMAD.WIDE R68, R77.reuse, 0x4, R2 ;  /* 0x000000044d447825 */ /* 0x042fe200078e0202 */
[----:B------:R-:W-:Y:S01]  /*321f0*/  ISETP.LT.AND P4, PT, R200, UR39, !P4 ;  /* 0x00000027c8007c0c */ /* 0x000fe2000e781270 */
[----:B------:R-:W-:Y:S01]  /*32200*/  @P2 STG.E desc[UR6][R74.64], R128 ;  /* 0x000000804a002986 */ /* 0x000fe2000c101906 */
[----:B------:R-:W1:Y:S01]  /*32210*/  LDCU UR41, c[0x0][0x398] ;  /* 0x00007300ff2977ac */ /* 0x000e620008000800 */
[----:B--2---:R-:W-:Y:S01]  /*32220*/  IMAD.WIDE R70, R77, 0x4, R196 ;  /* 0x000000044d467825 */ /* 0x004fe200078e02c4 */
[----:B------:R-:W-:Y:S01]  /*32230*/  ISETP.GE.AND P1, PT, R0, UR76, PT ;  /* 0x0000004c00007c0c */ /* 0x000fe2000bf26270 */
[----:B------:R-:W2:Y:S02]  /*32240*/  LDCU UR42, c[0x0][0x39c] ;  /* 0x00007380ff2a77ac */ /* 0x000ea40008000800 */
[----:B------:R-:W-:Y:S01]  /*32250*/  IMAD.WIDE R72, R79, 0x4, R2 ;  /* 0x000000044f487825 */ /* 0x000fe200078e0202 */
[----:B------:R1:W-:Y:S01]  /*32260*/  @P6 STG.E desc[UR6][R68.64], R206 ;  /* 0x000000ce44006986 */ /* 0x0003e2000c101906 */
[----:B------:R-:W2:Y:S02]  /*32270*/  LDCU UR8, c[0x0][0x398] ;  /* 0x00007300ff0877ac */ /* 0x000ea40008000800 */
[----:B------:R-:W-:Y:S01]  /*32280*/  VIADD R0, R198, 0x40 ;  /* 0x00000040c6007836 */ /* 0x000fe20000000000 */
[----:B------:R2:W-:Y:S01]  /*32290*/  @P3 STG.E desc[UR6][R70.64], R129 ;  /* 0x0000008146003986 */ /* 0x0005e2000c101906 */
[----:B------:R-:W3:Y:S03]  /*322a0*/  LDCU UR24, c[0x0][0x39c] ;  /* 0x00007380ff1877ac */ /* 0x000ee60008000800 */
[----:B------:R2:W-:Y:S01]  /*322b0*/  @P5 STG.E desc[UR6][R72.64], R205 ;  /* 0x000000cd48005986 */ /* 0x0005e2000c101906 */
[----:B------:R-:W-:Y:S01]  /*322c0*/  ISETP.LT.AND P5, PT, R199, UR22, !P1 ;  /* 0x00000016c7007c0c */ /* 0x000fe2000cfa1270 */
[----:B------:R-:W3:Y:S01]  /*322d0*/  LDCU UR11, c[0x0][0x398] ;  /* 0x00007300ff0b77ac */ /* 0x000ee20008000800 */
[----:B------:R-:W-:Y:S01]  /*322e0*/  ISETP.LT.AND P1, PT, R200, UR55, !P1 ;  /* 0x00000037c8007c0c */ /* 0x000fe2000cf21270 */
[C---:B-1----:R-:W-:Y:S01]  /*322f0*/  IMAD.WIDE R68, R79.reuse, 0x4, R196 ;  /* 0x000000044f447825 */ /* 0x042fe200078e02c4 */
[----:B------:R-:W-:Y:S01]  /*32300*/  ISETP.GE.AND P2, PT, R0, UR38, PT ;  /* 0x0000002600007c0c */ /* 0x000fe2000bf46270 */
[----:B------:R-:W1:Y:S01]  /*32310*/  LDCU UR40, c[0x0][0x398] ;  /* 0x00007300ff2877ac */ /* 0x000e620008000800 */
[----:B------:R-:W-:Y:S01]  /*32320*/  IADD3 R79, PT, PT, R79, UR28, RZ ;  /* 0x0000001c4f4f7c10 */ /* 0x000fe2000fffe0ff */
[----:B------:R-:W-:Y:S01]  /*32330*/  VIADD R0, R198, 0x41 ;  /* 0x00000041c6007836 */ /* 0x000fe20000000000 */
[----:B------:R1:W-:Y:S01]  /*32340*/  @P4 STG.E desc[UR6][R68.64], R130 ;  /* 0x0000008244004986 */ /* 0x0003e2000c101906 */
[----:B------:R-:W-:Y:S01]  /*32350*/  ISETP.LT.AND P4, PT, R199, UR29, !P2 ;  /* 0x0000001dc7007c0c */ /* 0x000fe2000d781270 */
[----:B------:R-:W3:Y:S01]  /*32360*/  LDCU UR36, c[0x0][0x398] ;  /* 0x00007300ff2477ac */ /* 0x000ee20008000800 */
[C---:B--2---:R-:W-:Y:S01]  /*32370*/  IMAD.WIDE R70, R79.reuse, 0x4, R2 ;  /* 0x000000044f467825 */ /* 0x044fe200078e0202 */
[----:B------:R-:W-:Y:S01]  /*32380*/  ISETP.GE.AND P6, PT, R0, UR63, PT ;  /* 0x0000003f00007c0c */ /* 0x000fe2000bfc6270 */
[----:B------:R-:W2:Y:S02]  /*32390*/  LDCU UR57, c[0x0][0x39c] ;  /* 0x00007380ff3977ac */ /* 0x000ea40008000800 */
[C---:B------:R-:W-:Y:S01]  /*323a0*/  IMAD.WIDE R72, R79.reuse, 0x4, R196 ;  /* 0x000000044f487825 */ /* 0x040fe200078e02c4 */
[----:B------:R2:W-:Y:S01]  /*323b0*/  @P5 STG.E desc[UR6][R70.64], R204 ;  /* 0x000000cc46005986 */ /* 0x0005e2000c101906 */
[----:B------:R-:W3:Y:S02]  /*323c0*/  LDCU UR49, c[0x0][0x398] ;  /* 0x00007300ff3177ac */ /* 0x000ee40008000800 */
[----:B------:R-:W-:-:S02]  /*323d0*/  VIADD R77, R79, UR28 ;  /* 0x0000001c4f4d7c36 */ /* 0x000fc40008000000 */
[----:B------:R-:W-:Y:S01]  /*323e0*/  VIADD R0, R198, 0x42 ;  /* 0x00000042c6007836 */ /* 0x000fe20000000000 */
[----:B----4-:R-:W-:Y:S01]  /*323f0*/  ISETP.LT.AND P2, PT, R200, UR45, !P2 ;  /* 0x0000002dc8007c0c */ /* 0x010fe2000d741270 */
[----:B-1----:R-:W-:Y:S01]  /*32400*/  IMAD.WIDE R68, R77, 0x4, R2 ;  /* 0x000000044d447825 */ /* 0x002fe200078e0202 */
[----:B------:R-:W-:Y:S01]  /*32410*/  @P1 STG.E desc[UR6][R72.64], R131 ;  /* 0x0000008348001986 */ /* 0x000fe2000c101906 */
[----:B------:R-:W-:Y:S01]  /*32420*/  ISETP.LT.AND P1, PT, R199, UR62, !P6 ;  /* 0x0000003ec7007c0c */ /* 0x000fe2000f721270 */
[----:B------:R-:W1:Y:S01]  /*32430*/  LDCU UR35, c[0x0][0x398] ;  /* 0x00007300ff2377ac */ /* 0x000e620008000800 */
[----:B------:R-:W-:Y:S01]  /*32440*/  ISETP.GE.AND P3, PT, R0, UR61, PT ;  /* 0x0000003d00007c0c */ /* 0x000fe2000bf66270 */
[C---:B------:R-:W-:Y:S01]  /*32450*/  IMAD.WIDE R74, R77.reuse, 0x4, R196 ;  /* 0x000000044d4a7825 */ /* 0x040fe200078e02c4 */
[----:B------:R-:W-:Y:S01]  /*32460*/  IADD3 R77, PT, PT, R77, UR28, RZ ;  /* 0x0000001c4d4d7c10 */ /* 0x000fe2000fffe0ff */
[----:B------:R4:W-:Y:S01]  /*32470*/  @P4 STG.E desc[UR6][R68.64], R132 ;  /* 0x0000008444004986 */ /* 0x0009e2000c101906 */
[----:B------:R-:W-:Y:S01]  /*32480*/  ISETP.LT.AND P6, PT, R200, UR53, !P6 ;  /* 0x00000035c8007c0c */ /* 0x000fe2000f7c1270 */
[----:B------:R-:W-:Y:S01]  /*32490*/  VIADD R0, R198, 0x43 ;  /* 0x00000043c6007836 */ /* 0x000fe20000000000 */
[----:B------:R-:W-:Y:S01]  /*324a0*/  ISETP.LT.AND P4, PT, R199, UR43, !P3 ;  /* 0x0000002bc7007c0c */ /* 0x000fe2000df81270 */
[C---:B--2---:R-:W-:Y:S01]  /*324b0*/  IMAD.WIDE R70, R77.reuse, 0x4, R2 ;  /* 0x000000044d467825 */ /* 0x044fe200078e0202 */
[----:B------:R-:W-:Y:S01]  /*324c0*/  ISETP.LT.AND P3, PT, R200, UR64, !P3 ;  /* 0x00000040c8007c0c */ /* 0x000fe2000df61270 */
[----:B------:R-:W2:Y:S01]  /*324d0*/  LDCU UR34, c[0x0][0x39c] ;  /* 0x00007380ff2277ac */ /* 0x000ea20008000800 */
[----:B------:R-:W-:Y:S01]  /*324e0*/  ISETP.GE.AND P5, PT, R0, UR33, PT ;  /* 0x0000002100007c0c */ /* 0x000fe2000bfa6270 */
[C---:B------:R-:W-:Y:S01]  /*324f0*/  VIADD R79, R77.reuse, UR28 ;  /* 0x0000001c4d4f7c36 */ /* 0x040fe20008000000 */
[----:B------:R-:W-:Y:S01]  /*32500*/  @P2 STG.E desc[UR6][R74.64], R4 ;  /* 0x000000044a002986 */ /* 0x000fe2000c101906 */
[----:B------:R-:W-:Y:S01]  /*32510*/  VIADD R0, R198, 0x44 ;  /* 0x00000044c6007836 */ /* 0x000fe20000000000 */
[----:B------:R-:W1:Y:S01]  /*32520*/  LDCU UR30, c[0x0][0x398] ;  /* 0x00007300ff1e77ac */ /* 0x000e620008000800 */
[----:B----4-:R-:W-:Y:S01]  /*32530*/  IMAD.WIDE R68, R77, 0x4, R196 ;  /* 0x000000044d447825 */ /* 0x010fe200078e02c4 */
[----:B------:R4:W-:Y:S01]  /*32540*/  @P1 STG.E desc[UR6][R70.64], R133 ;  /* 0x0000008546001986 */ /* 0x0009e2000c101906 */
[----:B------:R-:W1:Y:S02]  /*32550*/  LDCU UR20, c[0x0][0x398] ;  /* 0x00007300ff1477ac */ /* 0x000e640008000800 */
[----:B------:R-:W-:Y:S01]  /*32560*/  IMAD.WIDE R72, R79, 0x4, R2 ;  /* 0x000000044f487825 */ /* 0x000fe200078e0202 */
[----:B------:R-:W-:Y:S01]  /*32570*/  ISETP.GE.AND P2, PT, R0, UR52, PT ;  /* 0x0000003400007c0c */ /* 0x000fe2000bf46270 */
[----:B------:R1:W-:Y:S01]  /*32580*/  @P6 STG.E desc[UR6][R68.64], R5 ;  /* 0x0000000544006986 */ /* 0x0003e2000c101906 */
[----:B------:R-:W-:Y:S01]  /*32590*/  ISETP.LT.AND P6, PT, R199, UR37, !P5 ;  /* 0x00000025c7007c0c */ /* 0x000fe2000efc1270 */
[----:B------:R-:W1:Y:S01]  /*325a0*/  LDCU UR54, c[0x0][0x39c] ;  /* 0x00007380ff3677ac */ /* 0x000e620008000800 */
[----:B------:R-:W2:Y:S01]  /*325b0*/  LDCU UR56, c[0x0][0x398] ;  /* 0x00007300ff3877ac */ /* 0x000ea20008000800 */
[C---:B----4-:R-:W-:Y:S01]  /*325c0*/  IMAD.WIDE R70, R79.reuse, 0x4, R196 ;  /* 0x000000044f467825 */ /* 0x050fe200078e02c4 */
[----:B------:R-:W-:Y:S01]  /*325d0*/  @P4 STG.E desc[UR6][R72.64], R134 ;  /* 0x0000008648004986 */ /* 0x000fe2000c101906 */
[C---:B------:R-:W-:Y:S01]  /*325e0*/  ISETP.LT.AND P5, PT, R200.reuse, UR12, !P5 ;  /* 0x0000000cc8007c0c */ /* 0x040fe2000efa1270 */
[----:B------:R-:W4:Y:S01]  /*325f0*/  LDCU UR58, c[0x0][0x39c] ;  /* 0x00007380ff3a77ac */ /* 0x000f220008000800 */
[----:B------:R-:W-:Y:S01]  /*32600*/  VIADD R79, R79, UR28 ;  /* 0x0000001c4f4f7c36 */ /* 0x000fe20008000000 */
[----:B------:R2:W-:Y:S01]  /*32610*/  @P3 STG.E desc[UR6][R70.64], R6 ;  /* 0x0000000646003986 */ /* 0x0005e2000c101906 */
[----:B------:R-:W-:Y:S01]  /*32620*/  ISETP.LT.AND P3, PT, R199, UR18, !P2 ;  /* 0x00000012c7007c0c */ /* 0x000fe2000d761270 */
[----:B------:R-:W3:Y:S01]  /*32630*/  LDCU UR16, c[0x0][0x398] ;  /* 0x00007300ff1077ac */ /* 0x000ee20008000800 */
[----:B------:R-:W-:-:S02]  /*32640*/  ISETP.LT.AND P2, PT, R200, UR14, !P2 ;  /* 0x0000000ec8007c0c */ /* 0x000fc4000d741270 */
[----:B------:R-:W-:Y:S01]  /*32650*/  IADD3 R0, PT, PT, R198, 0x45, RZ ;  /* 0x00000045c6007810 */ /* 0x000fe20007ffe0ff */
[C---:B------:R-:W-:Y:S01]  /*32660*/  VIADD R75, R79.reuse, UR28 ;  /* 0x0000001c4f4b7c36 */ /* 0x040fe20008000000 */
[----:B------:R-:W4:Y:S01]  /*32670*/  LDCU UR46, c[0x0][0x398] ;  /* 0x00007300ff2e77ac */ /* 0x000f220008000800 */
[C---:B-1----:R-:W-:Y:S01]  /*32680*/  IMAD.WIDE R4, R79.reuse, 0x4, R2 ;  /* 0x000000044f047825 */ /* 0x042fe200078e0202 */
[----:B------:R-:W-:Y:S01]  /*32690*/  ISETP.GE.AND P1, PT, R0, UR31, PT ;  /* 0x0000001f00007c0c */ /* 0x000fe2000bf26270 */
[----:B------:R-:W1:Y:S02]  /*326a0*/  LDCU UR38, c[0x0][0x39c] ;  /* 0x00007380ff2677ac */ /* 0x000e640008000800 */
[----:B------:R-:W-:Y:S02]  /*326b0*/  VIADD R0, R198, 0x46 ;  /* 0x00000046c6007836 */ /* 0x000fe40000000000 */
[----:B------:R-:W-:Y:S01]  /*326c0*/  IMAD.WIDE R68, R79, 0x4, R196 ;  /* 0x000000044f447825 */ /* 0x000fe200078e02c4 */
[----:B------:R1:W-:Y:S01]  /*326d0*/  @P6 STG.E desc[UR6][R4.64], R135 ;  /* 0x0000008704006986 */ /* 0x0003e2000c101906 */
[----:B------:R-:W1:Y:S02]  /*326e0*/  LDCU UR44, c[0x0][0x398] ;  /* 0x00007300ff2c77ac */ /* 0x000e640008000800 */
[C---:B--2---:R-:W-:Y:S01]  /*326f0*/  IMAD.WIDE R70, R75.reuse, 0x4, R2 ;  /* 0x000000044b467825 */ /* 0x044fe200078e0202 */
[----:B------:R-:W-:Y:S01]  /*32700*/  ISETP.GE.AND P4, PT, R0, UR48, PT ;  /* 0x0000003000007c0c */ /* 0x000fe2000bf86270 */
[----:B------:R-:W2:Y:S02]  /*32710*/  LDCU UR63, c[0x0][0x398] ;  /* 0x00007300ff3f77ac */ /* 0x000ea40008000800 */
[----:B------:R-:W-:Y:S01]  /*32720*/  IMAD.WIDE R72, R75, 0x4, R196 ;  /* 0x000000044b487825 */ /* 0x000fe200078e02c4 */
[----:B------:R1:W-:Y:S01]  /*32730*/  @P5 STG.E desc[UR6][R68.64], R7 ;  /* 0x0000000744005986 */ /* 0x0003e2000c101906 */
[----:B---3--:R-:W-:Y:S01]  /*32740*/  ISETP.LT.AND P5, PT, R199, UR51, !P1 ;  /* 0x00000033c7007c0c */ /* 0x008fe2000cfa1270 */
[----:B------:R-:W3:Y:S02]  /*32750*/  LDCU UR39, c[0x0][0x398] ;  /* 0x00007300ff2777ac */ /* 0x000ee40008000800 */
[----:B------:R-:W-:Y:S01]  /*32760*/  @P3 STG.E desc[UR6][R70.64], R136 ;  /* 0x0000008846003986 */ /* 0x000fe2000c101906 */
[----:B------:R-:W-:Y:S01]  /*32770*/  VIADD R75, R75, UR28 ;  /* 0x0000001c4b4b7c36 */ /* 0x000fe20008000000 */
[----:B------:R-:W-:Y:S01]  /*32780*/  ISETP.LT.AND P3, PT, R199, UR26, !P4 ;  /* 0x0000001ac7007c0c */ /* 0x000fe2000e761270 */
[----:B------:R-:W2:Y:S01]  /*32790*/  LDCU UR22, c[0x0][0x39c] ;  /* 0x00007380ff1677ac */ /* 0x000ea20008000800 */
[----:B------:R-:W-:Y:S01]  /*327a0*/  @P2 STG.E desc[UR6][R72.64], R8 ;  /* 0x0000000848002986 */ /* 0x000fe2000c101906 */
[----:B------:R-:W-:Y:S01]  /*327b0*/  ISETP.LT.AND P2, PT, R200, UR32, !P1 ;  /* 0x00000020c8007c0c */ /* 0x000fe2000cf41270 */
[C---:B------:R-:W-:Y:S01]  /*327c0*/  VIADD R77, R75.reuse, UR28 ;  /* 0x0000001c4b4d7c36 */ /* 0x040fe20008000000 */
[----:B------:R-:W-:Y:S01]  /*327d0*/  IADD3 R0, PT, PT, R198, 0x47, RZ ;  /* 0x00000047c6007810 */ /* 0x000fe20007ffe0ff */
[C---:B-1----:R-:W-:Y:S01]  /*327e0*/  IMAD.WIDE R4, R75.reuse, 0x4, R2 ;  /* 0x000000044b047825 */ /* 0x042fe200078e0202 */
[----:B------:R-:W-:Y:S01]  /*327f0*/  ISETP.LT.AND P4, PT, R200, UR50, !P4 ;  /* 0x00000032c8007c0c */ /* 0x000fe2000e781270 */
[----:B------:R-:W1:Y:S02]  /*32800*/  LDCU UR33, c[0x0][0x39c] ;  /* 0x00007380ff2177ac */ /* 0x000e640008000800 */
[----:B------:R-:W-:Y:S01]  /*32810*/  IMAD.WIDE R6, R75, 0x4, R196 ;  /* 0x000000044b067825 */ /* 0x000fe200078e02c4 */
[----:B------:R-:W-:Y:S01]  /*32820*/  ISETP.GE.AND P6, PT, R0, UR60, PT ;  /* 0x0000003c00007c0c */ /* 0x000fe2000bfc6270 */
[----:B------:R-:W1:Y:S02]  /*32830*/  LDCU UR55, c[0x0][0x398] ;  /* 0x00007300ff3777ac */ /* 0x000e640008000800 */
[----:B------:R-:W-:Y:S01]  /*32840*/  IMAD.WIDE R68, R77, 0x4, R2 ;  /* 0x000000044d447825 */ /* 0x000fe200078e0202 */
[----:B------:R2:W-:Y:S01]  /*32850*/  @P5 STG.E desc[UR6][R4.64], R137 ;  /* 0x0000008904005986 */ /* 0x0005e2000c101906 */
[----:B------:R-:W-:Y:S01]  /*32860*/  IADD3 R0, PT, PT, R198, 0x48, RZ ;  /* 0x00000048c6007810 */ /* 0x000fe20007ffe0ff */
[----:B------:R-:W1:Y:S02]  /*32870*/  LDCU UR29, c[0x0][0x398] ;  /* 0x00007300ff1d77ac */ /* 0x000e640008000800 */
[----:B------:R1:W-:Y:S01]  /*32880*/  @P2 STG.E desc[UR6][R6.64], R9 ;  /* 0x0000000906002986 */ /* 0x0003e2000c101906 */
[----:B------:R-:W3:Y:S03]  /*32890*/  LDCU UR45, c[0x0][0x398] ;  /* 0x00007300ff2d77ac */ /* 0x000ee60008000800 */
[----:B------:R-:W-:Y:S01]  /*328a0*/  @P3 STG.E desc[UR6][R68.64], R138 ;  /* 0x0000008a44003986 */ /* 0x000fe2000c101906 */
        /* <DEDUP_REMOVED lines=8> */
[----:B------:R-:W-:Y:S01]  /*32930*/  VIADD R0, R198, 0x49 ;  /* 0x00000049c6007836 */ /* 0x000fe20000000000 */
[----:B------:R-:W-:Y:S01]  /*32940*/  ISETP.LT.AND P4, PT, R199, UR8, !P1 ;  /* 0x00000008c7007c0c */ /* 0x000fe2000cf81270 */
[C---:B-1----:R-:W-:Y:S01]  /*32950*/  IMAD.WIDE R6, R77.reuse, 0x4, R2 ;  /* 0x000000044d067825 */ /* 0x042fe200078e0202 */
[C---:B------:R-:W-:Y:S01]  /*32960*/  IADD3 R71, PT, PT, R77.reuse, UR28, RZ ;  /* 0x0000001c4d477c10 */ /* 0x040fe2000fffe0ff */
[----:B------:R-:W1:Y:S02]  /*32970*/  LDCU UR43, c[0x0][0x398] ;  /* 0x00007300ff2b77ac */ /* 0x000e640008000800 */
[----:B------:R-:W-:Y:S01]  /*32980*/  IMAD.WIDE R8, R77, 0x4, R196 ;  /* 0x000000044d087825 */ /* 0x000fe200078e02c4 */
[----:B------:R-:W-:Y:S01]  /*32990*/  ISETP.GE.AND P5, PT, R0, UR24, PT ;  /* 0x0000001800007c0c */ /* 0x000fe2000bfa6270 */
[----:B------:R1:W-:Y:S01]  /*329a0*/  @P3 STG.E desc[UR6][R6.64], R139 ;  /* 0x0000008b06003986 */ /* 0x0003e2000c101906 */
[----:B------:R-:W-:Y:S01]  /*329b0*/  IADD3 R0, PT, PT, R198, 0x4a, RZ ;  /* 0x0000004ac6007810 */ /* 0x000fe20007ffe0ff */
[----:B------:R-:W2:Y:S01]  /*329c0*/  LDCU UR53, c[0x0][0x398] ;  /* 0x00007300ff3577ac */ /* 0x000ea20008000800 */
[C---:B------:R-:W-:Y:S01]  /*329d0*/  ISETP.LT.AND P1, PT, R200.reuse, UR11, !P1 ;  /* 0x0000000bc8007c0c */ /* 0x040fe2000cf21270 */
[----:B------:R1:W-:Y:S01]  /*329e0*/  @P6 STG.E desc[UR6][R8.64], R11 ;  /* 0x0000000b08006986 */ /* 0x0003e2000c101906 */
[----:B---3--:R-:W-:Y:S01]  /*329f0*/  IMAD.WIDE R4, R71, 0x4, R2 ;  /* 0x0000000447047825 */ /* 0x008fe200078e0202 */
[----:B------:R-:W-:Y:S01]  /*32a00*/  ISETP.LT.AND P6, PT, R199, UR40, !P5 ;  /* 0x00000028c7007c0c */ /* 0x000fe2000efc1270 */
[----:B------:R-:W3:Y:S01]  /*32a10*/  LDCU UR31, c[0x0][0x398] ;  /* 0x00007300ff1f77ac */ /* 0x000ee20008000800 */
[----:B------:R-:W-:Y:S01]  /*32a20*/  ISETP.LT.AND P5, PT, R200, UR36, !P5 ;  /* 0x00000024c8007c0c */ /* 0x000fe2000efa1270 */
[C---:B------:R-:W-:Y:S01]  /*32a30*/  IMAD.WIDE R68, R71.reuse, 0x4, R196 ;  /* 0x0000000447447825 */ /* 0x040fe200078e02c4 */
[----:B------:R-:W-:Y:S01]  /*32a40*/  ISETP.GE.AND P2, PT, R0, UR57, PT ;  /* 0x0000003900007c0c */ /* 0x000fe2000bf46270 */
[----:B------:R2:W-:Y:S01]  /*32a50*/  @P4 STG.E desc[UR6][R4.64], R140 ;  /* 0x0000008c04004986 */ /* 0x0005e2000c101906 */
[----:B------:R-:W3:Y:S01]  /*32a60*/  LDCU UR12, c[0x0][0x398] ;  /* 0x00007300ff0c77ac */ /* 0x000ee20008000800 */
[----:B------:R-:W-:Y:S01]  /*32a70*/  VIADD R71, R71, UR28 ;  /* 0x0000001c47477c36 */ /* 0x000fe20008000000 */
[----:B------:R-:W-:Y:S01]  /*32a80*/  ISETP.LT.AND P4, PT, R199, UR49, !P2 ;  /* 0x00000031c7007c0c */ /* 0x000fe2000d781270 */
[----:B------:R-:W-:Y:S01]  /*32a90*/  VIADD R0, R198, 0x4b ;  /* 0x0000004bc6007836 */ /* 0x000fe20000000000 */
[----:B------:R-:W-:Y:S01]  /*32aa0*/  ISETP.LT.AND P2, PT, R200, UR35, !P2 ;  /* 0x00000023c8007c0c */ /* 0x000fe2000d741270 */
[C---:B-1----:R-:W-:Y:S01]  /*32ab0*/  IMAD.WIDE R6, R71.reuse, 0x4, R2 ;  /* 0x0000000447067825 */ /* 0x042fe200078e0202 */
[C---:B------:R-:W-:Y:S01]  /*32ac0*/  IADD3 R11, PT, PT, R71.reuse, UR28, RZ ;  /* 0x0000001c470b7c10 */ /* 0x040fe2000fffe0ff */
[----:B------:R-:W-:Y:S01]  /*32ad0*/  @P1 STG.E desc[UR6][R68.64], R12 ;  /* 0x0000000c44001986 */ /* 0x000fe2000c101906 */
[----:B------:R-:W-:Y:S01]  /*32ae0*/  ISETP.GE.AND P3, PT, R0, UR34, PT ;  /* 0x0000002200007c0c */ /* 0x000fe2000bf66270 */
[----:B------:R-:W1:Y:S01]  /*32af0*/  LDCU UR14, c[0x0][0x398] ;  /* 0x00007300ff0e77ac */ /* 0x000e620008000800 */
[----:B--2---:R-:W-:Y:S01]  /*32b00*/  IMAD.WIDE R4, R71, 0x4, R196 ;  /* 0x0000000447047825 */ /* 0x004fe200078e02c4 */
[----:B------:R2:W-:Y:S01]  /*32b10*/  @P6 STG.E desc[UR6][R6.64], R141 ;  /* 0x0000008d06006986 */ /* 0x0005e2000c101906 */
[----:B------:R-:W1:Y:S02]  /*32b20*/  LDCU UR48, c[0x0][0x39c] ;  /* 0x00007380ff3077ac */ /* 0x000e640008000800 */
[----:B------:R-:W-:Y:S01]  /*32b30*/  VIADD R0, R198, 0x4c ;  /* 0x0000004cc6007836 */ /* 0x000fe20000000000 */
[----:B------:R1:W-:Y:S01]  /*32b40*/  @P5 STG.E desc[UR6][R4.64], R13 ;  /* 0x0000000d04005986 */ /* 0x0003e2000c101906 */
[----:B------:R-:W-:Y:S01]  /*32b50*/  IMAD.WIDE R8, R11, 0x4, R2 ;  /* 0x000000040b087825 */ /* 0x000fe200078e0202 */
[----:B------:R-:W-:Y:S01]  /*32b60*/  ISETP.LT.AND P5, PT, R199, UR30, !P3 ;  /* 0x0000001ec7007c0c */ /* 0x000fe2000dfa1270 */
[----:B------:R-:W3:Y:S01]  /*32b70*/  LDCU UR18, c[0x0][0x398] ;  /* 0x00007300ff1277ac */ /* 0x000ee20008000800 */
[----:B------:R-:W-:-:S02]  /*32b80*/  ISETP.LT.AND P3, PT, R200, UR20, !P3 ;  /* 0x00000014c8007c0c */ /* 0x000fc4000df61270 */
[----:B------:R-:W-:Y:S01]  /*32b90*/  ISETP.GE.AND P1, PT, R0, UR54, PT ;  /* 0x0000003600007c0c */ /* 0x000fe2000bf26270 */
[----:B------:R-:W3:Y:S01]  /*32ba0*/  LDCU UR26, c[0x0][0x398] ;  /* 0x00007300ff1a77ac */ /* 0x000ee20008000800 */
[C---:B--2---:R-:W-:Y:S01]  /*32bb0*/  IMAD.WIDE R6, R11.reuse, 0x4, R196 ;  /* 0x000000040b067825 */ /* 0x044fe200078e02c4 */
[----:B------:R-:W-:Y:S01]  /*32bc0*/  IADD3 R11, PT, PT, R11, UR28, RZ ;  /* 0x0000001c0b0b7c10 */ /* 0x000fe2000fffe0ff */
[----:B------:R2:W-:Y:S01]  /*32bd0*/  @P4 STG.E desc[UR6][R8.64], R142 ;  /* 0x0000008e08004986 */ /* 0x0005e2000c101906 */
[----:B------:R-:W3:Y:S01]  /*32be0*/  LDCU UR32, c[0x0][0x39c] ;  /* 0x00007380ff2077ac */ /* 0x000ee20008000800 */
[----:B------:R-:W-:Y:S02]  /*32bf0*/  VIADD R0, R198, 0x4d ;  /* 0x0000004dc6007836 */ /* 0x000fe40000000000 */
[----:B------:R3:W-:Y:S01]  /*32c00*/  @P2 STG.E desc[UR6][R6.64], R14 ;  /* 0x0000000e06002986 */ /* 0x0007e2000c101906 */
[----:B------:R-:W-:Y:S01]  /*32c10*/  ISETP.LT.AND P2, PT, R199, UR56, !P1 ;  /* 0x00000038c7007c0c */ /* 0x000fe2000cf41270 */
[C---:B-1----:R-:W-:Y:S01]  /*32c20*/  IMAD.WIDE R4, R11.reuse, 0x4, R2 ;  /* 0x000000040b047825 */ /* 0x042fe200078e0202 */
[----:B----4-:R-:W-:Y:S01]  /*32c30*/  ISETP.GE.AND P6, PT, R0, UR58, PT ;  /* 0x0000003a00007c0c */ /* 0x010fe2000bfc6270 */
[----:B------:R-:W1:Y:S02]  /*32c40*/  LDCU UR24, c[0x0][0x398] ;  /* 0x00007300ff1877ac */ /* 0x000e640008000800 */
[----:B------:R-:W-:-:S02]  /*32c50*/  VIADD R13, R11, UR28 ;  /* 0x0000001c0b0d7c36 */ /* 0x000fc40008000000 */
[----:B--2---:R-:W-:Y:S01]  /*32c60*/  IMAD.WIDE R8, R11, 0x4, R196 ;  /* 0x000000040b087825 */ /* 0x004fe200078e02c4 */
[----:B------:R2:W-:Y:S01]  /*32c70*/  @P5 STG.E desc[UR6][R4.64], R143 ;  /* 0x0000008f04005986 */ /* 0x0005e2000c101906 */
[----:B------:R-:W4:Y:S02]  /*32c80*/  LDCU UR50, c[0x0][0x39c] ;  /* 0x00007380ff3277ac */ /* 0x000f240008000800 */
[----:B------:R-:W-:Y:S01]  /*32c90*/  VIADD R0, R198, 0x4e ;  /* 0x0000004ec6007836 */ /* 0x000fe20000000000 */
[----:B------:R-:W-:Y:S01]  /*32ca0*/  ISETP.LT.AND P1, PT, R200, UR16, !P1 ;  /* 0x00000010c8007c0c */ /* 0x000fe2000cf21270 */
[----:B---3--:R-:W-:Y:S01]  /*32cb0*/  IMAD.WIDE R6, R13, 0x4, R2 ;  /* 0x000000040d067825 */ /* 0x008fe200078e0202 */
[----:B------:R3:W-:Y:S01]  /*32cc0*/  @P3 STG.E desc[UR6][R8.64], R15 ;  /* 0x0000000f08003986 */ /* 0x0007e2000c101906 */
        /* <DEDUP_REMOVED lines=13> */
[C---:B---3--:R-:W-:Y:S01]  /*32da0*/  VIADD R15, R13.reuse, UR28 ;  /* 0x0000001c0d0f7c36 */ /* 0x048fe20008000000 */
[----:B------:R-:W-:Y:S01]  /*32db0*/  @P1 STG.E desc[UR6][R10.64], R16 ;  /* 0x000000100a001986 */ /* 0x000fe2000c101906 */
        /* <DEDUP_REMOVED lines=10> */
[----:B------:R-:W-:Y:S01]  /*32e60*/  ISETP.LT.AND P5, PT, R200, UR29, !P5 ;  /* 0x0000001dc8007c0c */ /* 0x000fe2000efa1270 */
[----:B------:R-:W2:Y:S01]  /*32e70*/  LDCU UR34, c[0x0][0x398] ;  /* 0x00007300ff2277ac */ /* 0x000ea20008000800 */
[C---:B----4-:R-:W-:Y:S01]  /*32e80*/  IMAD.WIDE R4, R15.reuse, 0x4, R196 ;  /* 0x000000040f047825 */ /* 0x050fe200078e02c4 */
[----:B------:R4:W-:Y:S01]  /*32e90*/  @P2 STG.E desc[UR6][R8.64], R146 ;  /* 0x0000009208002986 */ /* 0x0009e2000c101906 */
[----:B------:R-:W-:Y:S01]  /*32ea0*/  IADD3 R0, PT, PT, R198, 0x51, RZ ;  /* 0x00000051c6007810 */ /* 0x000fe20007ffe0ff */
[----:B------:R-:W2:Y:S01]  /*32eb0*/  LDCU UR49, c[0x0][0x39c] ;  /* 0x00007380ff3177ac */ /* 0x000ea20008000800 */
[----:B------:R-:W-:Y:S01]  /*32ec0*/  VIADD R15, R15, UR28 ;  /* 0x0000001c0f0f7c36 */ /* 0x000fe20008000000 */
[----:B------:R2:W-:Y:S01]  /*32ed0*/  @P4 STG.E desc[UR6][R4.64], R18 ;  /* 0x0000001204004986 */ /* 0x0005e2000c101906 */
[----:B------:R-:W-:Y:S01]  /*32ee0*/  ISETP.LT.AND P4, PT, R199, UR45, !P1 ;  /* 0x0000002dc7007c0c */ /* 0x000fe2000cf81270 */
[----:B------:R-:W3:Y:S01]  /*32ef0*/  LDCU UR36, c[0x0][0x398] ;  /* 0x00007300ff2477ac */ /* 0x000ee20008000800 */
[----:B------:R-:W-:Y:S01]  /*32f00*/  ISETP.GE.AND P3, PT, R0, UR52, PT ;  /* 0x0000003400007c0c */ /* 0x000fe2000bf66270 */
[----:B------:R-:W-:-:S02]  /*32f10*/  VIADD R13, R15, UR28 ;  /* 0x0000001c0f0d7c36 */ /* 0x000fc40008000000 */
[----:B------:R-:W-:Y:S01]  /*32f20*/  VIADD R0, R198, 0x52 ;  /* 0x00000052c6007836 */ /* 0x000fe20000000000 */
[----:B------:R-:W3:Y:S01]  /*32f30*/  LDCU UR35, c[0x0][0x398] ;  /* 0x00007300ff2377ac */ /* 0x000ee20008000800 */
[C---:B-1----:R-:W-:Y:S01]  /*32f40*/  IMAD.WIDE R6, R15.reuse, 0x4, R2 ;  /* 0x000000040f067825 */ /* 0x042fe200078e0202 */
[----:B------:R-:W1:Y:S03]  /*32f50*/  LDCU UR38, c[0x0][0x39c] ;  /* 0x00007380ff2677ac */ /* 0x000e660008000800 */
[----:B----4-:R-:W-:Y:S01]  /*32f60*/  IMAD.WIDE R8, R15, 0x4, R196 ;  /* 0x000000040f087825 */ /* 0x010fe200078e02c4 */
[----:B------:R-:W-:Y:S01]  /*32f70*/  ISETP.GE.AND P2, PT, R0, UR37, PT ;  /* 0x0000002500007c0c */ /* 0x000fe2000bf46270 */
[----:B------:R4:W-:Y:S01]  /*32f80*/  @P6 STG.E desc[UR6][R6.64], R147 ;  /* 0x0000009306006986 */ /* 0x0009e2000c101906 */
[----:B------:R-:W1:Y:S01]  /*32f90*/  LDCU UR20, c[0x0][0x398] ;  /* 0x00007300ff1477ac */ /* 0x000e620008000800 */
[----:B--2---:R-:W-:Y:S01]  /*32fa0*/  IMAD.WIDE R4, R13, 0x4, R2 ;  /* 0x000000040d047825 */ /* 0x004fe200078e0202 */
[C---:B------:R-:W-:Y:S01]  /*32fb0*/  ISETP.LT.AND P1, PT, R200.reuse, UR43, !P1 ;  /* 0x0000002bc8007c0c */ /* 0x040fe2000cf21270 */
[----:B------:R-:W-:Y:S01]  /*32fc0*/  @P5 STG.E desc[UR6][R8.64], R19 ;  /* 0x0000001308005986 */ /* 0x000fe2000c101906 */
[----:B------:R-:W-:Y:S01]  /*32fd0*/  ISETP.LT.AND P5, PT, R199, UR53, !P3 ;  /* 0x00000035c7007c0c */ /* 0x000fe2000dfa1270 */
[----:B------:R-:W-:Y:S01]  /*32fe0*/  IMAD.WIDE R10, R13, 0x4, R196 ;  /* 0x000000040d0a7825 */ /* 0x000fe200078e02c4 */
[----:B------:R-:W-:Y:S01]  /*32ff0*/  ISETP.LT.AND P3, PT, R200, UR31, !P3 ;  /* 0x0000001fc8007c0c */ /* 0x000fe2000df61270 */
[----:B------:R2:W-:Y:S01]  /*33000*/  @P4 STG.E desc[UR6][R4.64], R148 ;  /* 0x0000009404004986 */ /* 0x0005e2000c101906 */
[----:B------:R-:W-:Y:S01]  /*33010*/  ISETP.LT.AND P4, PT, R199, UR12, !P2 ;  /* 0x0000000cc7007c0c */ /* 0x000fe2000d781270 */
[----:B------:R-:W-:Y:S01]  /*33020*/  VIADD R13, R13, UR28 ;  /* 0x0000001c0d0d7c36 */ /* 0x000fe20008000000 */
[----:B------:R-:W-:Y:S01]  /*33030*/  IADD3 R0, PT, PT, R198, 0x53, RZ ;  /* 0x00000053c6007810 */ /* 0x000fe20007ffe0ff */
[----:B------:R-:W1:Y:S02]  /*33040*/  LDCU UR46, c[0x0][0x39c] ;  /* 0x00007380ff2e77ac */ /* 0x000e640008000800 */
[----:B------:R-:W-:-:S02]  /*33050*/  VIADD R15, R13, UR28 ;  /* 0x0000001c0d0f7c36 */ /* 0x000fc40008000000 */
[C---:B----4-:R-:W-:Y:S01]  /*33060*/  IMAD.WIDE R6, R13.reuse, 0x4, R2 ;  /* 0x000000040d067825 */ /* 0x050fe200078e0202 */
[----:B------:R-:W-:Y:S01]  /*33070*/  ISETP.GE.AND P6, PT, R0, UR48, PT ;  /* 0x0000003000007c0c */ /* 0x000fe2000bfc6270 */
[----:B------:R-:W-:Y:S01]  /*33080*/  @P1 STG.E desc[UR6][R10.64], R20 ;  /* 0x000000140a001986 */ /* 0x000fe2000c101906 */
[----:B------:R-:W4:Y:S01]  /*33090*/  LDCU UR16, c[0x0][0x398] ;  /* 0x00007300ff1077ac */ /* 0x000f220008000800 */
[----:B--2---:R-:W-:Y:S01]  /*330a0*/  IMAD.WIDE R4, R13, 0x4, R196 ;  /* 0x000000040d047825 */ /* 0x004fe200078e02c4 */
[----:B------:R-:W-:Y:S01]  /*330b0*/  ISETP.LT.AND P2, PT, R200, UR14, !P2 ;  /* 0x0000000ec8007c0c */ /* 0x000fe2000d741270 */
[----:B------:R-:W2:Y:S02]  /*330c0*/  LDCU UR22, c[0x0][0x398] ;  /* 0x00007300ff1677ac */ /* 0x000ea40008000800 */
[----:B------:R-:W-:Y:S01]  /*330d0*/  IMAD.WIDE R8, R15, 0x4, R2 ;  /* 0x000000040f087825 */ /* 0x000fe200078e0202 */
[----:B------:R1:W-:Y:S01]  /*330e0*/  @P5 STG.E desc[UR6][R6.64], R149 ;  /* 0x0000009506005986 */ /* 0x0003e2000c101906 */
[----:B------:R-:W-:Y:S01]  /*330f0*/  IADD3 R0, PT, PT, R198, 0x54, RZ ;  /* 0x00000054c6007810 */ /* 0x000fe20007ffe0ff */
[----:B------:R-:W2:Y:S02]  /*33100*/  LDCU UR30, c[0x0][0x398] ;  /* 0x00007300ff1e77ac */ /* 0x000ea40008000800 */
        /* <DEDUP_REMOVED lines=8> */
[----:B------:R-:W1:Y:S02]  /*33190*/  LDCU UR44, c[0x0][0x398] ;  /* 0x00007300ff2c77ac */ /* 0x000e640008000800 */
[----:B------:R-:W-:-:S02]  /*331a0*/  VIADD R15, R15, UR28 ;  /* 0x0000001c0f0f7c36 */ /* 0x000fc40008000000 */
[----:B------:R-:W-:Y:S01]  /*331b0*/  VIADD R0, R198, 0x55 ;  /* 0x00000055c6007836 */ /* 0x000fe20000000000 */
[----:B------:R1:W-:Y:S01]  /*331c0*/  @P2 STG.E desc[UR6][R6.64], R22 ;  /* 0x0000001606002986 */ /* 0x0003e2000c101906 */
[----:B--2---:R-:W-:Y:S01]  /*331d0*/  IMAD.WIDE R4, R15, 0x4, R2 ;  /* 0x000000040f047825 */ /* 0x004fe200078e0202 */
[----:B------:R-:W-:Y:S01]  /*331e0*/  ISETP.LT.AND P2, PT, R199, UR24, !P1 ;  /* 0x00000018c7007c0c */ /* 0x000fe2000cf41270 */
[----:B------:R-:W2:Y:S02]  /*331f0*/  LDCU UR37, c[0x0][0x39c] ;  /* 0x00007380ff2577ac */ /* 0x000ea40008000800 */
[C---:B------:R-:W-:Y:S01]  /*33200*/  IMAD.WIDE R8, R15.reuse, 0x4, R196 ;  /* 0x000000040f087825 */ /* 0x040fe200078e02c4 */
[----:B------:R-:W-:Y:S01]  /*33210*/  ISETP.GE.AND P5, PT, R0, UR50, PT ;  /* 0x0000003200007c0c */ /* 0x000fe2000bfa6270 */
[----:B------:R2:W-:Y:S01]  /*33220*/  @P4 STG.E desc[UR6][R4.64], R151 ;  /* 0x0000009704004986 */ /* 0x0005e2000c101906 */
[----:B------:R-:W-:Y:S01]  /*33230*/  IADD3 R13, PT, PT, R15, UR28, RZ ;  /* 0x0000001c0f0d7c10 */ /* 0x000fe2000fffe0ff */
[----:B------:R-:W2:Y:S01]  /*33240*/  LDCU UR51, c[0x0][0x398] ;  /* 0x00007300ff3377ac */ /* 0x000ea20008000800 */
[----:B------:R-:W-:Y:S01]  /*33250*/  ISETP.LT.AND P1, PT, R200, UR42, !P1 ;  /* 0x0000002ac8007c0c */ /* 0x000fe2000cf21270 */
[----:B------:R-:W-:Y:S01]  /*33260*/  @P6 STG.E desc[UR6][R8.64], R23 ;  /* 0x0000001708006986 */ /* 0x000fe2000c101906 */
[----:B------:R-:W-:Y:S01]  /*33270*/  ISETP.LT.AND P6, PT, R199, UR41, !P5 ;  /* 0x00000029c7007c0c */ /* 0x000fe2000efc1270 */
[----:B------:R-:W4:Y:S01]  /*33280*/  LDCU UR43, c[0x0][0x398] ;  /* 0x00007300ff2b77ac */ /* 0x000f220008000800 */
[----:B------:R-:W-:-:S02]  /*33290*/  IADD3 R0, PT, PT, R198, 0x56, RZ ;  /* 0x00000056c6007810 */ /* 0x000fc40007ffe0ff */
[----:B---3--:R-:W-:Y:S01]  /*332a0*/  ISETP.LT.AND P5, PT, R200, UR8, !P5 ;  /* 0x00000008c8007c0c */ /* 0x008fe2000efa1270 */
[C---:B-1----:R-:W-:Y:S01]  /*332b0*/  IMAD.WIDE R6, R13.reuse, 0x4, R2 ;  /* 0x000000040d067825 */ /* 0x042fe200078e0202 */
[----:B------:R-:W-:Y:S01]  /*332c0*/  ISETP.GE.AND P3, PT, R0, UR40, PT ;  /* 0x0000002800007c0c */ /* 0x000fe2000bf66270 */
[----:B------:R-:W1:Y:S02]  /*332d0*/  LDCU UR29, c[0x0][0x39c] ;  /* 0x00007380ff1d77ac */ /* 0x000e640008000800 */
[C---:B------:R-:W-:Y:S01]  /*332e0*/  IMAD.WIDE R10, R13.reuse, 0x4, R196 ;  /* 0x000000040d0a7825 */ /* 0x040fe200078e02c4 */
[----:B------:R3:W-:Y:S01]  /*332f0*/  @P2 STG.E desc[UR6][R6.64], R152 ;  /* 0x0000009806002986 */ /* 0x0007e2000c101906 */
[----:B------:R-:W1:Y:S02]  /*33300*/  LDCU UR45, c[0x0][0x398] ;  /* 0x00007300ff2d77ac */ /* 0x000e640008000800 */
[----:B------:R-:W-:Y:S02]  /*33310*/  VIADD R13, R13, UR28 ;  /* 0x0000001c0d0d7c36 */ /* 0x000fe40008000000 */
[----:B------:R-:W-:Y:S01]  /*33320*/  VIADD R0, R198, 0x57 ;  /* 0x00000057c6007836 */ /* 0x000fe20000000000 */
[----:B------:R-:W1:Y:S01]  /*33330*/  LDCU UR12, c[0x0][0x39c] ;  /* 0x00007380ff0c77ac */ /* 0x000e620008000800 */
[----:B--2---:R-:W-:Y:S01]  /*33340*/  IMAD.WIDE R4, R13, 0x4, R2 ;  /* 0x000000040d047825 */ /* 0x004fe200078e0202 */
[----:B------:R-:W-:Y:S01]  /*33350*/  ISETP.LT.AND P2, PT, R199, UR11, !P3 ;  /* 0x0000000bc7007c0c */ /* 0x000fe2000df41270 */
[----:B------:R-:W-:Y:S01]  /*33360*/  @P1 STG.E desc[UR6][R10.64], R24 ;  /* 0x000000180a001986 */ /* 0x000fe2000c101906 */
[----:B------:R-:W-:Y:S01]  /*33370*/  ISETP.GE.AND P4, PT, R0, UR49, PT ;  /* 0x0000003100007c0c */ /* 0x000fe2000bf86270 */
[----:B------:R-:W2:Y:S01]  /*33380*/  LDCU UR31, c[0x0][0x398] ;  /* 0x00007300ff1f77ac */ /* 0x000ea20008000800 */
[C---:B---3--:R-:W-:Y:S01]  /*33390*/  IMAD.WIDE R6, R13.reuse, 0x4, R196 ;  /* 0x000000040d067825 */ /* 0x048fe200078e02c4 */
[----:B------:R-:W-:Y:S01]  /*333a0*/  ISETP.LT.AND P3, PT, R200, UR34, !P3 ;  /* 0x00000022c8007c0c */ /* 0x000fe2000df61270 */
[----:B------:R3:W-:Y:S01]  /*333b0*/  @P6 STG.E desc[UR6][R4.64], R153 ;  /* 0x0000009904006986 */ /* 0x0007e2000c101906 */
[----:B------:R-:W-:Y:S01]  /*333c0*/  IADD3 R15, PT, PT, R13, UR28, RZ ;  /* 0x0000001c0d0f7c10 */ /* 0x000fe2000fffe0ff */
[----:B------:R-:W-:Y:S01]  /*333d0*/  VIADD R0, R198, 0x58 ;  /* 0x00000058c6007836 */ /* 0x000fe20000000000 */
[----:B------:R-:W1:Y:S01]  /*333e0*/  LDCU UR32, c[0x0][0x398] ;  /* 0x00007300ff2077ac */ /* 0x000e620008000800 */
[----:B------:R2:W-:Y:S01]  /*333f0*/  @P5 STG.E desc[UR6][R6.64], R25 ;  /* 0x0000001906005986 */ /* 0x0005e2000c101906 */
[----:B------:R-:W-:Y:S01]  /*33400*/  ISETP.LT.AND P5, PT, R199, UR36, !P4 ;  /* 0x00000024c7007c0c */ /* 0x000fe2000e7a1270 */
[C---:B------:R-:W-:Y:S01]  /*33410*/  IMAD.WIDE R8, R15.reuse, 0x4, R2 ;  /* 0x000000040f087825 */ /* 0x040fe200078e0202 */
[----:B------:R-:W-:Y:S01]  /*33420*/  ISETP.LT.AND P4, PT, R200, UR35, !P4 ;  /* 0x00000023c8007c0c */ /* 0x000fe2000e781270 */
[----:B------:R-:W1:Y:S01]  /*33430*/  LDCU UR48, c[0x0][0x398] ;  /* 0x00007300ff3077ac */ /* 0x000e620008000800 */
[----:B------:R-:W-:Y:S01]  /*33440*/  ISETP.GE.AND P1, PT, R0, UR38, PT ;  /* 0x0000002600007c0c */ /* 0x000fe2000bf26270 */
[C---:B---3--:R-:W-:Y:S01]  /*33450*/  IMAD.WIDE R4, R15.reuse, 0x4, R196 ;  /* 0x000000040f047825 */ /* 0x048fe200078e02c4 */
[----:B------:R-:W-:Y:S01]  /*33460*/  IADD3 R15, PT, PT, R15, UR28, RZ ;  /* 0x0000001c0f0f7c10 */ /* 0x000fe2000fffe0ff */
[----:B------:R3:W-:Y:S01]  /*33470*/  @P2 STG.E desc[UR6][R8.64], R154 ;  /* 0x0000009a08002986 */ /* 0x0007e2000c101906 */
[----:B------:R-:W1:Y:S01]  /*33480*/  LDCU UR14, c[0x0][0x39c] ;  /* 0x00007380ff0e77ac */ /* 0x000e620008000800 */
[----:B------:R-:W-:-:S02]  /*33490*/  VIADD R0, R198, 0x59 ;  /* 0x00000059c6007836 */ /* 0x000fc40000000000 */
[----:B--2---:R-:W-:Y:S01]  /*334a0*/  IMAD.WIDE R6, R15, 0x4, R2 ;  /* 0x000000040f067825 */ /* 0x004fe200078e0202 */
[----:B------:R2:W-:Y:S01]  /*334b0*/  @P3 STG.E desc[UR6][R4.64], R26 ;  /* 0x0000001a04003986 */ /* 0x0005e2000c101906 */
[----:B------:R-:W-:Y:S01]  /*334c0*/  ISETP.LT.AND P3, PT, R199, UR20, !P1 ;  /* 0x00000014c7007c0c */ /* 0x000fe2000cf61270 */
[----:B------:R-:W1:Y:S01]  /*334d0*/  LDCU UR26, c[0x0][0x398] ;  /* 0x00007300ff1a77ac */ /* 0x000e620008000800 */
[----:B------:R-:W-:Y:S01]  /*334e0*/  ISETP.GE.AND P6, PT, R0, UR46, PT ;  /* 0x0000002e00007c0c */ /* 0x000fe2000bfc6270 */
[----:B------:R-:W1:Y:S01]  /*334f0*/  LDCU UR24, c[0x0][0x398] ;  /* 0x00007300ff1877ac */ /* 0x000e620008000800 */
[C---:B---3--:R-:W-:Y:S01]  /*33500*/  IMAD.WIDE R8, R15.reuse, 0x4, R196 ;  /* 0x000000040f087825 */ /* 0x048fe200078e02c4 */
[----:B------:R3:W-:Y:S01]  /*33510*/  @P5 STG.E desc[UR6][R6.64], R155 ;  /* 0x0000009b06005986 */ /* 0x0007e2000c101906 */
[----:B----4-:R-:W-:Y:S01]  /*33520*/  ISETP.LT.AND P1, PT, R200, UR16, !P1 ;  /* 0x00000010c8007c0c */ /* 0x010fe2000cf21270 */
[----:B------:R-:W4:Y:S01]  /*33530*/  LDCU UR18, c[0x0][0x39c] ;  /* 0x00007380ff1277ac */ /* 0x000f220008000800 */
[----:B------:R-:W-:Y:S01]  /*33540*/  VIADD R13, R15, UR28 ;  /* 0x0000001c0f0d7c36 */ /* 0x000fe20008000000 */
[----:B------:R-:W-:Y:S01]  /*33550*/  @P4 STG.E desc[UR6][R8.64], R27 ;  /* 0x0000001b08004986 */ /* 0x000fe2000c101906 */
[----:B------:R-:W-:Y:S01]  /*33560*/  VIADD R0, R198, 0x5a ;  /* 0x0000005ac6007836 */ /* 0x000fe20000000000 */
[----:B------:R-:W-:Y:S01]  /*33570*/  ISETP.LT.AND P4, PT, R199, UR22, !P6 ;  /* 0x00000016c7007c0c */ /* 0x000fe2000f781270 */
[C---:B--2---:R-:W-:Y:S01]  /*33580*/  IMAD.WIDE R4, R13.reuse, 0x4, R2 ;  /* 0x000000040d047825 */ /* 0x044fe200078e0202 */
[----:B------:R-:W-:Y:S01]  /*33590*/  ISETP.LT.AND P6, PT, R200, UR30, !P6 ;  /* 0x0000001ec8007c0c */ /* 0x000fe2000f7c1270 */
[----:B------:R-:W2:Y:S02]  /*335a0*/  LDCU UR40, c[0x0][0x398] ;  /* 0x00007300ff2877ac */ /* 0x000ea40008000800 */
[C---:B------:R-:W-:Y:S01]  /*335b0*/  IMAD.WIDE R10, R13.reuse, 0x4, R196 ;  /* 0x000000040d0a7825 */ /* 0x040fe200078e02c4 */
[----:B------:R-:W-:Y:S01]  /*335c0*/  IADD3 R13, PT, PT, R13, UR28, RZ ;  /* 0x0000001c0d0d7c10 */ /* 0x000fe2000fffe0ff */
[----:B------:R-:W1:Y:S01]  /*335d0*/  LDCU UR41, c[0x0][0x398] ;  /* 0x00007300ff2977ac */ /* 0x000e620008000800 */
[----:B------:R-:W-:Y:S01]  /*335e0*/  ISETP.GE.AND P2, PT, R0, UR33, PT ;  /* 0x0000002100007c0c */ /* 0x000fe2000bf46270 */
[----:B------:R-:W-:Y:S01]  /*335f0*/  VIADD R0, R198, 0x5b ;  /* 0x0000005bc6007836 */ /* 0x000fe20000000000 */
[----:B------:R2:W-:Y:S01]  /*33600*/  @P3 STG.E desc[UR6][R4.64], R156 ;  /* 0x0000009c04003986 */ /* 0x0005e2000c101906 */
[----:B---3--:R-:W-:Y:S01]  /*33610*/  IMAD.WIDE R6, R13, 0x4, R2 ;  /* 0x000000040d067825 */ /* 0x008fe200078e0202 */
[----:B------:R-:W-:Y:S01]  /*33620*/  ISETP.LT.AND P3, PT, R199, UR39, !P2 ;  /* 0x00000027c7007c0c */ /* 0x000fe2000d761270 */
[----:B------:R-:W3:Y:S01]  /*33630*/  LDCU UR8, c[0x0][0x39c] ;  /* 0x00007380ff0877ac */ /* 0x000ee20008000800 */
[----:B------:R-:W-:Y:S01]  /*33640*/  ISETP.GE.AND P5, PT, R0, UR37, PT ;  /* 0x0000002500007c0c */ /* 0x000fe2000bfa6270 */
[----:B------:R-:W-:Y:S01]  /*33650*/  @P1 STG.E desc[UR6][R10.64], R28 ;  /* 0x0000001c0a001986 */ /* 0x000fe2000c101906 */
[----:B------:R-:W-:Y:S01]  /*33660*/  ISETP.LT.AND P2, PT, R200, UR44, !P2 ;  /* 0x0000002cc8007c0c */ /* 0x000fe2000d741270 */
[C---:B------:R-:W-:Y:S01]  /*33670*/  VIADD R15, R13.reuse, UR28 ;  /* 0x0000001c0d0f7c36 */ /* 0x040fe20008000000 */
[----:B------:R-:W1:Y:S01]  /*33680*/  LDCU UR34, c[0x0][0x398] ;  /* 0x00007300ff2277ac */ /* 0x000e620008000800 */
[----:B--2---:R-:W-:Y:S01]  /*33690*/  IMAD.WIDE R4, R13, 0x4, R196 ;  /* 0x000000040d047825 */ /* 0x004fe200078e02c4 */
[----:B------:R2:W-:Y:S01]  /*336a0*/  @P4 STG.E desc[UR6][R6.64], R157 ;  /* 0x0000009d06004986 */ /* 0x0005e2000c101906 */
[----:B------:R-:W3:Y:S03]  /*336b0*/  LDCU UR11, c[0x0][0x39c] ;  /* 0x00007380ff0b77ac */ /* 0x000ee60008000800 */
[----:B------:R3:W-:Y:S01]  /*336c0*/  @P6 STG.E desc[UR6][R4.64], R29 ;  /* 0x0000001d04006986 */ /* 0x0007e2000c101906 */
[----:B------:R-:W-:Y:S01]  /*336d0*/  ISETP.LT.AND P6, PT, R199, UR51, !P5 ;  /* 0x00000033c7007c0c */ /* 0x000fe2000efc1270 */
[----:B------:R-:W-:Y:S01]  /*336e0*/  VIADD R0, R198, 0x5c ;  /* 0x0000005cc6007836 */ /* 0x000fe20000000000 */
[----:B------:R-:W-:Y:S01]  /*336f0*/  ISETP.LT.AND P5, PT, R200, UR43, !P5 ;  /* 0x0000002bc8007c0c */ /* 0x000fe2000efa1270 */
[C---:B------:R-:W-:Y:S01]  /*33700*/  IMAD.WIDE R8, R15.reuse, 0x4, R2 ;  /* 0x000000040f087825 */ /* 0x040fe200078e0202 */
[----:B------:R-:W4:Y:S03]  /*33710*/  LDCU UR38, c[0x0][0x398] ;  /* 0x00007300ff2677ac */ /* 0x000f260008000800 */
[C---:B--2---:R-:W-:Y:S01]  /*33720*/  IMAD.WIDE R6, R15.reuse, 0x4, R196 ;  /* 0x000000040f067825 */ /* 0x044fe200078e02c4 */
[----:B-1----:R-:W-:Y:S01]  /*33730*/  ISETP.GE.AND P1, PT, R0, UR29, PT ;  /* 0x0000001d00007c0c */ /* 0x002fe2000bf26270 */
[----:B------:R1:W-:Y:S01]  /*33740*/  @P3 STG.E desc[UR6][R8.64], R158 ;  /* 0x0000009e08003986 */ /* 0x0003e2000c101906 */
[----:B------:R-:W2:Y:S01]  /*33750*/  LDCU UR33, c[0x0][0x398] ;  /* 0x00007300ff2177ac */ /* 0x000ea20008000800 */
[----:B------:R-:W-:Y:S01]  /*33760*/  VIADD R15, R15, UR28 ;  /* 0x0000001c0f0f7c36 */ /* 0x000fe20008000000 */
[----:B------:R-:W-:Y:S01]  /*33770*/  IADD3 R0, PT, PT, R198, 0x5d, RZ ;  /* 0x0000005dc6007810 */ /* 0x000fe20007ffe0ff */
[----:B------:R2:W-:Y:S01]  /*33780*/  @P2 STG.E desc[UR6][R6.64], R30 ;  /* 0x0000001e06002986 */ /* 0x0005e2000c101906 */
[----:B------:R-:W4:Y:S01]  /*33790*/  LDCU UR35, c[0x0][0x398] ;  /* 0x00007300ff2377ac */ /* 0x000f220008000800 */
[----:B---3--:R-:W-:Y:S01]  /*337a0*/  IMAD.WIDE R4, R15, 0x4, R2 ;  /* 0x000000040f047825 */ /* 0x008fe200078e0202 */
[----:B------:R-:W-:-:S02]  /*337b0*/  ISETP.LT.AND P2, PT, R199, UR45, !P1 ;  /* 0x0000002dc7007c0c */ /* 0x000fc4000cf41270 */
[----:B------:R-:W-:Y:S01]  /*337c0*/  ISETP.GE.AND P4, PT, R0, UR12, PT ;  /* 0x0000000c00007c0c */ /* 0x000fe2000bf86270 */
[----:B------:R-:W3:Y:S01]  /*337d0*/  LDCU UR16, c[0x0][0x39c] ;  /* 0x00007380ff1077ac */ /* 0x000ee20008000800 */
[C---:B-1----:R-:W-:Y:S01]  /*337e0*/  IMAD.WIDE R8, R15.reuse, 0x4, R196 ;  /* 0x000000040f087825 */ /* 0x042fe200078e02c4 */
[----:B------:R1:W-:Y:S01]  /*337f0*/  @P6 STG.E desc[UR6][R4.64], R159 ;  /* 0x0000009f04006986 */ /* 0x0003e2000c101906 */
[----:B------:R-:W-:Y:S01]  /*33800*/  ISETP.LT.AND P1, PT, R200, UR31, !P1 ;  /* 0x0000001fc8007c0c */ /* 0x000fe2000cf21270 */
[----:B------:R-:W1:Y:S01]  /*33810*/  LDCU UR22, c[0x0][0x398] ;  /* 0x00007300ff1677ac */ /* 0x000e620008000800 */
[----:B------:R-:W-:Y:S01]  /*33820*/  VIADD R13, R15, UR28 ;  /* 0x0000001c0f0d7c36 */ /* 0x000fe20008000000 */
[----:B------:R-:W-:Y:S01]  /*33830*/  @P5 STG.E desc[UR6][R8.64], R31 ;  /* 0x0000001f08005986 */ /* 0x000fe2000c101906 */
[----:B------:R-:W-:Y:S01]  /*33840*/  ISETP.LT.AND P5, PT, R199, UR32, !P4 ;  /* 0x00000020c7007c0c */ /* 0x000fe2000e7a1270 */
[----:B------:R-:W-:Y:S01]  /*33850*/  VIADD R0, R198, 0x5e ;  /* 0x0000005ec6007836 */ /* 0x000fe20000000000 */
[----:B------:R-:W-:Y:S01]  /*33860*/  ISETP.LT.AND P4, PT, R200, UR48, !P4 ;  /* 0x00000030c8007c0c */ /* 0x000fe2000e781270 */
[C---:B--2---:R-:W-:Y:S01]  /*33870*/  IMAD.WIDE R6, R13.reuse, 0x4, R2 ;  /* 0x000000040d067825 */ /* 0x044fe200078e0202 */
[----:B------:R-:W2:Y:S03]  /*33880*/  LDCU UR30, c[0x0][0x398] ;  /* 0x00007300ff1e77ac */ /* 0x000ea60008000800 */
[C---:B------:R-:W-:Y:S01]  /*33890*/  IMAD.WIDE R10, R13.reuse, 0x4, R196 ;  /* 0x000000040d0a7825 */ /* 0x040fe200078e02c4 */
[----:B------:R-:W-:Y:S01]  /*338a0*/  ISETP.GE.AND P3, PT, R0, UR14, PT ;  /* 0x0000000e00007c0c */ /* 0x000fe2000bf66270 */
[----:B------:R3:W-:Y:S01]  /*338b0*/  @P2 STG.E desc[UR6][R6.64], R160 ;  /* 0x000000a006002986 */ /* 0x0007e2000c101906 */
[----:B------:R-:W2:Y:S01]  /*338c0*/  LDCU UR20, c[0x0][0x39c] ;  /* 0x00007380ff1477ac */ /* 0x000ea20008000800 */
[----:B------:R-:W-:Y:S01]  /*338d0*/  VIADD R13, R13, UR28 ;  /* 0x0000001c0d0d7c36 */ /* 0x000fe20008000000 */
[----:B------:R-:W-:Y:S01]  /*338e0*/  IADD3 R0, PT, PT, R198, 0x5f, RZ ;  /* 0x0000005fc6007810 */ /* 0x000fe20007ffe0ff */
[----:B------:R-:W2:Y:S02]  /*338f0*/  LDCU UR29, c[0x0][0x398] ;  /* 0x00007300ff1d77ac */ /* 0x000ea40008000800 */
[----:B-1----:R-:W-:Y:S01]  /*33900*/  IMAD.WIDE R4, R13, 0x4, R2 ;  /* 0x000000040d047825 */ /* 0x002fe200078e0202 */
[----:B------:R-:W-:Y:S01]  /*33910*/  ISETP.LT.AND P2, PT, R199, UR26, !P3 ;  /* 0x0000001ac7007c0c */ /* 0x000fe2000df41270 */
[----:B------:R-:W-:Y:S01]  /*33920*/  @P1 STG.E desc[UR6][R10.64], R32 ;  /* 0x000000200a001986 */ /* 0x000fe2000c101906 */
[----:B----4-:R-:W-:Y:S01]  /*33930*/  ISETP.GE.AND P6, PT, R0, UR18, PT ;  /* 0x0000001200007c0c */ /* 0x010fe2000bfc6270 */
[----:B------:R-:W1:Y:S01]  /*33940*/  LDCU UR36, c[0x0][0x398] ;  /* 0x00007300ff2477ac */ /* 0x000e620008000800 */
[C---:B---3--:R-:W-:Y:S01]  /*33950*/  IMAD.WIDE R6, R13.reuse, 0x4, R196 ;  /* 0x000000040d067825 */ /* 0x048fe200078e02c4 */
[----:B------:R-:W-:Y:S01]  /*33960*/  ISETP.LT.AND P3, PT, R200, UR24, !P3 ;  /* 0x00000018c8007c0c */ /* 0x000fe2000df61270 */
[----:B------:R3:W-:Y:S01]  /*33970*/  @P5 STG.E desc[UR6][R4.64], R161 ;  /* 0x000000a104005986 */ /* 0x0007e2000c101906 */
[----:B------:R-:W4:Y:S01]  /*33980*/  LDCU UR12, c[0x0][0x39c] ;  /* 0x00007380ff0c77ac */ /* 0x000f220008000800 */
[----:B------:R-:W-:-:S02]  /*33990*/  VIADD R15, R13, UR28 ;  /* 0x0000001c0d0f7c36 */ /* 0x000fc40008000000 */
[----:B------:R1:W-:Y:S01]  /*339a0*/  @P4 STG.E desc[UR6][R6.64], R33 ;  /* 0x0000002106004986 */ /* 0x0003e2000c101906 */
[----:B------:R-:W-:Y:S01]  /*339b0*/  ISETP.LT.AND P4, PT, R199, UR40, !P6 ;  /* 0x00000028c7007c0c */ /* 0x000fe2000f781270 */
[----:B------:R-:W2:Y:S01]  /*339c0*/  LDCU UR37, c[0x0][0x398] ;  /* 0x00007300ff2577ac */ /* 0x000ea20008000800 */
[----:B------:R-:W-:Y:S02]  /*339d0*/  IADD3 R0, PT, PT, R198, 0x60, RZ ;  /* 0x00000060c6007810 */ /* 0x000fe40007ffe0ff */
[----:B------:R-:W-:Y:S01]  /*339e0*/  ISETP.LT.AND P6, PT, R200, UR41, !P6 ;  /* 0x00000029c8007c0c */ /* 0x000fe2000f7c1270 */
[C---:B------:R-:W-:Y:S01]  /*339f0*/  IMAD.WIDE R8, R15.reuse, 0x4, R2 ;  /* 0x000000040f087825 */ /* 0x040fe200078e0202 */
[----:B------:R-:W-:Y:S01]  /*33a00*/  ISETP.GE.AND P1, PT, R0, UR8, PT ;  /* 0x0000000800007c0c */ /* 0x000fe2000bf26270 */
[----:B------:R-:W2:Y:S02]  /*33a10*/  LDCU UR14, c[0x0][0x39c] ;  /* 0x00007380ff0e77ac */ /* 0x000ea40008000800 */
[C---:B---3--:R-:W-:Y:S01]  /*33a20*/  IMAD.WIDE R4, R15.reuse, 0x4, R196 ;  /* 0x000000040f047825 */ /* 0x048fe200078e02c4 */
[----:B------:R3:W-:Y:S01]  /*33a30*/  @P2 STG.E desc[UR6][R8.64], R162 ;  /* 0x000000a208002986 */ /* 0x0007e2000c101906 */
[----:B------:R-:W2:Y:S02]  /*33a40*/  LDCU UR18, c[0x0][0x398] ;  /* 0x00007300ff1277ac */ /* 0x000ea40008000800 */
[----:B------:R-:W-:-:S02]  /*33a50*/  VIADD R15, R15, UR28 ;  /* 0x0000001c0f0f7c36 */ /* 0x000fc40008000000 */
[----:B------:R-:W-:Y:S01]  /*33a60*/  VIADD R0, R198, 0x61 ;  /* 0x00000061c6007836 */ /* 0x000fe20000000000 */
[----:B------:R2:W-:Y:S01]  /*33a70*/  @P3 STG.E desc[UR6][R4.64], R34 ;  /* 0x0000002204003986 */ /* 0x0005e2000c101906 */
[----:B-1----:R-:W-:Y:S01]  /*33a80*/  IMAD.WIDE R6, R15, 0x4, R2 ;  /* 0x000000040f067825 */ /* 0x002fe200078e0202 */
[----:B------:R-:W-:Y:S01]  /*33a90*/  ISETP.LT.AND P3, PT, R199, UR34, !P1 ;  /* 0x00000022c7007c0c */ /* 0x000fe2000cf61270 */
[----:B------:R-:W1:Y:S01]  /*33aa0*/  LDCU UR31, c[0x0][0x398] ;  /* 0x00007300ff1f77ac */ /* 0x000e620008000800 */
[----:B------:R-:W-:Y:S01]  /*33ab0*/  ISETP.GE.AND P5, PT, R0, UR11, PT ;  /* 0x0000000b00007c0c */ /* 0x000fe2000bfa6270 */
[C---:B---3--:R-:W-:Y:S01]  /*33ac0*/  IMAD.WIDE R8, R15.reuse, 0x4, R196 ;  /* 0x000000040f087825 */ /* 0x048fe200078e02c4 */
[----:B------:R-:W-:Y:S01]  /*33ad0*/  IADD3 R13, PT, PT, R15, UR28, RZ ;  /* 0x0000001c0f0d7c10 */ /* 0x000fe2000fffe0ff */
[----:B------:R3:W-:Y:S01]  /*33ae0*/  @P4 STG.E desc[UR6][R6.64], R163 ;  /* 0x000000a306004986 */ /* 0x0007e2000c101906 */
[----:B------:R-:W-:Y:S01]  /*33af0*/  ISETP.LT.AND P1, PT, R200, UR38, !P1 ;  /* 0x00000026c8007c0c */ /* 0x000fe2000cf21270 */
[----:B------:R-:W1:Y:S02]  /*33b00*/  LDCU UR26, c[0x0][0x398] ;  /* 0x00007300ff1a77ac */ /* 0x000e640008000800 */
[----:B------:R-:W-:Y:S01]  /*33b10*/  @P6 STG.E desc[UR6][R8.64], R35 ;  /* 0x0000002308006986 */ /* 0x000fe2000c101906 */
[----:B------:R-:W-:Y:S01]  /*33b20*/  ISETP.LT.AND P6, PT, R199, UR33, !P5 ;  /* 0x00000021c7007c0c */ /* 0x000fe2000efc1270 */
[----:B------:R-:W1:Y:S01]  /*33b30*/  LDCU UR8, c[0x0][0x39c] ;  /* 0x00007380ff0877ac */ /* 0x000e620008000800 */
[----:B------:R-:W-:-:S02]  /*33b40*/  IADD3 R0, PT, PT, R198, 0x62, RZ ;  /* 0x00000062c6007810 */ /* 0x000fc40007ffe0ff */
[----:B------:R-:W-:Y:S01]  /*33b50*/  ISETP.LT.AND P5, PT, R200, UR35, !P5 ;  /* 0x00000023c8007c0c */ /* 0x000fe2000efa1270 */
[C---:B--2---:R-:W-:Y:S01]  /*33b60*/  IMAD.WIDE R4, R13.reuse, 0x4, R2 ;  /* 0x000000040d047825 */ /* 0x044fe200078e0202 */
[----:B------:R-:W-:Y:S01]  /*33b70*/  ISETP.GE.AND P2, PT, R0, UR16, PT ;  /* 0x0000001000007c0c */ /* 0x000fe2000bf46270 */
[----:B------:R-:W2:Y:S02]  /*33b80*/  LDCU UR24, c[0x0][0x398] ;  /* 0x00007300ff1877ac */ /* 0x000ea40008000800 */
[C---:B------:R-:W-:Y:S01]  /*33b90*/  IMAD.WIDE R10, R13.reuse, 0x4, R196 ;  /* 0x000000040d0a7825 */ /* 0x040fe200078e02c4 */
[----:B------:R1:W-:Y:S01]  /*33ba0*/  @P3 STG.E desc[UR6][R4.64], R164 ;  /* 0x000000a404003986 */ /* 0x0003e2000c101906 */
[----:B------:R-:W2:Y:S02]  /*33bb0*/  LDCU UR32, c[0x0][0x398] ;  /* 0x00007300ff2077ac */ /* 0x000ea40008000800 */
[----:B------:R-:W-:Y:S02]  /*33bc0*/  VIADD R13, R13, UR28 ;  /* 0x0000001c0d0d7c36 */ /* 0x000fe40008000000 */
[----:B------:R-:W-:Y:S01]  /*33bd0*/  VIADD R0, R198, 0x63 ;  /* 0x00000063c6007836 */ /* 0x000fe20000000000 */
[----:B------:R-:W-:Y:S01]  /*33be0*/  ISETP.LT.AND P3, PT, R199, UR22, !P2 ;  /* 0x00000016c7007c0c */ /* 0x000fe2000d761270 */
[C---:B---3--:R-:W-:Y:S01]  /*33bf0*/  IMAD.WIDE R6, R13.reuse, 0x4, R2 ;  /* 0x000000040d067825 */ /* 0x048fe200078e0202 */
[----:B------:R-:W-:Y:S01]  /*33c00*/  ISETP.LT.AND P2, PT, R200, UR30, !P2 ;  /* 0x0000001ec8007c0c */ /* 0x000fe2000d741270 */
[----:B------:R-:W-:Y:S01]  /*33c10*/  @P1 STG.E desc[UR6][R10.64], R36 ;  /* 0x000000240a001986 */ /* 0x000fe2000c101906 */
[----:B------:R-:W-:Y:S01]  /*33c20*/  ISETP.GE.AND P4, PT, R0, UR20, PT ;  /* 0x0000001400007c0c */ /* 0x000fe2000bf86270 */
[----:B------:R-:W3:Y:S01]  /*33c30*/  LDCU UR11, c[0x0][0x39c] ;  /* 0x00007380ff0b77ac */ /* 0x000ee20008000800 */
[C---:B-1----:R-:W-:Y:S01]  /*33c40*/  IMAD.WIDE R4, R13.reuse, 0x4, R196 ;  /* 0x000000040d047825 */ /* 0x042fe200078e02c4 */
[----:B------:R-:W-:Y:S01]  /*33c50*/  IADD3 R15, PT, PT, R13, UR28, RZ ;  /* 0x0000001c0d0f7c10 */ /* 0x000fe2000fffe0ff */
[----:B------:R1:W-:Y:S01]  /*33c60*/  @P6 STG.E desc[UR6][R6.64], R165 ;  /* 0x000000a506006986 */ /* 0x0003e2000c101906 */
[----:B------:R-:W2:Y:S01]  /*33c70*/  LDCU UR39, c[0x0][0x398] ;  /* 0x00007300ff2777ac */ /* 0x000ea20008000800 */
[----:B------:R-:W-:-:S02]  /*33c80*/  VIADD R0, R198, 0x64 ;  /* 0x00000064c6007836 */ /* 0x000fc40000000000 */
[----:B------:R2:W-:Y:S01]  /*33c90*/  @P5 STG.E desc[UR6][R4.64], R37 ;  /* 0x0000002504005986 */ /* 0x0005e2000c101906 */
[----:B------:R-:W-:Y:S01]  /*33ca0*/  ISETP.LT.AND P5, PT, R199, UR29, !P4 ;  /* 0x0000001dc7007c0c */ /* 0x000fe2000e7a1270 */
[C---:B------:R-:W-:Y:S01]  /*33cb0*/  IMAD.WIDE R8, R15.reuse, 0x4, R2 ;  /* 0x000000040f087825 */ /* 0x040fe200078e0202 */
[----:B------:R-:W-:Y:S01]  /*33cc0*/  ISETP.LT.AND P4, PT, R200, UR36, !P4 ;  /* 0x00000024c8007c0c */ /* 0x000fe2000e781270 */
[----:B------:R-:W3:Y:S01]  /*33cd0*/  LDCU UR20, c[0x0][0x398] ;  /* 0x00007300ff1477ac */ /* 0x000ee20008000800 */
[----:B----4-:R-:W-:Y:S01]  /*33ce0*/  ISETP.GE.AND P1, PT, R0, UR12, PT ;  /* 0x0000000c00007c0c */ /* 0x010fe2000bf26270 */
[C---:B-1----:R-:W-:Y:S01]  /*33cf0*/  IMAD.WIDE R6, R15.reuse, 0x4, R196 ;  /* 0x000000040f067825 */ /* 0x042fe200078e02c4 */
[----:B------:R-:W-:Y:S01]  /*33d00*/  IADD3 R15, PT, PT, R15, UR28, RZ ;  /* 0x0000001c0f0f7c10 */ /* 0x000fe2000fffe0ff */
[----:B------:R1:W-:Y:S01]  /*33d10*/  @P3 STG.E desc[UR6][R8.64], R166 ;  /* 0x000000a608003986 */ /* 0x0003e2000c101906 */
[----:B------:R-:W4:Y:S01]  /*33d20*/  LDCU UR16, c[0x0][0x39c] ;  /* 0x00007380ff1077ac */ /* 0x000f220008000800 */
[----:B------:R-:W-:-:S02]  /*33d30*/  VIADD R0, R198, 0x65 ;  /* 0x00000065c6007836 */ /* 0x000fc40000000000 */
[----:B------:R3:W-:Y:S01]  /*33d40*/  @P2 STG.E desc[UR6][R6.64], R38 ;  /* 0x0000002606002986 */ /* 0x0007e2000c101906 */
[----:B--2---:R-:W-:Y:S01]  /*33d50*/  IMAD.WIDE R4, R15, 0x4, R2 ;  /* 0x000000040f047825 */ /* 0x004fe200078e0202 */
[----:B------:R-:W-:Y:S01]  /*33d60*/  ISETP.LT.AND P2, PT, R199, UR37, !P1 ;  /* 0x00000025c7007c0c */ /* 0x000fe2000cf41270 */
[----:B------:R-:W2:Y:S01]  /*33d70*/  LDCU UR33, c[0x0][0x398] ;  /* 0x00007300ff2177ac */ /* 0x000ea20008000800 */
[----:B------:R-:W-:Y:S01]  /*33d80*/  ISETP.GE.AND P6, PT, R0, UR14, PT ;  /* 0x0000000e00007c0c */ /* 0x000fe2000bfc6270 */
[----:B------:R-:W2:Y:S01]  /*33d90*/  LDCU UR12, c[0x0][0x39c] ;  /* 0x00007380ff0c77ac */ /* 0x000ea20008000800 */
[C---:B-1----:R-:W-:Y:S01]  /*33da0*/  IMAD.WIDE R8, R15.reuse, 0x4, R196 ;  /* 0x000000040f087825 */ /* 0x042fe200078e02c4 */
[----:B------:R1:W-:Y:S01]  /*33db0*/  @P5 STG.E desc[UR6][R4.64], R167 ;  /* 0x000000a704005986 */ /* 0x0003e2000c101906 */
[----:B------:R-:W-:Y:S01]  /*33dc0*/  ISETP.LT.AND P1, PT, R200, UR18, !P1 ;  /* 0x00000012c8007c0c */ /* 0x000fe2000cf21270 */
[----:B------:R-:W2:Y:S01]  /*33dd0*/  LDCU UR22, c[0x0][0x398] ;  /* 0x00007300ff1677ac */ /* 0x000ea20008000800 */
[----:B------:R-:W-:Y:S01]  /*33de0*/  VIADD R13, R15, UR28 ;  /* 0x0000001c0f0d7c36 */ /* 0x000fe20008000000 */
[----:B------:R-:W-:Y:S01]  /*33df0*/  @P4 STG.E desc[UR6][R8.64], R39 ;  /* 0x0000002708004986 */ /* 0x000fe2000c101906 */
[----:B------:R-:W-:Y:S01]  /*33e00*/  VIADD R0, R198, 0x66 ;  /* 0x00000066c6007836 */ /* 0x000fe20000000000 */
[----:B------:R-:W-:Y:S01]  /*33e10*/  ISETP.LT.AND P4, PT, R199, UR31, !P6 ;  /* 0x0000001fc7007c0c */ /* 0x000fe2000f781270 */
[C---:B---3--:R-:W-:Y:S01]  /*33e20*/  IMAD.WIDE R6, R13.reuse, 0x4, R2 ;  /* 0x000000040d067825 */ /* 0x048fe200078e0202 */
[----:B------:R-:W-:Y:S01]  /*33e30*/  ISETP.LT.AND P6, PT, R200, UR26, !P6 ;  /* 0x0000001ac8007c0c */ /* 0x000fe2000f7c1270 */
[----:B------:R-:W3:Y:S02]  /*33e40*/  LDCU UR30, c[0x0][0x398] ;  /* 0x00007300ff1e77ac */ /* 0x000ee40008000800 */
[C---:B------:R-:W-:Y:S01]  /*33e50*/  IMAD.WIDE R10, R13.reuse, 0x4, R196 ;  /* 0x000000040d0a7825 */ /* 0x040fe200078e02c4 */
[----:B------:R-:W-:Y:S01]  /*33e60*/  IADD3 R13, PT, PT, R13, UR28, RZ ;  /* 0x0000001c0d0d7c10 */ /* 0x000fe2000fffe0ff */
[----:B------:R-:W2:Y:S01]  /*33e70*/  LDCU UR34, c[0x0][0x398] ;  /* 0x00007300ff2277ac */ /* 0x000ea20008000800 */
[----:B------:R-:W-:Y:S01]  /*33e80*/  ISETP.GE.AND P3, PT, R0, UR8, PT ;  /* 0x0000000800007c0c */ /* 0x000fe2000bf66270 */
[----:B------:R-:W-:Y:S01]  /*33e90*/  VIADD R0, R198, 0x67 ;  /* 0x00000067c6007836 */ /* 0x000fe20000000000 */
[----:B------:R3:W-:Y:S01]  /*33ea0*/  @P2 STG.E desc[UR6][R6.64], R168 ;  /* 0x000000a806002986 */ /* 0x0007e2000c101906 */
[----:B-1----:R-:W-:Y:S01]  /*33eb0*/  IMAD.WIDE R4, R13, 0x4, R2 ;  /* 0x000000040d047825 */ /* 0x002fe200078e0202 */
[----:B------:R-:W-:Y:S01]  /*33ec0*/  ISETP.LT.AND P2, PT, R199, UR24, !P3 ;  /* 0x00000018c7007c0c */ /* 0x000fe2000df41270 */
[----:B------:R-:W1:Y:S01]  /*33ed0*/  LDCU UR8, c[0x0][0x39c] ;  /* 0x00007380ff0877ac */ /* 0x000e620008000800 */
[----:B------:R-:W-:Y:S01]  /*33ee0*/  ISETP.LT.AND P3, PT, R200, UR32, !P3 ;  /* 0x00000020c8007c0c */ /* 0x000fe2000df61270 */
[----:B------:R-:W-:Y:S01]  /*33ef0*/  @P1 STG.E desc[UR6][R10.64], R40 ;  /* 0x000000280a001986 */ /* 0x000fe2000c101906 */
[----:B------:R-:W-:Y:S01]  /*33f00*/  ISETP.GE.AND P5, PT, R0, UR11, PT ;  /* 0x0000000b00007c0c */ /* 0x000fe2000bfa6270 */
[C---:B------:R-:W-:Y:S01]  /*33f10*/  VIADD R15, R13.reuse, UR28 ;  /* 0x0000001c0d0f7c36 */ /* 0x040fe20008000000 */
[----:B------:R-:W1:Y:S01]  /*33f20*/  LDCU UR11, c[0x0][0x39c] ;  /* 0x00007380ff0b77ac */ /* 0x000e620008000800 */
[----:B---3--:R-:W-:Y:S01]  /*33f30*/  IMAD.WIDE R6, R13, 0x4, R196 ;  /* 0x000000040d067825 */ /* 0x008fe200078e02c4 */
[----:B------:R3:W-:Y:S01]  /*33f40*/  @P4 STG.E desc[UR6][R4.64], R169 ;  /* 0x000000a904004986 */ /* 0x0007e2000c101906 */
[----:B------:R-:W1:Y:S02]  /*33f50*/  LDCU UR29, c[0x0][0x398] ;  /* 0x00007300ff1d77ac */ /* 0x000e640008000800 */
[----:B------:R-:W-:Y:S01]  /*33f60*/  VIADD R0, R198, 0x68 ;  /* 0x00000068c6007836 */ /* 0x000fe20000000000 */
[----:B------:R1:W-:Y:S01]  /*33f70*/  @P6 STG.E desc[UR6][R6.64], R41 ;  /* 0x0000002906006986 */ /* 0x0003e2000c101906 */
[----:B------:R-:W-:Y:S01]  /*33f80*/  ISETP.LT.AND P6, PT, R199, UR39, !P5 ;  /* 0x00000027c7007c0c */ /* 0x000fe2000efc1270 */
[C---:B------:R-:W-:Y:S01]  /*33f90*/  IMAD.WIDE R8, R15.reuse, 0x4, R2 ;  /* 0x000000040f087825 */ /* 0x040fe200078e0202 */
[----:B------:R-:W-:Y:S01]  /*33fa0*/  ISETP.LT.AND P5, PT, R200, UR20, !P5 ;  /* 0x00000014c8007c0c */ /* 0x000fe2000efa1270 */
[----:B------:R-:W1:Y:S01]  /*33fb0*/  LDCU UR18, c[0x0][0x398] ;  /* 0x00007300ff1277ac */ /* 0x000e620008000800 */
[----:B----4-:R-:W-:Y:S01]  /*33fc0*/  ISETP.GE.AND P1, PT, R0, UR16, PT ;  /* 0x0000001000007c0c */ /* 0x010fe2000bf26270 */
[C---:B---3--:R-:W-:Y:S01]  /*33fd0*/  IMAD.WIDE R4, R15.reuse, 0x4, R196 ;  /* 0x000000040f047825 */ /* 0x048fe200078e02c4 */
[----:B------:R-:W-:Y:S01]  /*33fe0*/  IADD3 R0, PT, PT, R198, 0x69, RZ ;  /* 0x00000069c6007810 */ /* 0x000fe20007ffe0ff */
[----:B------:R3:W-:Y:S01]  /*33ff0*/  @P2 STG.E desc[UR6][R8.64], R170 ;  /* 0x000000aa08002986 */ /* 0x0007e2000c101906 */
[----:B------:R-:W4:Y:S01]  /*34000*/  LDCU UR14, c[0x0][0x39c] ;  /* 0x00007380ff0e77ac */ /* 0x000f220008000800 */
[----:B------:R-:W-:-:S02]  /*34010*/  VIADD R15, R15, UR28 ;  /* 0x0000001c0f0f7c36 */ /* 0x000fc40008000000 */
[----:B------:R4:W-:Y:S01]  /*34020*/  @P3 STG.E desc[UR6][R4.64], R42 ;  /* 0x0000002a04003986 */ /* 0x0009e2000c101906 */
[----:B--2---:R-:W-:Y:S01]  /*34030*/  ISETP.LT.AND P3, PT, R199, UR33, !P1 ;  /* 0x00000021c7007c0c */ /* 0x004fe2000cf61270 */
[C---:B-1----:R-:W-:Y:S01]  /*34040*/  IMAD.WIDE R6, R15.reuse, 0x4, R2 ;  /* 0x000000040f067825 */ /* 0x042fe200078e0202 */
[----:B------:R-:W-:Y:S01]  /*34050*/  ISETP.GE.AND P4, PT, R0, UR12, PT ;  /* 0x0000000c00007c0c */ /* 0x000fe2000bf86270 */
[----:B------:R-:W1:Y:S02]  /*34060*/  LDCU UR31, c[0x0][0x398] ;  /* 0x00007300ff1f77ac */ /* 0x000e640008000800 */
[----:B------:R-:W-:Y:S02]  /*34070*/  VIADD R0, R198, 0x6a ;  /* 0x0000006ac6007836 */ /* 0x000fe40000000000 */
[C---:B---3--:R-:W-:Y:S01]  /*34080*/  IMAD.WIDE R8, R15.reuse, 0x4, R196 ;  /* 0x000000040f087825 */ /* 0x048fe200078e02c4 */
[----:B------:R-:W2:Y:S01]  /*34090*/  LDCU UR24, c[0x0][0x398] ;  /* 0x00007300ff1877ac */ /* 0x000ea20008000800 */
[----:B------:R3:W-:Y:S02]  /*340a0*/  @P6 STG.E desc[UR6][R6.64], R171 ;  /* 0x000000ab06006986 */ /* 0x0007e4000c101906 */
[----:B------:R-:W-:Y:S01]  /*340b0*/  VIADD R13, R15, UR28 ;  /* 0x0000001c0f0d7c36 */ /* 0x000fe20008000000 */
[----:B------:R-:W-:Y:S01]  /*340c0*/  ISETP.LT.AND P1, PT, R200, UR22, !P1 ;  /* 0x00000016c8007c0c */ /* 0x000fe2000cf21270 */
[----:B------:R-:W-:Y:S01]  /*340d0*/  @P5 STG.E desc[UR6][R8.64], R43 ;  /* 0x0000002b08005986 */ /* 0x000fe2000c101906 */
[----:B------:R-:W-:Y:S01]  /*340e0*/  ISETP.GE.AND P2, PT, R0, UR8, PT ;  /* 0x0000000800007c0c */ /* 0x000fe2000bf46270 */
[----:B------:R-:W1:Y:S01]  /*340f0*/  LDCU UR8, c[0x0][0x39c] ;  /* 0x00007380ff0877ac */ /* 0x000e620008000800 */
[----:B------:R-:W-:Y:S01]  /*34100*/  ISETP.LT.AND P5, PT, R199, UR30, !P4 ;  /* 0x0000001ec7007c0c */ /* 0x000fe2000e7a1270 */
[C---:B----4-:R-:W-:Y:S01]  /*34110*/  IMAD.WIDE R4, R13.reuse, 0x4, R2 ;  /* 0x000000040d047825 */ /* 0x050fe200078e0202 */
[----:B------:R-:W-:Y:S01]  /*34120*/  ISETP.LT.AND P4, PT, R200, UR34, !P4 ;  /* 0x00000022c8007c0c */ /* 0x000fe2000e781270 */
[----:B------:R-:W4:Y:S01]  /*34130*/  LDCU UR16, c[0x0][0x398] ;  /* 0x00007300ff1077ac */ /* 0x000f220008000800 */
[----:B------:R-:W-:Y:S01]  /*34140*/  IADD3 R0, PT, PT, R198, 0x6b, RZ ;  /* 0x0000006bc6007810 */ /* 0x000fe20007ffe0ff */
[C---:B------:R-:W-:Y:S01]  /*34150*/  IMAD.WIDE R10, R13.reuse, 0x4, R196 ;  /* 0x000000040d0a7825 */ /* 0x040fe200078e02c4 */
[----:B------:R1:W-:Y:S01]  /*34160*/  @P3 STG.E desc[UR6][R4.64], R172 ;  /* 0x000000ac04003986 */ /* 0x0003e2000c101906 */
[----:B------:R-:W2:Y:S02]  /*34170*/  LDCU UR26, c[0x0][0x398] ;  /* 0x00007300ff1a77ac */ /* 0x000ea40008000800 */
[----:B------:R-:W-:Y:S01]  /*34180*/  VIADD R13, R13, UR28 ;  /* 0x0000001c0d0d7c36 */ /* 0x000fe20008000000 */
[----:B------:R-:W-:Y:S01]  /*34190*/  ISETP.GE.AND P6, PT, R0, UR11, PT ;  /* 0x0000000b00007c0c */ /* 0x000fe2000bfc6270 */
[----:B------:R-:W2:Y:S01]  /*341a0*/  LDCU UR11, c[0x0][0x39c] ;  /* 0x00007380ff0b77ac */ /* 0x000ea20008000800 */
[----:B------:R-:W-:Y:S01]  /*341b0*/  ISETP.LT.AND P3, PT, R199, UR29, !P2 ;  /* 0x0000001dc7007c0c */ /* 0x000fe2000d761270 */
[C---:B---3--:R-:W-:Y:S01]  /*341c0*/  IMAD.WIDE R6, R13.reuse, 0x4, R2 ;  /* 0x000000040d067825 */ /* 0x048fe200078e0202 */
[----:B------:R-:W-:Y:S01]  /*341d0*/  ISETP.LT.AND P2, PT, R200, UR18, !P2 ;  /* 0x00000012c8007c0c */ /* 0x000fe2000d741270 */
[----:B------:R-:W3:Y:S01]  /*341e0*/  LDCU UR20, c[0x0][0x398] ;  /* 0x00007300ff1477ac */ /* 0x000ee20008000800 */
[----:B------:R-:W-:Y:S01]  /*341f0*/  IADD3 R0, PT, PT, R198, 0x6c, RZ ;  /* 0x0000006cc6007810 */ /* 0x000fe20007ffe0ff */
[C---:B-1----:R-:W-:Y:S01]  /*34200*/  IMAD.WIDE R4, R13.reuse, 0x4, R196 ;  /* 0x000000040d047825 */ /* 0x042fe200078e02c4 */
[----:B------:R-:W-:Y:S02]  /*34210*/  @P1 STG.E desc[UR6][R10.64], R44 ;  /* 0x0000002c0a001986 */ /* 0x000fe4000c101906 */
[----:B------:R-:W-:Y:S01]  /*34220*/  ISETP.GE.AND P1, PT, R0, UR14, PT ;  /* 0x0000000e00007c0c */ /* 0x000fe2000bf26270 */
[----:B------:R-:W1:Y:S01]  /*34230*/  LDCU UR12, c[0x0][0x39c] ;  /* 0x00007380ff0c77ac */ /* 0x000e620008000800 */
[----:B------:R-:W-:Y:S01]  /*34240*/  VIADD R15, R13, UR28 ;  /* 0x0000001c0d0f7c36 */ /* 0x000fe20008000000 */
[----:B------:R3:W-:Y:S01]  /*34250*/  @P5 STG.E desc[UR6][R6.64], R173 ;  /* 0x000000ad06005986 */ /* 0x0007e2000c101906 */
[----:B------:R-:W-:Y:S01]  /*34260*/  VIADD R0, R198, 0x6d ;  /* 0x0000006dc6007836 */ /* 0x000fe20000000000 */
[----:B------:R-:W1:Y:S01]  /*34270*/  LDCU UR22, c[0x0][0x398] ;  /* 0x00007300ff1677ac */ /* 0x000e620008000800 */
[----:B------:R-:W-:Y:S01]  /*34280*/  IMAD.WIDE R8, R15, 0x4, R2 ;  /* 0x000000040f087825 */ /* 0x000fe200078e0202 */
[----:B------:R1:W-:Y:S01]  /*34290*/  @P4 STG.E desc[UR6][R4.64], R45 ;  /* 0x0000002d04004986 */ /* 0x0003e2000c101906 */
[----:B------:R-:W-:Y:S01]  /*342a0*/  ISETP.LT.AND P4, PT, R199, UR31, !P6 ;  /* 0x0000001fc7007c0c */ /* 0x000fe2000f781270 */
[----:B------:R-:W1:Y:S01]  /*342b0*/  LDCU UR30, c[0x0][0x398] ;  /* 0x00007300ff1e77ac */ /* 0x000e620008000800 */
[----:B--2---:R-:W-:Y:S01]  /*342c0*/  ISETP.LT.AND P6, PT, R200, UR24, !P6 ;  /* 0x00000018c8007c0c */ /* 0x004fe2000f7c1270 */
[----:B------:R2:W-:Y:S01]  /*342d0*/  @P3 STG.E desc[UR6][R8.64], R174 ;  /* 0x000000ae08003986 */ /* 0x0005e2000c101906 */
[----:B------:R-:W-:Y:S01]  /*342e0*/  ISETP.GE.AND P5, PT, R0, UR8, PT ;  /* 0x0000000800007c0c */ /* 0x000fe2000bfa6270 */
[----:B------:R-:W1:Y:S01]  /*342f0*/  LDCU UR8, c[0x0][0x39c] ;  /* 0x00007380ff0877ac */ /* 0x000e620008000800 */
[C---:B---3--:R-:W-:Y:S01]  /*34300*/  IMAD.WIDE R6, R15.reuse, 0x4, R196 ;  /* 0x000000040f067825 */ /* 0x048fe200078e02c4 */
[----:B------:R-:W-:Y:S01]  /*34310*/  IADD3 R0, PT, PT, R198, 0x6e, RZ ;  /* 0x0000006ec6007810 */ /* 0x000fe20007ffe0ff */
[----:B------:R-:W3:Y:S02]  /*34320*/  LDCU UR29, c[0x0][0x398] ;  /* 0x00007300ff1d77ac */ /* 0x000ee40008000800 */
[----:B------:R-:W-:Y:S01]  /*34330*/  VIADD R15, R15, UR28 ;  /* 0x0000001c0f0f7c36 */ /* 0x000fe20008000000 */
[----:B------:R1:W-:Y:S01]  /*34340*/  @P2 STG.E desc[UR6][R6.64], R46 ;  /* 0x0000002e06002986 */ /* 0x0003e2000c101906 */
[----:B----4-:R-:W-:Y:S01]  /*34350*/  ISETP.LT.AND P2, PT, R199, UR16, !P1 ;  /* 0x00000010c7007c0c */ /* 0x010fe2000cf41270 */
[----:B------:R-:W4:Y:S01]  /*34360*/  LDCU UR14, c[0x0][0x398] ;  /* 0x00007300ff0e77ac */ /* 0x000f220008000800 */
[----:B-1----:R-:W-:Y:S01]  /*34370*/  IMAD.WIDE R4, R15, 0x4, R2 ;  /* 0x000000040f047825 */ /* 0x002fe200078e0202 */
[----:B------:R-:W-:-:S02]  /*34380*/  ISETP.LT.AND P1, PT, R200, UR26, !P1 ;  /* 0x0000001ac8007c0c */ /* 0x000fc4000cf21270 */
[----:B------:R-:W-:Y:S01]  /*34390*/  ISETP.GE.AND P3, PT, R0, UR11, PT ;  /* 0x0000000b00007c0c */ /* 0x000fe2000bf66270 */
[C---:B--2---:R-:W-:Y:S01]  /*343a0*/  IMAD.WIDE R8, R15.reuse, 0x4, R196 ;  /* 0x000000040f087825 */ /* 0x044fe200078e02c4 */
[----:B------:R-:W-:Y:S01]  /*343b0*/  IADD3 R13, PT, PT, R15, UR28, RZ ;  /* 0x0000001c0f0d7c10 */ /* 0x000fe2000fffe0ff */
[----:B------:R-:W1:Y:S02]  /*343c0*/  LDCU UR11, c[0x0][0x39c] ;  /* 0x00007380ff0b77ac */ /* 0x000e640008000800 */
[----:B------:R-:W-:Y:S01]  /*343d0*/  VIADD R0, R198, 0x6f ;  /* 0x0000006fc6007836 */ /* 0x000fe20000000000 */
[----:B------:R2:W-:Y:S01]  /*343e0*/  @P4 STG.E desc[UR6][R4.64], R175 ;  /* 0x000000af04004986 */ /* 0x0005e2000c101906 */
[----:B------:R-:W-:Y:S01]  /*343f0*/  IMAD.WIDE R6, R13, 0x4, R2 ;  /* 0x000000040d067825 */ /* 0x000fe200078e0202 */
[----:B------:R-:W1:Y:S02]  /*34400*/  LDCU UR18, c[0x0][0x398] ;  /* 0x00007300ff1277ac */ /* 0x000e640008000800 */
[----:B------:R-:W-:Y:S01]  /*34410*/  @P6 STG.E desc[UR6][R8.64], R47 ;  /* 0x0000002f08006986 */ /* 0x000fe2000c101906 */
[----:B------:R-:W-:Y:S01]  /*34420*/  ISETP.LT.AND P6, PT, R199, UR20, !P5 ;  /* 0x00000014c7007c0c */ /* 0x000fe2000efc1270 */
[C---:B------:R-:W-:Y:S01]  /*34430*/  IMAD.WIDE R10, R13.reuse, 0x4, R196 ;  /* 0x000000040d0a7825 */ /* 0x040fe200078e02c4 */
[----:B------:R-:W-:Y:S01]  /*34440*/  ISETP.GE.AND P4, PT, R0, UR12, PT ;  /* 0x0000000c00007c0c */ /* 0x000fe2000bf86270 */
[----:B------:R-:W4:Y:S01]  /*34450*/  LDCU UR12, c[0x0][0x39c] ;  /* 0x00007380ff0c77ac */ /* 0x000f220008000800 */
[----:B------:R-:W-:Y:S01]  /*34460*/  ISETP.LT.AND P5, PT, R200, UR22, !P5 ;  /* 0x00000016c8007c0c */ /* 0x000fe2000efa1270 */
[----:B------:R-:W-:Y:S01]  /*34470*/  VIADD R0, R198, 0x70 ;  /* 0x00000070c6007836 */ /* 0x000fe20000000000 */
[----:B------:R1:W-:Y:S01]  /*34480*/  @P2 STG.E desc[UR6][R6.64], R176 ;  /* 0x000000b006002986 */ /* 0x0003e2000c101906 */
[----:B------:R-:W-:Y:S01]  /*34490*/  VIADD R13, R13, UR28 ;  /* 0x0000001c0d0d7c36 */ /* 0x000fe20008000000 */
[----:B------:R-:W4:Y:S01]  /*344a0*/  LDCU UR24, c[0x0][0x398] ;  /* 0x00007300ff1877ac */ /* 0x000f220008000800 */
[----:B------:R-:W-:Y:S01]  /*344b0*/  ISETP.LT.AND P2, PT, R199, UR30, !P3 ;  /* 0x0000001ec7007c0c */ /* 0x000fe2000df41270 */
[----:B------:R-:W-:Y:S01]  /*344c0*/  @P1 STG.E desc[UR6][R10.64], R48 ;  /* 0x000000300a001986 */ /* 0x000fe2000c101906 */
[C---:B--2---:R-:W-:Y:S01]  /*344d0*/  IMAD.WIDE R4, R13.reuse, 0x4, R2 ;  /* 0x000000040d047825 */ /* 0x044fe200078e0202 */
[----:B------:R-:W-:Y:S01]  /*344e0*/  ISETP.GE.AND P1, PT, R0, UR8, PT ;  /* 0x0000000800007c0c */ /* 0x000fe2000bf26270 */
[----:B------:R-:W2:Y:S01]  /*344f0*/  LDCU UR16, c[0x0][0x398] ;  /* 0x00007300ff1077ac */ /* 0x000ea20008000800 */
[C---:B------:R-:W-:Y:S01]  /*34500*/  IADD3 R15, PT, PT, R13.reuse, UR28, RZ ;  /* 0x0000001c0d0f7c10 */ /* 0x040fe2000fffe0ff */
[----:B------:R-:W-:Y:S01]  /*34510*/  VIADD R0, R198, 0x71 ;  /* 0x00000071c6007836 */ /* 0x000fe20000000000 */
[----:B---3--:R-:W-:Y:S01]  /*34520*/  ISETP.LT.AND P3, PT, R200, UR29, !P3 ;  /* 0x0000001dc8007c0c */ /* 0x008fe2000df61270 */
[----:B------:R-:W3:Y:S01]  /*34530*/  LDCU UR8, c[0x0][0x39c] ;  /* 0x00007380ff0877ac */ /* 0x000ee20008000800 */
[----:B-1----:R-:W-:Y:S01]  /*34540*/  IMAD.WIDE R6, R13, 0x4, R196 ;  /* 0x000000040d067825 */ /* 0x002fe200078e02c4 */
[----:B------:R1:W-:Y:S01]  /*34550*/  @P6 STG.E desc[UR6][R4.64], R177 ;  /* 0x000000b104006986 */ /* 0x0003e2000c101906 */
[----:B------:R-:W-:Y:S01]  /*34560*/  ISETP.GE.AND P6, PT, R0, UR11, PT ;  /* 0x0000000b00007c0c */ /* 0x000fe2000bfc6270 */
[----:B------:R-:W2:Y:S01]  /*34570*/  LDCU UR20, c[0x0][0x398] ;  /* 0x00007300ff1477ac */ /* 0x000ea20008000800 */
[----:B------:R-:W-:Y:S01]  /*34580*/  IMAD.WIDE R8, R15, 0x4, R2 ;  /* 0x000000040f087825 */ /* 0x000fe200078e0202 */
[----:B------:R3:W-:Y:S01]  /*34590*/  @P5 STG.E desc[UR6][R6.64], R49 ;  /* 0x0000003106005986 */ /* 0x0007e2000c101906 */
[----:B----4-:R-:W-:Y:S01]  /*345a0*/  ISETP.LT.AND P5, PT, R199, UR14, !P4 ;  /* 0x0000000ec7007c0c */ /* 0x010fe2000e7a1270 */
[----:B------:R-:W4:Y:S01]  /*345b0*/  LDCU UR22, c[0x0][0x398] ;  /* 0x00007300ff1677ac */ /* 0x000f220008000800 */
[----:B------:R-:W-:Y:S01]  /*345c0*/  VIADD R0, R198, 0x72 ;  /* 0x00000072c6007836 */ /* 0x000fe20000000000 */
[----:B------:R2:W-:Y:S01]  /*345d0*/  @P2 STG.E desc[UR6][R8.64], R178 ;  /* 0x000000b208002986 */ /* 0x0005e2000c101906 */
[----:B------:R-:W-:Y:S01]  /*345e0*/  ISETP.LT.AND P4, PT, R200, UR18, !P4 ;  /* 0x00000012c8007c0c */ /* 0x000fe2000e781270 */
[----:B------:R-:W4:Y:S01]  /*345f0*/  LDCU UR26, c[0x0][0x398] ;  /* 0x00007300ff1a77ac */ /* 0x000f220008000800 */
[C---:B-1----:R-:W-:Y:S01]  /*34600*/  IMAD.WIDE R4, R15.reuse, 0x4, R196 ;  /* 0x000000040f047825 */ /* 0x042fe200078e02c4 */
[----:B------:R-:W-:Y:S01]  /*34610*/  IADD3 R15, PT, PT, R15, UR28, RZ ;  /* 0x0000001c0f0f7c10 */ /* 0x000fe2000fffe0ff */
[----:B------:R-:W1:Y:S01]  /*34620*/  LDCU UR11, c[0x0][0x39c] ;  /* 0x00007380ff0b77ac */ /* 0x000e620008000800 */
[----:B------:R-:W-:Y:S01]  /*34630*/  ISETP.GE.AND P2, PT, R0, UR12, PT ;  /* 0x0000000c00007c0c */ /* 0x000fe2000bf46270 */
[----:B------:R-:W1:Y:S01]  /*34640*/  LDCU UR12, c[0x0][0x398] ;  /* 0x00007300ff0c77ac */ /* 0x000e620008000800 */
[----:B------:R4:W-:Y:S01]  /*34650*/  @P3 STG.E desc[UR6][R4.64], R50 ;  /* 0x0000003204003986 */ /* 0x0009e2000c101906 */
[----:B------:R-:W-:Y:S01]  /*34660*/  ISETP.LT.AND P3, PT, R199, UR24, !P1 ;  /* 0x00000018c7007c0c */ /* 0x000fe2000cf61270 */
[----:B---3--:R-:W-:Y:S01]  /*34670*/  IMAD.WIDE R6, R15, 0x4, R2 ;  /* 0x000000040f067825 */ /* 0x008fe200078e0202 */
[----:B--2---:R-:W-:Y:S01]  /*34680*/  ISETP.LT.AND P1, PT, R200, UR16, !P1 ;  /* 0x00000010c8007c0c */ /* 0x004fe2000cf21270 */
[----:B------:R-:W2:Y:S02]  /*34690*/  LDCU UR14, c[0x0][0x398] ;  /* 0x00007300ff0e77ac */ /* 0x000ea40008000800 */
[----:B------:R-:W-:-:S02]  /*346a0*/  VIADD R0, R198, 0x73 ;  /* 0x00000073c6007836 */ /* 0x000fc40000000000 */
[C---:B------:R-:W-:Y:S01]  /*346b0*/  IMAD.WIDE R8, R15.reuse, 0x4, R196 ;  /* 0x000000040f087825 */ /* 0x040fe200078e02c4 */
[----:B------:R3:W-:Y:S01]  /*346c0*/  @P5 STG.E desc[UR6][R6.64], R179 ;  /* 0x000000b306005986 */ /* 0x0007e2000c101906 */
[----:B------:R-:W2:Y:S02]  /*346d0*/  LDCU UR16, c[0x0][0x398] ;  /* 0x00007300ff1077ac */ /* 0x000ea40008000800 */
[----:B------:R-:W-:Y:S01]  /*346e0*/  VIADD R13, R15, UR28 ;  /* 0x0000001c0f0d7c36 */ /* 0x000fe20008000000 */
[----:B------:R-:W-:Y:S01]  /*346f0*/  ISETP.GE.AND P5, PT, R0, UR8, PT ;  /* 0x0000000800007c0c */ /* 0x000fe2000bfa6270 */
[----:B------:R-:W2:Y:S01]  /*34700*/  LDCU UR8, c[0x0][0x398] ;  /* 0x00007300ff0877ac */ /* 0x000ea20008000800 */
[----:B------:R-:W-:Y:S01]  /*34710*/  @P4 STG.E desc[UR6][R8.64], R51 ;  /* 0x0000003308004986 */ /* 0x000fe2000c101906 */
[----:B----4-:R-:W-:Y:S01]  /*34720*/  IMAD.WIDE R4, R13, 0x4, R2 ;  /* 0x000000040d047825 */ /* 0x010fe200078e0202 */
[----:B------:R-:W-:Y:S01]  /*34730*/  ISETP.LT.AND P4, PT, R199, UR20, !P6 ;  /* 0x00000014c7007c0c */ /* 0x000fe2000f781270 */
[----:B------:R-:W4:Y:S01]  /*34740*/  LDCU UR18, c[0x0][0x398] ;  /* 0x00007300ff1277ac */ /* 0x000f220008000800 */
[----:B------:R-:W-:Y:S01]  /*34750*/  ISETP.LT.AND P6, PT, R200, UR22, !P6 ;  /* 0x00000016c8007c0c */ /* 0x000fe2000f7c1270 */
[C---:B------:R-:W-:Y:S01]  /*34760*/  IMAD.WIDE R10, R13.reuse, 0x4, R196 ;  /* 0x000000040d0a7825 */ /* 0x040fe200078e02c4 */
[----:B------:R-:W-:Y:S01]  /*34770*/  IADD3 R13, PT, PT, R13, UR28, RZ ;  /* 0x0000001c0d0d7c10 */ /* 0x000fe2000fffe0ff */
[----:B------:R2:W-:Y:S01]  /*34780*/  @P3 STG.E desc[UR6][R4.64], R180 ;  /* 0x000000b404003986 */ /* 0x0005e2000c101906 */
[----:B------:R-:W-:Y:S01]  /*34790*/  ISETP.LT.AND P3, PT, R199, UR26, !P2 ;  /* 0x0000001ac7007c0c */ /* 0x000fe2000d761270 */
[----:B------:R-:W-:Y:S01]  /*347a0*/  VIADD R0, R198, 0x74 ;  /* 0x00000074c6007836 */ /* 0x000fe20000000000 */
[----:B-1----:R-:W-:Y:S01]  /*347b0*/  ISETP.LT.AND P2, PT, R200, UR12, !P2 ;  /* 0x0000000cc8007c0c */ /* 0x002fe2000d741270 */
[----:B------:R-:W-:Y:S01]  /*347c0*/  @P1 STG.E desc[UR6][R10.64], R52 ;  /* 0x000000340a001986 */ /* 0x000fe2000c101906 */
[----:B---3--:R-:W-:Y:S01]  /*347d0*/  IMAD.WIDE R6, R13, 0x4, R2 ;  /* 0x000000040d067825 */ /* 0x008fe200078e0202 */
[----:B------:R-:W1:Y:S01]  /*347e0*/  LDCU UR12, c[0x0][0x398] ;  /* 0x00007300ff0c77ac */ /* 0x000e620008000800 */
[----:B------:R-:W-:-:S02]  /*347f0*/  ISETP.GE.AND P1, PT, R0, UR11, PT ;  /* 0x0000000b00007c0c */ /* 0x000fc4000bf26270 */
[C---:B------:R-:W-:Y:S01]  /*34800*/  VIADD R15, R13.reuse, UR28 ;  /* 0x0000001c0d0f7c36 */ /* 0x040fe20008000000 */
[----:B------:R-:W-:Y:S01]  /*34810*/  IADD3 R0, PT, PT, R198, 0x75, RZ ;  /* 0x00000075c6007810 */ /* 0x000fe20007ffe0ff */
[----:B--2---:R-:W-:Y:S01]  /*34820*/  IMAD.WIDE R4, R13, 0x4, R196 ;  /* 0x000000040d047825 */ /* 0x004fe200078e02c4 */
[----:B------:R2:W-:Y:S01]  /*34830*/  @P4 STG.E desc[UR6][R6.64], R181 ;  /* 0x000000b506004986 */ /* 0x0005e2000c101906 */
[----:B------:R-:W3:Y:S01]  /*34840*/  LDCU UR11, c[0x0][0x398] ;  /* 0x00007300ff0b77ac */ /* 0x000ee20008000800 */
[----:B------:R-:W-:Y:S01]  /*34850*/  ISETP.GE.AND P4, PT, R0, UR5, PT ;  /* 0x0000000500007c0c */ /* 0x000fe2000bf86270 */
[----:B------:R-:W-:Y:S01]  /*34860*/  IMAD.WIDE R8, R15, 0x4, R2 ;  /* 0x000000040f087825 */ /* 0x000fe200078e0202 */
[----:B------:R1:W-:Y:S01]  /*34870*/  @P6 STG.E desc[UR6][R4.64], R53 ;  /* 0x0000003504006986 */ /* 0x0003e2000c101906 */
[----:B------:R-:W3:Y:S01]  /*34880*/  LDCU UR5, c[0x0][0x398] ;  /* 0x00007300ff0577ac */ /* 0x000ee20008000800 */
[----:B------:R-:W-:Y:S02]  /*34890*/  ISETP.LT.AND P6, PT, R199, UR8, !P5 ;  /* 0x00000008c7007c0c */ /* 0x000fe4000efc1270 */
[----:B------:R-:W-:Y:S01]  /*348a0*/  ISETP.LT.AND P5, PT, R200, UR14, !P5 ;  /* 0x0000000ec8007c0c */ /* 0x000fe2000efa1270 */
[C---:B--2---:R-:W-:Y:S01]  /*348b0*/  IMAD.WIDE R6, R15.reuse, 0x4, R196 ;  /* 0x000000040f067825 */ /* 0x044fe200078e02c4 */
[----:B------:R2:W-:Y:S01]  /*348c0*/  @P3 STG.E desc[UR6][R8.64], R182 ;  /* 0x000000b608003986 */ /* 0x0005e2000c101906 */
[----:B------:R-:W3:Y:S02]  /*348d0*/  LDCU UR8, c[0x0][0x398] ;  /* 0x00007300ff0877ac */ /* 0x000ee40008000800 */
[----:B------:R-:W-:Y:S01]  /*348e0*/  VIADD R15, R15, UR28 ;  /* 0x0000001c0f0f7c36 */ /* 0x000fe20008000000 */
[----:B------:R4:W-:Y:S01]  /*348f0*/  @P2 STG.E desc[UR6][R6.64], R54 ;  /* 0x0000003606002986 */ /* 0x0009e2000c101906 */
[----:B------:R-:W-:Y:S01]  /*34900*/  ISETP.LT.AND P2, PT, R199, UR16, !P1 ;  /* 0x00000010c7007c0c */ /* 0x000fe2000cf41270 */
[----:B------:R-:W-:Y:S01]  /*34910*/  VIADD R0, R198, 0x76 ;  /* 0x00000076c6007836 */ /* 0x000fe20000000000 */
[----:B------:R-:W3:Y:S01]  /*34920*/  LDCU UR14, c[0x0][0x398] ;  /* 0x00007300ff0e77ac */ /* 0x000ee20008000800 */
[----:B-1----:R-:W-:-:S04]  /*34930*/  IMAD.WIDE R4, R15, 0x4, R2 ;  /* 0x000000040f047825 */ /* 0x002fc800078e0202 */
[C---:B------:R-:W-:Y:S02]  /*34940*/  VIADD R13, R15.reuse, UR28 ;  /* 0x0000001c0f0d7c36 */ /* 0x040fe40008000000 */
[----:B--2---:R-:W-:Y:S01]  /*34950*/  IMAD.WIDE R8, R15, 0x4, R196 ;  /* 0x000000040f087825 */ /* 0x004fe200078e02c4 */
[----:B------:R1:W-:Y:S01]  /*34960*/  @P6 STG.E desc[UR6][R4.64], R183 ;  /* 0x000000b704006986 */ /* 0x0003e2000c101906 */
[----:B------:R-:W-:Y:S01]  /*34970*/  ISETP.GE.AND P3, PT, R0, UR21, PT ;  /* 0x0000001500007c0c */ /* 0x000fe2000bf66270 */
[----:B------:R-:W2:Y:S01]  /*34980*/  LDCU UR16, c[0x0][0x398] ;  /* 0x00007300ff1077ac */ /* 0x000ea20008000800 */
[----:B----4-:R-:W-:Y:S01]  /*34990*/  IMAD.WIDE R6, R13, 0x4, R2 ;  /* 0x000000040d067825 */ /* 0x010fe200078e0202 */
[----:B------:R-:W-:Y:S01]  /*349a0*/  @P5 STG.E desc[UR6][R8.64], R55 ;  /* 0x0000003708005986 */ /* 0x000fe2000c101906 */
[C---:B------:R-:W-:Y:S01]  /*349b0*/  ISETP.LT.AND P1, PT, R200.reuse, UR18, !P1 ;  /* 0x00000012c8007c0c */ /* 0x040fe2000cf21270 */
[----:B------:R-:W4:Y:S01]  /*349c0*/  LDCU UR18, c[0x0][0x398] ;  /* 0x00007300ff1277ac */ /* 0x000f220008000800 */
[----:B---3--:R-:W-:Y:S01]  /*349d0*/  ISETP.LT.AND P5, PT, R199, UR11, !P4 ;  /* 0x0000000bc7007c0c */ /* 0x008fe2000e7a1270 */
[C---:B------:R-:W-:Y:S01]  /*349e0*/  IMAD.WIDE R10, R13.reuse, 0x4, R196 ;  /* 0x000000040d0a7825 */ /* 0x040fe200078e02c4 */
[----:B------:R3:W-:Y:S01]  /*349f0*/  @P2 STG.E desc[UR6][R6.64], R184 ;  /* 0x000000b806002986 */ /* 0x0007e2000c101906 */
[----:B------:R-:W2:Y:S01]  /*34a00*/  LDCU UR11, c[0x0][0x398] ;  /* 0x00007300ff0b77ac */ /* 0x000ea20008000800 */
[----:B------:R-:W-:Y:S01]  /*34a10*/  ISETP.LT.AND P4, PT, R200, UR5, !P4 ;  /* 0x00000005c8007c0c */ /* 0x000fe2000e781270 */
[----:B------:R-:W-:Y:S01]  /*34a20*/  VIADD R13, R13, UR28 ;  /* 0x0000001c0d0d7c36 */ /* 0x000fe20008000000 */
[----:B------:R-:W-:Y:S01]  /*34a30*/  ISETP.LT.AND P2, PT, R199, UR12, !P3 ;  /* 0x0000000cc7007c0c */ /* 0x000fe2000df41270 */
[----:B------:R-:W2:Y:S01]  /*34a40*/  LDCU UR5, c[0x0][0x398] ;  /* 0x00007300ff0577ac */ /* 0x000ea20008000800 */
[----:B------:R-:W-:Y:S01]  /*34a50*/  IADD3 R0, PT, PT, R198, 0x77, RZ ;  /* 0x00000077c6007810 */ /* 0x000fe20007ffe0ff */
[----:B------:R-:W-:-:S02]  /*34a60*/  VIADD R15, R13, UR28 ;  /* 0x0000001c0d0f7c36 */ /* 0x000fc40008000000 */
[C---:B-1----:R-:W-:Y:S01]  /*34a70*/  IMAD.WIDE R4, R13.reuse, 0x4, R2 ;  /* 0x000000040d047825 */ /* 0x042fe200078e0202 */
[----:B------:R-:W-:Y:S01]  /*34a80*/  ISETP.GE.AND P6, PT, R0, UR27, PT ;  /* 0x0000001b00007c0c */ /* 0x000fe2000bfc6270 */
[----:B------:R-:W-:Y:S01]  /*34a90*/  @P1 STG.E desc[UR6][R10.64], R56 ;  /* 0x000000380a001986 */ /* 0x000fe2000c101906 */
[----:B------:R-:W-:Y:S01]  /*34aa0*/  IADD3 R0, PT, PT, R198, 0x78, RZ ;  /* 0x00000078c6007810 */ /* 0x000fe20007ffe0ff */
[----:B---3--:R-:W-:Y:S01]  /*34ab0*/  IMAD.WIDE R6, R13, 0x4, R196 ;  /* 0x000000040d067825 */ /* 0x008fe200078e02c4 */
[----:B------:R-:W1:Y:S03]  /*34ac0*/  LDCU UR12, c[0x0][0x398] ;  /* 0x00007300ff0c77ac */ /* 0x000e660008000800 */
[----:B------:R-:W-:Y:S01]  /*34ad0*/  IMAD.WIDE R8, R15, 0x4, R2 ;  /* 0x000000040f087825 */ /* 0x000fe200078e0202 */
[----:B------:R3:W-:Y:S01]  /*34ae0*/  @P5 STG.E desc[UR6][R4.64], R185 ;  /* 0x000000b904005986 */ /* 0x0007e2000c101906 */
[----:B------:R-:W-:Y:S01]  /*34af0*/  ISETP.GE.AND P1, PT, R0, UR15, PT ;  /* 0x0000000f00007c0c */ /* 0x000fe2000bf26270 */
[----:B------:R-:W1:Y:S01]  /*34b00*/  LDCU UR15, c[0x0][0x398] ;  /* 0x00007300ff0f77ac */ /* 0x000e620008000800 */
[----:B------:R-:W-:Y:S01]  /*34b10*/  ISETP.LT.AND P5, PT, R200, UR8, !P3 ;  /* 0x00000008c8007c0c */ /* 0x000fe2000dfa1270 */
[----:B------:R1:W-:Y:S01]  /*34b20*/  @P4 STG.E desc[UR6][R6.64], R57 ;  /* 0x0000003906004986 */ /* 0x0003e2000c101906 */
[----:B------:R-:W4:Y:S03]  /*34b30*/  LDCU UR8, c[0x0][0x398] ;  /* 0x00007300ff0877ac */ /* 0x000f260008000800 */
[----:B------:R1:W-:Y:S01]  /*34b40*/  @P2 STG.E desc[UR6][R8.64], R186 ;  /* 0x000000ba08002986 */ /* 0x0003e2000c101906 */
[----:B------:R-:W-:Y:S01]  /*34b50*/  ISETP.LT.AND P2, PT, R199, UR14, !P6 ;  /* 0x0000000ec7007c0c */ /* 0x000fe2000f741270 */
[----:B------:R-:W-:Y:S01]  /*34b60*/  VIADD R0, R198, 0x79 ;  /* 0x00000079c6007836 */ /* 0x000fe20000000000 */
[----:B--2---:R-:W-:Y:S01]  /*34b70*/  ISETP.LT.AND P6, PT, R200, UR16, !P6 ;  /* 0x00000010c8007c0c */ /* 0x004fe2000f7c1270 */
[----:B---3--:R-:W-:Y:S01]  /*34b80*/  IMAD.WIDE R4, R15, 0x4, R196 ;  /* 0x000000040f047825 */ /* 0x008fe200078e02c4 */
[----:B------:R-:W-:Y:S01]  /*34b90*/  ISETP.LT.AND P4, PT, R199, UR11, !P1 ;  /* 0x0000000bc7007c0c */ /* 0x000fe2000cf81270 */
[----:B------:R-:W2:Y:S02]  /*34ba0*/  LDCU UR11, c[0x0][0x398] ;  /* 0x00007300ff0b77ac */ /* 0x000ea40008000800 */
[----:B------:R-:W-:Y:S01]  /*34bb0*/  VIADD R15, R15, UR28 ;  /* 0x0000001c0f0f7c36 */ /* 0x000fe20008000000 */
[----:B------:R-:W-:Y:S01]  /*34bc0*/  ISETP.GE.AND P3, PT, R0, UR25, PT ;  /* 0x0000001900007c0c */ /* 0x000fe2000bf66270 */
[----:B------:R-:W3:Y:S02]  /*34bd0*/  LDCU UR14, c[0x0][0x398] ;  /* 0x00007300ff0e77ac */ /* 0x000ee40008000800 */
[C---:B------:R-:W-:Y:S01]  /*34be0*/  VIADD R13, R15.reuse, UR28 ;  /* 0x0000001c0f0d7c36 */ /* 0x040fe20008000000 */
[----:B------:R-:W-:Y:S01]  /*34bf0*/  IADD3 R0, PT, PT, R198, 0x7a, RZ ;  /* 0x0000007ac6007810 */ /* 0x000fe20007ffe0ff */
[C---:B-1----:R-:W-:Y:S01]  /*34c00*/  IMAD.WIDE R6, R15.reuse, 0x4, R2 ;  /* 0x000000040f067825 */ /* 0x042fe200078e0202 */
[----:B------:R1:W-:Y:S01]  /*34c10*/  @P5 STG.E desc[UR6][R4.64], R58 ;  /* 0x0000003a04005986 */ /* 0x0003e2000c101906 */
[----:B------:R-:W2:Y:S02]  /*34c20*/  LDCU UR16, c[0x0][0x398] ;  /* 0x00007300ff1077ac */ /* 0x000ea40008000800 */
[----:B------:R-:W-:Y:S01]  /*34c30*/  IMAD.WIDE R8, R15, 0x4, R196 ;  /* 0x000000040f087825 */ /* 0x000fe200078e02c4 */
[----:B------:R-:W-:Y:S01]  /*34c40*/  ISETP.GE.AND P5, PT, R0, UR13, PT ;  /* 0x0000000d00007c0c */ /* 0x000fe2000bfa6270 */
[----:B------:R-:W2:Y:S02]  /*34c50*/  LDCU UR13, c[0x0][0x398] ;  /* 0x00007300ff0d77ac */ /* 0x000ea40008000800 */
[----:B------:R-:W-:Y:S01]  /*34c60*/  IMAD.WIDE R10, R13, 0x4, R2 ;  /* 0x000000040d0a7825 */ /* 0x000fe200078e0202 */
[----:B------:R2:W-:Y:S01]  /*34c70*/  @P2 STG.E desc[UR6][R6.64], R187 ;  /* 0x000000bb06002986 */ /* 0x0005e2000c101906 */
[----:B----4-:R-:W-:-:S03]  /*34c80*/  ISETP.LT.AND P1, PT, R200, UR18, !P1 ;  /* 0x00000012c8007c0c */ /* 0x010fc6000cf21270 */
[----:B------:R4:W-:Y:S01]  /*34c90*/  @P6 STG.E desc[UR6][R8.64], R59 ;  /* 0x0000003b08006986 */ /* 0x0009e2000c101906 */
[----:B-1----:R-:W-:-:S03]  /*34ca0*/  IMAD.WIDE R4, R13, 0x4, R196 ;  /* 0x000000040d047825 */ /* 0x002fc600078e02c4 */
[----:B------:R1:W-:Y:S01]  /*34cb0*/  @P4 STG.E desc[UR6][R10.64], R188 ;  /* 0x000000bc0a004986 */ /* 0x0003e2000c101906 */
[----:B------:R-:W-:Y:S01]  /*34cc0*/  ISETP.LT.AND P4, PT, R199, UR5, !P3 ;  /* 0x00000005c7007c0c */ /* 0x000fe2000df81270 */
[----:B------:R-:W-:Y:S01]  /*34cd0*/  VIADD R13, R13, UR28 ;  /* 0x0000001c0d0d7c36 */ /* 0x000fe20008000000 */
[----:B------:R-:W-:Y:S01]  /*34ce0*/  ISETP.LT.AND P3, PT, R200, UR12, !P3 ;  /* 0x0000000cc8007c0c */ /* 0x000fe2000df61270 */
[----:B------:R-:W3:Y:S01]  /*34cf0*/  LDCU UR5, c[0x0][0x398] ;  /* 0x00007300ff0577ac */ /* 0x000ee20008000800 */
[----:B------:R-:W-:Y:S02]  /*34d00*/  ISETP.LT.AND P6, PT, R199, UR8, !P5 ;  /* 0x00000008c7007c0c */ /* 0x000fe4000efc1270 */
[----:B------:R-:W-:Y:S01]  /*34d10*/  IADD3 R0, PT, PT, R198, 0x7b, RZ ;  /* 0x0000007bc6007810 */ /* 0x000fe20007ffe0ff */
[C---:B------:R-:W-:Y:S01]  /*34d20*/  VIADD R15, R13.reuse, UR28 ;  /* 0x0000001c0d0f7c36 */ /* 0x040fe20008000000 */
[----:B------:R3:W-:Y:S01]  /*34d30*/  @P1 STG.E desc[UR6][R4.64], R60 ;  /* 0x0000003c04001986 */ /* 0x0007e2000c101906 */
[C---:B--2---:R-:W-:Y:S01]  /*34d40*/  IMAD.WIDE R6, R13.reuse, 0x4, R2 ;  /* 0x000000040d067825 */ /* 0x044fe200078e0202 */
[----:B------:R-:W-:Y:S01]  /*34d50*/  ISETP.GE.AND P2, PT, R0, UR23, PT ;  /* 0x0000001700007c0c */ /* 0x000fe2000bf46270 */
[----:B------:R-:W2:Y:S01]  /*34d60*/  LDCU UR8, c[0x0][0x398] ;  /* 0x00007300ff0877ac */ /* 0x000ea20008000800 */
[----:B------:R-:W-:Y:S01]  /*34d70*/  IADD3 R0, PT, PT, R198, 0x7c, RZ ;  /* 0x0000007cc6007810 */ /* 0x000fe20007ffe0ff */
[----:B----4-:R-:W-:Y:S01]  /*34d80*/  IMAD.WIDE R8, R13, 0x4, R196 ;  /* 0x000000040d087825 */ /* 0x010fe200078e02c4 */
[----:B------:R4:W-:Y:S01]  /*34d90*/  @P4 STG.E desc[UR6][R6.64], R189 ;  /* 0x000000bd06004986 */ /* 0x0009e2000c101906 */
[----:B------:R-:W2:Y:S02]  /*34da0*/  LDCU UR12, c[0x0][0x398] ;  /* 0x00007300ff0c77ac */ /* 0x000ea40008000800 */
[C---:B-1----:R-:W-:Y:S01]  /*34db0*/  IMAD.WIDE R10, R15.reuse, 0x4, R2 ;  /* 0x000000040f0a7825 */ /* 0x042fe200078e0202 */
[----:B------:R-:W-:Y:S01]  /*34dc0*/  ISETP.GE.AND P1, PT, R0, UR17, PT ;  /* 0x0000001100007c0c */ /* 0x000fe2000bf26270 */
[----:B------:R1:W-:Y:S01]  /*34dd0*/  @P3 STG.E desc[UR6][R8.64], R61 ;  /* 0x0000003d08003986 */ /* 0x0003e2000c101906 */
[C---:B------:R-:W-:Y:S01]  /*34de0*/  ISETP.LT.AND P5, PT, R200.reuse, UR15, !P5 ;  /* 0x0000000fc8007c0c */ /* 0x040fe2000efa1270 */
[----:B------:R-:W-:Y:S01]  /*34df0*/  VIADD R13, R15, UR28 ;  /* 0x0000001c0f0d7c36 */ /* 0x000fe20008000000 */
[C---:B------:R-:W-:Y:S01]  /*34e00*/  ISETP.LT.AND P4, PT, R199.reuse, UR11, !P2 ;  /* 0x0000000bc7007c0c */ /* 0x040fe2000d781270 */
[----:B------:R1:W-:Y:S01]  /*34e10*/  @P6 STG.E desc[UR6][R10.64], R190 ;  /* 0x000000be0a006986 */ /* 0x0003e2000c101906 */
[----:B------:R-:W-:Y:S01]  /*34e20*/  ISETP.LT.AND P3, PT, R200, UR13, !P2 ;  /* 0x0000000dc8007c0c */ /* 0x000fe2000d761270 */
[----:B------:R-:W2:Y:S01]  /*34e30*/  LDCU UR11, c[0x0][0x398] ;  /* 0x00007300ff0b77ac */ /* 0x000ea20008000800 */
[----:B---3--:R-:W-:-:S02]  /*34e40*/  ISETP.LT.AND P6, PT, R199, UR14, !P1 ;  /* 0x0000000ec7007c0c */ /* 0x008fc4000cfc1270 */
[----:B------:R-:W-:Y:S01]  /*34e50*/  IADD3 R17, PT, PT, R13, UR28, RZ ;  /* 0x0000001c0d117c10 */ /* 0x000fe2000fffe0ff */
[----:B------:R-:W-:Y:S02]  /*34e60*/  VIADD R0, R198, 0x7d ;  /* 0x0000007dc6007836 */ /* 0x000fe40000000000 */
[----:B------:R-:W-:-:S04]  /*34e70*/  IMAD.WIDE R4, R15, 0x4, R196 ;  /* 0x000000040f047825 */ /* 0x000fc800078e02c4 */
[----:B----4-:R-:W-:Y:S01]  /*34e80*/  IMAD.WIDE R6, R13, 0x4, R2 ;  /* 0x000000040d067825 */ /* 0x010fe200078e0202 */
[----:B------:R-:W-:-:S03]  /*34e90*/  ISETP.GE.AND P2, PT, R0, UR19, PT ;  /* 0x0000001300007c0c */ /* 0x000fc6000bf46270 */
[----:B------:R-:W-:Y:S02]  /*34ea0*/  VIADD R198, R198, 0x7e ;  /* 0x0000007ec6c67836 */ /* 0x000fe40000000000 */
[----:B-1----:R-:W-:Y:S01]  /*34eb0*/  IMAD.WIDE R8, R13, 0x4, R196 ;  /* 0x000000040d087825 */ /* 0x002fe200078e02c4 */
[----:B------:R1:W-:Y:S03]  /*34ec0*/  @P5 STG.E desc[UR6][R4.64], R62 ;  /* 0x0000003e04005986 */ /* 0x0003e6000c101906 */
[C---:B------:R-:W-:Y:S01]  /*34ed0*/  IMAD.WIDE R10, R17.reuse, 0x4, R2 ;  /* 0x00000004110a7825 */ /* 0x040fe200078e0202 */
[----:B------:R3:W-:Y:S01]  /*34ee0*/  @P4 STG.E desc[UR6][R6.64], R191 ;  /* 0x000000bf06004986 */ /* 0x0007e2000c101906 */
[----:B------:R-:W-:Y:S02]  /*34ef0*/  ISETP.GE.AND P5, PT, R198, UR9, PT ;  /* 0x00000009c6007c0c */ /* 0x000fe4000bfa6270 */
[----:B------:R-:W-:Y:S01]  /*34f00*/  VIADD R13, R17, UR28 ;  /* 0x0000001c110d7c36 */ /* 0x000fe20008000000 */
[----:B------:R4:W-:Y:S01]  /*34f10*/  @P3 STG.E desc[UR6][R8.64], R63 ;  /* 0x0000003f08003986 */ /* 0x0009e2000c101906 */
[----:B------:R-:W-:-:S03]  /*34f20*/  ISETP.LT.AND P1, PT, R200, UR16, !P1 ;  /* 0x00000010c8007c0c */ /* 0x000fc6000cf21270 */
[----:B------:R1:W-:Y:S01]  /*34f30*/  @P6 STG.E desc[UR6][R10.64], R192 ;  /* 0x000000c00a006986 */ /* 0x0003e2000c101906 */
[C---:B------:R-:W-:Y:S02]  /*34f40*/  ISETP.LT.AND P6, PT, R199.reuse, UR5, !P2 ;  /* 0x00000005c7007c0c */ /* 0x040fe4000d7c1270 */
[C---:B--2---:R-:W-:Y:S02]  /*34f50*/  ISETP.LT.AND P2, PT, R200.reuse, UR8, !P2 ;  /* 0x00000008c8007c0c */ /* 0x044fe4000d741270 */
[----:B------:R-:W-:Y:S02]  /*34f60*/  ISETP.LT.AND P4, PT, R199, UR12, !P5 ;  /* 0x0000000cc7007c0c */ /* 0x000fe4000ef81270 */
[----:B------:R-:W-:Y:S02]  /*34f70*/  IADD3 R15, PT, PT, R13, UR28, RZ ;  /* 0x0000001c0d0f7c10 */ /* 0x000fe4000fffe0ff */
[----:B------:R-:W-:Y:S02]  /*34f80*/  ISETP.LT.AND P5, PT, R200, UR11, !P5 ;  /* 0x0000000bc8007c0c */ /* 0x000fe4000efa1270 */
[----:B------:R-:W-:-:S02]  /*34f90*/  ISETP.LT.AND P3, PT, R199, UR10, !P0 ;  /* 0x0000000ac7007c0c */ /* 0x000fc4000c761270 */
[----:B------:R-:W-:Y:S01]  /*34fa0*/  ISETP.LT.AND P0, PT, R200, UR4, !P0 ;  /* 0x00000004c8007c0c */ /* 0x000fe2000c701270 */
[----:B-1----:R-:W-:-:S04]  /*34fb0*/  IMAD.WIDE R4, R17, 0x4, R196 ;  /* 0x0000000411047825 */ /* 0x002fc800078e02c4 */
[----:B------:R-:W-:Y:S02]  /*34fc0*/  VIADD R17, R15, UR28 ;  /* 0x0000001c0f117c36 */ /* 0x000fe40008000000 */
[C---:B---3--:R-:W-:Y:S01]  /*34fd0*/  IMAD.WIDE R6, R13.reuse, 0x4, R2 ;  /* 0x000000040d067825 */ /* 0x048fe200078e0202 */
[----:B------:R1:W-:Y:S03]  /*34fe0*/  @P1 STG.E desc[UR6][R4.64], R64 ;  /* 0x0000004004001986 */ /* 0x0003e6000c101906 */
[----:B----4-:R-:W-:Y:S01]  /*34ff0*/  IMAD.WIDE R8, R13, 0x4, R196 ;  /* 0x000000040d087825 */ /* 0x010fe200078e02c4 */
[----:B------:R1:W-:Y:S03]  /*35000*/  @P6 STG.E desc[UR6][R6.64], R193 ;  /* 0x000000c106006986 */ /* 0x0003e6000c101906 */
[C---:B------:R-:W-:Y:S01]  /*35010*/  IMAD.WIDE R10, R15.reuse, 0x4, R2 ;  /* 0x000000040f0a7825 */ /* 0x040fe200078e0202 */
[----:B------:R1:W-:Y:S03]  /*35020*/  @P2 STG.E desc[UR6][R8.64], R65 ;  /* 0x0000004108002986 */ /* 0x0003e6000c101906 */
[----:B------:R-:W-:Y:S01]  /*35030*/  IMAD.WIDE R12, R15, 0x4, R196 ;  /* 0x000000040f0c7825 */ /* 0x000fe200078e02c4 */
[----:B------:R1:W-:Y:S03]  /*35040*/  @P4 STG.E desc[UR6][R10.64], R194 ;  /* 0x000000c20a004986 */ /* 0x0003e6000c101906 */
[C---:B------:R-:W-:Y:S01]  /*35050*/  IMAD.WIDE R2, R17.reuse, 0x4, R2 ;  /* 0x0000000411027825 */ /* 0x040fe200078e0202 */
[----:B------:R1:W-:Y:S03]  /*35060*/  @P5 STG.E desc[UR6][R12.64], R66 ;  /* 0x000000420c005986 */ /* 0x0003e6000c101906 */
[----:B------:R-:W-:Y:S01]  /*35070*/  IMAD.WIDE R196, R17, 0x4, R196 ;  /* 0x0000000411c47825 */ /* 0x000fe200078e02c4 */
[----:B------:R1:W-:Y:S04]  /*35080*/  @P3 STG.E desc[UR6][R2.64], R195 ;  /* 0x000000c302003986 */ /* 0x0003e8000c101906 */
[----:B------:R1:W-:Y:S01]  /*35090*/  @P0 STG.E desc[UR6][R196.64], R67 ;  /* 0x00000043c4000986 */ /* 0x0003e2000c101906 */
[----:B------:R-:W-:Y:S06]  /*350a0*/  BAR.SYNC.DEFER_BLOCKING 0x0 ;  /* 0x0000000000007b1d */ /* 0x000fec0000010000 */
[----:B------:R-:W-:Y:S05]  /*350b0*/  BRA.U UP0, `(.L_x_15) ;  /* 0x0000000100a07547 */ /* 0x000fea000b800000 */
[----:B------:R-:W2:Y:S01]  /*350c0*/  S2UR UR5, SR_CgaCtaId ;  /* 0x00000000000579c3 */ /* 0x000ea20000008800 */
[----:B------:R-:W-:Y:S01]  /*350d0*/  NOP ;  /* 0x0000000000007918 */ /* 0x000fe20000000000 */
[----:B------:R-:W-:Y:S01]  /*350e0*/  UMOV UR4, 0x50 ;  /* 0x0000005000047882 */ /* 0x000fe20000000000 */
[----:B------:R-:W-:Y:S01]  /*350f0*/  IMAD.U32 R0, RZ, RZ, UR47 ;  /* 0x0000002fff007e24 */ /* 0x000fe2000f8e00ff */
[----:B-1----:R-:W-:Y:S01]  /*35100*/  MOV R3, 0xffff ;  /* 0x0000ffff00037802 */ /* 0x002fe20000000f00 */
[----:B------:R-:W-:-:S03]  /*35110*/  IMAD.MOV.U32 R7, RZ, RZ, 0x1 ;  /* 0x00000001ff077424 */ /* 0x000fc600078e00ff */
[----:B------:R-:W-:-:S04]  /*35120*/  LOP3.LUT R0, R0, 0xffff, RZ, 0xc0, !PT ;  /* 0x0000ffff00007812 */ /* 0x000fc800078ec0ff */
[----:B------:R-:W-:-:S05]  /*35130*/  SHF.R.U32.HI R0, RZ, 0x5, R0 ;  /* 0x00000005ff007819 */ /* 0x000fca0000011600 */
[----:B------:R-:W-:Y:S01]  /*35140*/  VIADD R2, R0, 0x10 ;  /* 0x0000001000027836 */ /* 0x000fe20000000000 */
[----:B------:R-:W-:Y:S01]  /*35150*/  SHF.L.U32 R0, R3, R0, RZ ;  /* 0x0000000003007219 */ /* 0x000fe200000006ff */
[----:B--2---:R-:W-:-:S03]  /*35160*/  ULEA UR6, UR5, UR4, 0x18 ;  /* 0x0000000405067291 */ /* 0x004fc6000f8ec0ff */
[----:B------:R-:W-:-:S04]  /*35170*/  SHF.L.U32 R3, R7, R2, RZ ;  /* 0x0000000207037219 */ /* 0x000fc800000006ff */
[----:B------:R-:W-:Y:S02]  /*35180*/  LOP3.LUT R0, R3, R0, RZ, 0xfc, !PT ;  /* 0x0000000003007212 */ /* 0x000fe400078efcff */
[----:B------:R-:W1:Y:S02]  /*35190*/  LDS R5, [UR6] ;  /* 0x00000006ff057984 */ /* 0x000e640008000800 */
[C---:B------:R-:W-:Y:S02]  /*351a0*/  LOP3.LUT R2, R0.reuse, 0xffff, RZ, 0xc0, !PT ;  /* 0x0000ffff00027812 */ /* 0x040fe400078ec0ff */
[----:B-1----:R-:W-:-:S04]  /*351b0*/  LOP3.LUT R3, R0, 0xffff, R5, 0x80, !PT ;  /* 0x0000ffff00037812 */ /* 0x002fc800078e8005 */
[----:B------:R-:W-:-:S13]  /*351c0*/  ISETP.NE.AND P0, PT, R3, R2, PT ;  /* 0x000000020300720c */ /* 0x000fda0003f05270 */
[----:B------:R-:W-:Y:S05]  /*351d0*/  @P0 BRA `(.L_x_16) ;  /* 0x0000000000500947 */ /* 0x000fea0003800000 */
[----:B------:R-:W-:Y:S02]  /*351e0*/  SHF.R.U32.HI R5, RZ, 0x10, R5 ;  /* 0x00000010ff057819 */ /* 0x000fe40000011605 */
[----:B------:R-:W-:-:S04]  /*351f0*/  SHF.R.U32.HI R2, RZ, 0x10, R0 ;  /* 0x00000010ff027819 */ /* 0x000fc80000011600 */
[----:B------:R-:W-:-:S04]  /*35200*/  LOP3.LUT R5, R5, R2, RZ, 0xc0, !PT ;  /* 0x0000000205057212 */ /* 0x000fc800078ec0ff */
[----:B------:R-:W-:-:S13]  /*35210*/  ISETP.NE.AND P0, PT, R5, R2, PT ;  /* 0x000000020500720c */ /* 0x000fda0003f05270 */
[----:B------:R-:W-:Y:S05]  /*35220*/  @P0 BRA `(.L_x_17) ;  /* 0x0000000000300947 */ /* 0x000fea0003800000 */
[----:B------:R-:W-:Y:S01]  /*35230*/  R2UR UR4, R0 ;  /* 0x00000000000472ca */ /* 0x000fe200000e0000 */
[----:B------:R-:W-:Y:S01]  /*35240*/  VOTEU.ANY UR5, UPT, PT ;  /* 0x0000000000057886 */ /* 0x000fe200038e0100 */
[----:B------:R-:W1:Y:S01]  /*35250*/  S2R R0, SR_LANEID ;  /* 0x0000000000007919 */ /* 0x000e620000000000 */
[----:B------:R-:W-:-:S10]  /*35260*/  UFLO.U32 UR5, UR5 ;  /* 0x00000005000572bd */ /* 0x000fd400080e0000 */
[----:B------:R-:W-:-:S06]  /*35270*/  ULOP3.LUT UR4, URZ, UR4, URZ, 0x33, !UPT ;  /* 0x00000004ff047292 */ /* 0x000fcc000f8e33ff */
[----:B------:R-:W-:-:S04]  /*35280*/  MOV R2, UR4 ;  /* 0x0000000400027c02 */ /* 0x000fc80008000f00 */
[----:B------:R-:W2:Y:S02]  /*35290*/  REDUX UR7, R2 ;  /* 0x00000000020773c4 */ /* 0x000ea40000000000 */
[----:B------:R3:W-:Y:S01]  /*352a0*/  UTCATOMSWS.AND URZ, UR4 ;  /* 0x0000000400ff79e3 */ /* 0x0007e20008000000 */
[----:B-1----:R-:W-:Y:S01]  /*352b0*/  ISETP.EQ.U32.AND P0, PT, R0, UR5, PT ;  /* 0x0000000500007c0c */ /* 0x002fe2000bf02070 */
[----:B--2---:R-:W-:-:S12]  /*352c0*/  IMAD.U32 R0, RZ, RZ, UR7 ;  /* 0x00000007ff007e24 */ /* 0x004fd8000f8e00ff */
[----:B------:R3:W-:Y:S01]  /*352d0*/  @P0 ATOMS.AND RZ, [UR6], R0 ;  /* 0x00000000ffff098c */ /* 0x0007e2000a800006 */
[----:B------:R-:W-:Y:S05]  /*352e0*/  BRA `(.L_x_15) ;  /* 0x0000000000147947 */ /* 0x000fea0003800000 */
.L_x_17:
[----:B------:R-:W-:-:S07]  /*352f0*/  MOV R2, 0x35310 ;  /* 0x0003531000027802 */ /* 0x000fce0000000f00 */
[----:B------:R-:W-:Y:S05]  /*35300*/  CALL.REL.NOINC `($__internal_0_$__cuda_sm10x_tcgen05_guardrail_trap_col_being_dealloced_not_returned_by_alloc) ;  /* 0x00000000002c7944 */ /* 0x000fea0003c00000 */
[----:B------:R-:W-:Y:S05]  /*35310*/  BRA `(.L_x_15) ;  /* 0x0000000000087947 */ /* 0x000fea0003800000 */
.L_x_16:
[----:B------:R-:W-:-:S07]  /*35320*/  MOV R2, 0x35340 ;  /* 0x0003534000027802 */ /* 0x000fce0000000f00 */
[----:B------:R-:W-:Y:S05]  /*35330*/  CALL.REL.NOINC `($__internal_2_$__cuda_sm10x_tcgen05_guardrail_trap_unallocated_columns_being_dealloced) ;  /* 0x0000000000387944 */ /* 0x000fea0003c00000 */
.L_x_15:
[----:B------:R-:W-:Y:S01]  /*35340*/  NOP ;  /* 0x0000000000007918 */ /* 0x000fe20000000000 */
[----:B---3--:R-:W-:Y:S05]  /*35350*/  EXIT ;  /* 0x000000000000794d */ /* 0x008fea0003800000 */
.L_x_10:
[----:B------:R-:W2:Y:S02]  /*35360*/  SYNCS.PHASECHK.TRANS64.TRYWAIT P2, [UR49], R4 ;  /* 0x00000004ff0075a7 */ /* 0x000ea40008041131 */
[----:B--2---:R-:W-:Y:S05]  /*35370*/  @!P2 BRA `(.L_x_10) ;  /* 0xfffffffc00f8a947 */ /* 0x004fea000383ffff */
[----:B------:R-:W-:Y:S05]  /*35380*/  BRA `(.L_x_18) ;  /* 0xfffffe8000a87947 */ /* 0x000fea000383ffff */
.L_x_14:
[----:B------:R-:W4:Y:S02]  /*35390*/  SYNCS.PHASECHK.TRANS64.TRYWAIT P0, [UR49], R0 ;  /* 0x00000000ff0075a7 */ /* 0x000f240008001131 */
[----:B----4-:R-:W-:Y:S05]  /*353a0*/  @!P0 BRA `(.L_x_14) ;  /* 0xfffffffc00f88947 */ /* 0x010fea000383ffff */
[----:B------:R-:W-:Y:S05]  /*353b0*/  BRA `(.L_x_13) ;  /* 0xffffff9800347947 */ /* 0x000fea000383ffff */
        .weak           $__internal_0_$__cuda_sm10x_tcgen05_guardrail_trap_col_being_dealloced_not_returned_by_alloc
        .type           $__internal_0_$__cuda_sm10x_tcgen05_guardrail_trap_col_being_dealloced_not_returned_by_alloc,@function
        .size           $__internal_0_$__cuda_sm10x_tcgen05_guardrail_trap_col_being_dealloced_not_returned_by_alloc,($__internal_1_$__cuda_sm10x_tcgen05_guardrail_trap_phase_invalid_during_alloc - $__internal_0_$__cuda_sm10x_tcgen05_guardrail_trap_col_being_dealloced_not_returned_by_alloc)
$__internal_0_$__cuda_sm10x_tcgen05_guardrail_trap_col_being_dealloced_not_returned_by_alloc:
[----:B------:R-:W-:Y:S05]  /*353c0*/  BPT.TRAP 0x1 ;  /* 0x000000040000795c */ /* 0x000fea0000300000 */
[----:B------:R-:W-:-:S04]  /*353d0*/  IMAD.MOV.U32 R3, RZ, RZ, 0x0 ;  /* 0x00000000ff037424 */ /* 0x000fc800078e00ff */
[----:B------:R-:W-:Y:S05]  /*353e0*/  RET.REL.NODEC R2 `(matmul_kernel) ;  /* 0xfffffcac02047950 */ /* 0x000fea0003c3ffff */
        .weak           $__internal_1_$__cuda_sm10x_tcgen05_guardrail_trap_phase_invalid_during_alloc
        .type           $__internal_1_$__cuda_sm10x_tcgen05_guardrail_trap_phase_invalid_during_alloc,@function
        .size           $__internal_1_$__cuda_sm10x_tcgen05_guardrail_trap_phase_invalid_during_alloc,($__internal_2_$__cuda_sm10x_tcgen05_guardrail_trap_unallocated_columns_being_dealloced - $__internal_1_$__cuda_sm10x_tcgen05_guardrail_trap_phase_invalid_during_alloc)
$__internal_1_$__cuda_sm10x_tcgen05_guardrail_trap_phase_invalid_during_alloc:
[----:B------:R-:W-:Y:S05]  /*353f0*/  BPT.TRAP 0x1 ;  /* 0x000000040000795c */ /* 0x000fea0000300000 */
[----:B------:R-:W-:-:S04]  /*35400*/  HFMA2 R3, -RZ, RZ, 0, 0 ;  /* 0x00000000ff037431 */ /* 0x000fc800000001ff */
[----:B------:R-:W-:Y:S05]  /*35410*/  RET.REL.NODEC R2 `(matmul_kernel) ;  /* 0xfffffca802f87950 */ /* 0x000fea0003c3ffff */
        .weak           $__internal_2_$__cuda_sm10x_tcgen05_guardrail_trap_unallocated_columns_being_dealloced
        .type           $__internal_2_$__cuda_sm10x_tcgen05_guardrail_trap_unallocated_columns_being_dealloced,@function
        .size           $__internal_2_$__cuda_sm10x_tcgen05_guardrail_trap_unallocated_columns_being_dealloced,(.L_x_22 - $__internal_2_$__cuda_sm10x_tcgen05_guardrail_trap_unallocated_columns_being_dealloced)
$__internal_2_$__cuda_sm10x_tcgen05_guardrail_trap_unallocated_columns_being_dealloced:
[----:B------:R-:W-:Y:S05]  /*35420*/  BPT.TRAP 0x1 ;  /* 0x000000040000795c */ /* 0x000fea0000300000 */
[----:B------:R-:W-:-:S04]  /*35430*/  IMAD.MOV.U32 R3, RZ, RZ, 0x0 ;  /* 0x00000000ff037424 */ /* 0x000fc800078e00ff */
[----:B------:R-:W-:Y:S05]  /*35440*/  RET.REL.NODEC R2 `(matmul_kernel) ;  /* 0xfffffca802ec7950 */ /* 0x000fea0003c3ffff */
.L_x_19:
[----:B------:R-:W-:-:S00]  /*35450*/  BRA `(.L_x_19) ;  /* 0xfffffffc00fc7947 */ /* 0x000fc0000383ffff */
[----:B------:R-:W-:-:S00]  /*35460*/  NOP ;  /* 0x0000000000007918 */ /* 0x000fc00000000000 */
        /* <DEDUP_REMOVED lines=9> */
.L_x_22:


//--------------------- .nv.shared.matmul_kernel  --------------------------
	.section	.nv.shared.matmul_kernel,"aw",@nobits
	.sectionflags	@""
	.align	16
	.zero		1024


//--------------------- .nv.shared.reserved.0     --------------------------
	.section	.nv.shared.reserved.0,"aw",@nobits
	.align	8
	.weak		__nv_reservedSMEM_offset_0_alias
	.size		__nv_reservedSMEM_offset_0_alias, 0, 64
	.other		__nv_reservedSMEM_offset_0_alias,@"STO_CUDA_RESERVED_SHARED STV_DEFAULT"
__nv_reservedSMEM_offset_0_alias:
	.zero		0
.nv.shared.reserved.0:
	.zero		64
	.weak		__nv_reservedSMEM_allocation_phase
	.type		__nv_reservedSMEM_allocation_phase,@object
	.size		__nv_reservedSMEM_allocation_phase,(.L_0 - __nv_reservedSMEM_allocation_phase)
__nv_reservedSMEM_allocation_phase:
	.zero		1
.L_0:
	.zero		7
	.weak		__nv_reservedSMEM_devtool_atexit_pc
	.type		__nv_reservedSMEM_devtool_atexit_pc,@object
	.size		__nv_reservedSMEM_devtool_atexit_pc,(__nv_reservedSMEM_allocation_mask - __nv_reservedSMEM_devtool_atexit_pc)
__nv_reservedSMEM_devtool_atexit_pc:
	.zero		8
	.weak		__nv_reservedSMEM_allocation_mask
	.type		__nv_reservedSMEM_allocation_mask,@object
	.size		__nv_reservedSMEM_allocation_mask,(.L_2 - __nv_reservedSMEM_allocation_mask)
__nv_reservedSMEM_allocation_mask:
	.zero		4
.L_2:


//--------------------- .nv.constant0.matmul_kernel --------------------------
	.section	.nv.constant0.matmul_kernel,"a",@progbits
	.sectionflags	@""
	.align	4
.nv.constant0.matmul_kernel:
	.zero		976


//--------------------- SYMBOLS --------------------------

	.type		.nv.reservedSmem.offset0,@object
	.size		.nv.reservedSmem.offset0,0x4
	.type		.nv.reservedSmem.cap,@object
	.size		.nv.reservedSmem.cap,0x4
